// auto-generated by cutlass_sweep.epilogue — config: {"arch": "sm_90", "cluster_m": 2, "cluster_n": 1, "dtype": "e4m3", "fusion": "relu", "tile_k": 64, "tile_m": 256, "tile_n": 256}
#include "cutlass/cutlass.h"
#include "cutlass/gemm/collective/collective_builder.hpp"
#include "cutlass/gemm/device/gemm_universal_adapter.h"
#include "cutlass/gemm/kernel/gemm_universal.hpp"
#include "cutlass/epilogue/collective/collective_builder.hpp"
#include "cutlass/epilogue/fusion/operations.hpp"
#include "cutlass/epilogue/thread/activation.h"

using Elem = cutlass::float_e4m3_t;
using Acc  = float;
using TileShape    = cute::Shape<cute::_256, cute::_256, cute::_64>;
using ClusterShape = cute::Shape<cute::_2, cute::_1, cute::_1>;
using FusionOp     = cutlass::epilogue::fusion::LinCombEltAct<cutlass::epilogue::thread::ReLU, Elem, Acc>;

using CollectiveEpilogue = typename cutlass::epilogue::collective::CollectiveBuilder<
    cutlass::arch::Sm90, cutlass::arch::OpClassTensorOp,
    TileShape, ClusterShape,
    cutlass::epilogue::collective::EpilogueTileAuto,
    Acc, Acc,
    Elem, cutlass::layout::RowMajor, 128 / cutlass::sizeof_bits<Elem>::value,
    Elem, cutlass::layout::RowMajor, 128 / cutlass::sizeof_bits<Elem>::value,
    cutlass::epilogue::TmaWarpSpecializedCooperative,
    FusionOp
  >::CollectiveOp;

using CollectiveMainloop = typename cutlass::gemm::collective::CollectiveBuilder<
    cutlass::arch::Sm90, cutlass::arch::OpClassTensorOp,
    Elem, cutlass::layout::RowMajor, 128 / cutlass::sizeof_bits<Elem>::value,
    Elem, cutlass::layout::ColumnMajor, 128 / cutlass::sizeof_bits<Elem>::value,
    Acc,
    TileShape, ClusterShape,
    cutlass::gemm::collective::StageCountAutoCarveout<
        static_cast<int>(sizeof(typename CollectiveEpilogue::SharedStorage))>,
    cutlass::gemm::KernelTmaWarpSpecializedCooperative
  >::CollectiveOp;

using GemmKernel = cutlass::gemm::kernel::GemmUniversal<
    cute::Shape<int,int,int,int>, CollectiveMainloop, CollectiveEpilogue>;
using Gemm = cutlass::gemm::device::GemmUniversalAdapter<GemmKernel>;

auto* _anchor = &cutlass::device_kernel<GemmKernel>;


// ===== COMPILED SASS (sm_90a) =====

	.target	sm_90a

	.elftype	@"ET_EXEC"


//--------------------- .note.nv.tkinfo           --------------------------
	.section	.note.nv.tkinfo,"",@"SHT_NOTE"
	.sectionflags	@"SHF_NOTE_NV_TKINFO"
	.tkinfo
        /*0018*/ 	.word	0x00000002
        /*0030*/ 	.string	""
        /*0030*/ 	.string	"ptxas"
        /*0030*/ 	.string	"Cuda compilation tools, release 13.0, V13.0.88"
        /*0030*/ 	.string	"Build cuda_13.0.r13.0/compiler.36424714_0"
        /*0030*/ 	.string	"-arch sm_90a -m 64 "



//--------------------- .note.nv.cuinfo           --------------------------
	.section	.note.nv.cuinfo,"",@"SHT_NOTE"
	.sectionflags	@"SHF_NOTE_NV_CUINFO"
        /*0018*/ 	.short	0x0002
        /*001a*/ 	.short	0x005a
        /*001c*/ 	.short	0x0082
	.zero		2


//--------------------- .nv.info                  --------------------------
	.section	.nv.info,"",@"SHT_CUDA_INFO"
	.align	4


	//----- nvinfo : EIATTR_REGCOUNT
	.align		4
        /*0000*/ 	.byte	0x04, 0x2f
        /*0002*/ 	.short	(.L_16 - .L_15)
	.align		4
.L_15:
        /*0004*/ 	.word	index@(_ZN7cutlass13device_kernelINS_4gemm6kernel13GemmUniversalIN4cute5tupleIJiiiiEEENS1_10collective13CollectiveMmaINS1_37MainloopSm90TmaGmmaWarpSpecializedFP8ILi6ENS5_IJNS4_1CILi2EEENSA_ILi1EEESC_EEENS1_35KernelTmaWarpSpecializedCooperativeEEENS5_IJNSA_ILi256EEESG_NSA_ILi64EEEEEENS_12float_e4m3_tENS5_IJlSC_lEEESJ_SK_NS4_8TiledMMAINS4_8MMA_AtomIJNS4_4SM904GMMA31MMA_64x256x32_F32E4M3E4M3_SS_TNILNSO_7ScaleInE1ELSQ_1EEEEEENS4_6LayoutISD_NS5_IJSC_NSA_ILi0EEESU_EEEEENS5_IJNS4_10UnderscoreESX_SX_EEEEENS4_13SM90_TMA_LOADENS4_14ComposedLayoutINS4_7SwizzleILi2ELi4ELi3EEENS4_18smem_ptr_flag_bitsILi8EEENST_INS5_IJNSA_ILi8EEESH_EEENS5_IJSH_SC_EEEEEEEvNS4_8identityENS4_23SM90_TMA_LOAD_MULTICASTES1A_vS1B_EENS_8epilogue10collective18CollectiveEpilogueINS1E_22Sm90TmaWarpSpecializedILi4ELi2ELi16ELb0ELb0EEEJSI_NS5_IJNSA_ILi128EEENSA_ILi32EEEEEESJ_SK_SJ_SK_NS1E_6fusion15FusionCallbacksIS1I_NS1M_13LinCombEltActINS1E_6thread4ReLuESJ_fSJ_fLNS_15FloatRoundStyleE2EEESI_S1L_JEEES10_NS11_INS12_ILi1ELi4ELi3EEES15_NST_INS5_IJS16_S1K_EEENS5_IJS1K_SC_EEEEEEENS4_39AutoVectorizingCopyWithAssumedAlignmentILi128EEENS4_14SM90_TMA_STOREES1Y_S20_NS4_9Copy_AtomIJNS4_17SM90_U32x4_STSM_NENS_6half_tEEEEvEEEvvEEEEvNT_6ParamsE)
        /*0008*/ 	.word	0x000000a8


	//----- nvinfo : EIATTR_FRAME_SIZE
	.align		4
.L_16:
        /*000c*/ 	.byte	0x04, 0x11
        /*000e*/ 	.short	(.L_18 - .L_17)
	.align		4
.L_17:
        /*0010*/ 	.word	index@(_ZN7cutlass13device_kernelINS_4gemm6kernel13GemmUniversalIN4cute5tupleIJiiiiEEENS1_10collective13CollectiveMmaINS1_37MainloopSm90TmaGmmaWarpSpecializedFP8ILi6ENS5_IJNS4_1CILi2EEENSA_ILi1EEESC_EEENS1_35KernelTmaWarpSpecializedCooperativeEEENS5_IJNSA_ILi256EEESG_NSA_ILi64EEEEEENS_12float_e4m3_tENS5_IJlSC_lEEESJ_SK_NS4_8TiledMMAINS4_8MMA_AtomIJNS4_4SM904GMMA31MMA_64x256x32_F32E4M3E4M3_SS_TNILNSO_7ScaleInE1ELSQ_1EEEEEENS4_6LayoutISD_NS5_IJSC_NSA_ILi0EEESU_EEEEENS5_IJNS4_10UnderscoreESX_SX_EEEEENS4_13SM90_TMA_LOADENS4_14ComposedLayoutINS4_7SwizzleILi2ELi4ELi3EEENS4_18smem_ptr_flag_bitsILi8EEENST_INS5_IJNSA_ILi8EEESH_EEENS5_IJSH_SC_EEEEEEEvNS4_8identityENS4_23SM90_TMA_LOAD_MULTICASTES1A_vS1B_EENS_8epilogue10collective18CollectiveEpilogueINS1E_22Sm90TmaWarpSpecializedILi4ELi2ELi16ELb0ELb0EEEJSI_NS5_IJNSA_ILi128EEENSA_ILi32EEEEEESJ_SK_SJ_SK_NS1E_6fusion15FusionCallbacksIS1I_NS1M_13LinCombEltActINS1E_6thread4ReLuESJ_fSJ_fLNS_15FloatRoundStyleE2EEESI_S1L_JEEES10_NS11_INS12_ILi1ELi4ELi3EEES15_NST_INS5_IJS16_S1K_EEENS5_IJS1K_SC_EEEEEEENS4_39AutoVectorizingCopyWithAssumedAlignmentILi128EEENS4_14SM90_TMA_STOREES1Y_S20_NS4_9Copy_AtomIJNS4_17SM90_U32x4_STSM_NENS_6half_tEEEEvEEEvvEEEEvNT_6ParamsE)
        /*0014*/ 	.word	0x000008c0


	//----- nvinfo : EIATTR_MIN_STACK_SIZE
	.align		4
.L_18:
        /*0018*/ 	.byte	0x04, 0x12
        /*001a*/ 	.short	(.L_20 - .L_19)
	.align		4
.L_19:
        /*001c*/ 	.word	index@(_ZN7cutlass13device_kernelINS_4gemm6kernel13GemmUniversalIN4cute5tupleIJiiiiEEENS1_10collective13CollectiveMmaINS1_37MainloopSm90TmaGmmaWarpSpecializedFP8ILi6ENS5_IJNS4_1CILi2EEENSA_ILi1EEESC_EEENS1_35KernelTmaWarpSpecializedCooperativeEEENS5_IJNSA_ILi256EEESG_NSA_ILi64EEEEEENS_12float_e4m3_tENS5_IJlSC_lEEESJ_SK_NS4_8TiledMMAINS4_8MMA_AtomIJNS4_4SM904GMMA31MMA_64x256x32_F32E4M3E4M3_SS_TNILNSO_7ScaleInE1ELSQ_1EEEEEENS4_6LayoutISD_NS5_IJSC_NSA_ILi0EEESU_EEEEENS5_IJNS4_10UnderscoreESX_SX_EEEEENS4_13SM90_TMA_LOADENS4_14ComposedLayoutINS4_7SwizzleILi2ELi4ELi3EEENS4_18smem_ptr_flag_bitsILi8EEENST_INS5_IJNSA_ILi8EEESH_EEENS5_IJSH_SC_EEEEEEEvNS4_8identityENS4_23SM90_TMA_LOAD_MULTICASTES1A_vS1B_EENS_8epilogue10collective18CollectiveEpilogueINS1E_22Sm90TmaWarpSpecializedILi4ELi2ELi16ELb0ELb0EEEJSI_NS5_IJNSA_ILi128EEENSA_ILi32EEEEEESJ_SK_SJ_SK_NS1E_6fusion15FusionCallbacksIS1I_NS1M_13LinCombEltActINS1E_6thread4ReLuESJ_fSJ_fLNS_15FloatRoundStyleE2EEESI_S1L_JEEES10_NS11_INS12_ILi1ELi4ELi3EEES15_NST_INS5_IJS16_S1K_EEENS5_IJS1K_SC_EEEEEEENS4_39AutoVectorizingCopyWithAssumedAlignmentILi128EEENS4_14SM90_TMA_STOREES1Y_S20_NS4_9Copy_AtomIJNS4_17SM90_U32x4_STSM_NENS_6half_tEEEEvEEEvvEEEEvNT_6ParamsE)
        /*0020*/ 	.word	0x000008c0
.L_20:


//--------------------- .nv.compat                --------------------------
	.section	.nv.compat,"",@"SHT_CUDA_COMPAT_INFO"
	.align	4
        /*0000*/ 	.byte	0x02, 0x09, 0x01, 0x00, 0x02, 0x02, 0x04, 0x00, 0x02, 0x05, 0x05, 0x00, 0x03, 0x07, 0x01, 0x01
        /*0010*/ 	.byte	0x02, 0x03, 0x01, 0x00, 0x02, 0x06, 0x01, 0x00, 0x04, 0x0b, 0x08, 0x00, 0x00, 0x00, 0x00, 0x00
        /*0020*/ 	.byte	0x00, 0x00, 0x00, 0x00


//--------------------- .nv.info._ZN7cutlass13device_kernelINS_4gemm6kernel13GemmUniversalIN4cute5tupleIJiiiiEEENS1_10collective13CollectiveMmaINS1_37MainloopSm90TmaGmmaWarpSpecializedFP8ILi6ENS5_IJNS4_1CILi2EEENSA_ILi1EEESC_EEENS1_35KernelTmaWarpSpecializedCooperativeEEENS5_IJNSA_ILi256EEESG_NSA_ILi64EEEEEENS_12float_e4m3_tENS5_IJlSC_lEEESJ_SK_NS4_8TiledMMAINS4_8MMA_AtomIJNS4_4SM904GMMA31MMA_64x256x32_F32E4M3E4M3_SS_TNILNSO_7ScaleInE1ELSQ_1EEEEEENS4_6LayoutISD_NS5_IJSC_NSA_ILi0EEESU_EEEEENS5_IJNS4_10UnderscoreESX_SX_EEEEENS4_13SM90_TMA_LOADENS4_14ComposedLayoutINS4_7SwizzleILi2ELi4ELi3EEENS4_18smem_ptr_flag_bitsILi8EEENST_INS5_IJNSA_ILi8EEESH_EEENS5_IJSH_SC_EEEEEEEvNS4_8identityENS4_23SM90_TMA_LOAD_MULTICASTES1A_vS1B_EENS_8epilogue10collective18CollectiveEpilogueINS1E_22Sm90TmaWarpSpecializedILi4ELi2ELi16ELb0ELb0EEEJSI_NS5_IJNSA_ILi128EEENSA_ILi32EEEEEESJ_SK_SJ_SK_NS1E_6fusion15FusionCallbacksIS1I_NS1M_13LinCombEltActINS1E_6thread4ReLuESJ_fSJ_fLNS_15FloatRoundStyleE2EEESI_S1L_JEEES10_NS11_INS12_ILi1ELi4ELi3EEES15_NST_INS5_IJS16_S1K_EEENS5_IJS1K_SC_EEEEEEENS4_39AutoVectorizingCopyWithAssumedAlignmentILi128EEENS4_14SM90_TMA_STOREES1Y_S20_NS4_9Copy_AtomIJNS4_17SM90_U32x4_STSM_NENS_6half_tEEEEvEEEvvEEEEvNT_6ParamsE --------------------------
	.section	.nv.info._ZN7cutlass13device_kernelINS_4gemm6kernel13GemmUniversalIN4cute5tupleIJiiiiEEENS1_10collective13CollectiveMmaINS1_37MainloopSm90TmaGmmaWarpSpecializedFP8ILi6ENS5_IJNS4_1CILi2EEENSA_ILi1EEESC_EEENS1_35KernelTmaWarpSpecializedCooperativeEEENS5_IJNSA_ILi256EEESG_NSA_ILi64EEEEEENS_12float_e4m3_tENS5_IJlSC_lEEESJ_SK_NS4_8TiledMMAINS4_8MMA_AtomIJNS4_4SM904GMMA31MMA_64x256x32_F32E4M3E4M3_SS_TNILNSO_7ScaleInE1ELSQ_1EEEEEENS4_6LayoutISD_NS5_IJSC_NSA_ILi0EEESU_EEEEENS5_IJNS4_10UnderscoreESX_SX_EEEEENS4_13SM90_TMA_LOADENS4_14ComposedLayoutINS4_7SwizzleILi2ELi4ELi3EEENS4_18smem_ptr_flag_bitsILi8EEENST_INS5_IJNSA_ILi8EEESH_EEENS5_IJSH_SC_EEEEEEEvNS4_8identityENS4_23SM90_TMA_LOAD_MULTICASTES1A_vS1B_EENS_8epilogue10collective18CollectiveEpilogueINS1E_22Sm90TmaWarpSpecializedILi4ELi2ELi16ELb0ELb0EEEJSI_NS5_IJNSA_ILi128EEENSA_ILi32EEEEEESJ_SK_SJ_SK_NS1E_6fusion15FusionCallbacksIS1I_NS1M_13LinCombEltActINS1E_6thread4ReLuESJ_fSJ_fLNS_15FloatRoundStyleE2EEESI_S1L_JEEES10_NS11_INS12_ILi1ELi4ELi3EEES15_NST_INS5_IJS16_S1K_EEENS5_IJS1K_SC_EEEEEEENS4_39AutoVectorizingCopyWithAssumedAlignmentILi128EEENS4_14SM90_TMA_STOREES1Y_S20_NS4_9Copy_AtomIJNS4_17SM90_U32x4_STSM_NENS_6half_tEEEEvEEEvvEEEEvNT_6ParamsE,"",@"SHT_CUDA_INFO"
	.sectionflags	@""
	.align	4


	//----- nvinfo : EIATTR_CUDA_API_VERSION
	.align		4
        /*0000*/ 	.byte	0x04, 0x37
        /*0002*/ 	.short	(.L_22 - .L_21)
.L_21:
        /*0004*/ 	.word	0x00000082


	//----- nvinfo : EIATTR_KPARAM_INFO
	.align		4
.L_22:
        /*0008*/ 	.byte	0x04, 0x17
        /*000a*/ 	.short	(.L_24 - .L_23)
.L_23:
        /*000c*/ 	.word	0x00000000
        /*0010*/ 	.short	0x0000
        /*0012*/ 	.short	0x0070
        /*0014*/ 	.byte	0x00, 0xf0, 0x01, 0x1c


	//----- nvinfo : EIATTR_SPARSE_MMA_MASK
	.align		4
.L_24:
        /*0018*/ 	.byte	0x03, 0x50
        /*001a*/ 	.short	0x0000


	//----- nvinfo : EIATTR_MAXREG_COUNT
	.align		4
        /*001c*/ 	.byte	0x03, 0x1b
        /*001e*/ 	.short	0x00a8


	//----- nvinfo : EIATTR_NUM_BARRIERS
	.align		4
        /*0020*/ 	.byte	0x02, 0x4c
        /*0022*/ 	.byte	0x02
	.zero		1


	//----- nvinfo : EIATTR_EXTERNS
	.align		4
        /*0024*/ 	.byte	0x04, 0x0f
        /*0026*/ 	.short	(.L_26 - .L_25)


	//   ....[0]....
	.align		4
.L_25:
        /*0028*/ 	.word	index@(__assertfail)


	//----- nvinfo : EIATTR_ANNOTATIONS
	.align		4
.L_26:
        /*002c*/ 	.byte	0x04, 0x55
        /*002e*/ 	.short	(.L_28 - .L_27)


	//   ....[0]....
.L_27:
        /*0030*/ 	.word	0x00000001
        /*0034*/ 	.byte	0x00, 0x0c, 0x00, 0x00, 0x01, 0x00, 0x00, 0x00, 0x00, 0x0d, 0x00, 0x00, 0x01, 0x00, 0x00, 0x00
        /* <DEDUP_REMOVED lines=1537> */
        /*6054*/ 	.byte	0xe0, 0xf8, 0x01, 0x00


	//----- nvinfo : EIATTR_MERCURY_ISA_VERSION
	.align		4
.L_28:
        /*6058*/ 	.byte	0x03, 0x5f
        /*605a*/ 	.short	0x0101


	//----- nvinfo : EIATTR_INT_WARP_WIDE_INSTR_OFFSETS
	.align		4
        /*605c*/ 	.byte	0x04, 0x31
        /*605e*/ 	.short	(.L_30 - .L_29)


	//   ....[0]....
.L_29:
        /*6060*/ 	.word	0x00000a70


	//   ....[1]....
        /*6064*/ 	.word	0x00000a80


	//   ....[2]....
        /*6068*/ 	.word	0x00000be0


	//----- nvinfo : EIATTR_COOP_GROUP_MASK_REGIDS
	.align		4
.L_30:
        /*606c*/ 	.byte	0x04, 0x29
        /*606e*/ 	.short	(.L_32 - .L_31)


	//   ....[0]....
.L_31:
        /*6070*/ 	.word	0xffffffff


	//   ....[1]....
        /*6074*/ 	.word	0xffffffff


	//   ....[2]....
        /*6078*/ 	.word	0xffffffff


	//   ....[3]....
        /*607c*/ 	.word	0xffffffff


	//   ....[4]....
        /*6080*/ 	.word	0xffffffff


	//   ....[5]....
        /*6084*/ 	.word	0xffffffff


	//   ....[6]....
        /*6088*/ 	.word	0xffffffff


	//----- nvinfo : EIATTR_COOP_GROUP_INSTR_OFFSETS
	.align		4
.L_32:
        /*608c*/ 	.byte	0x04, 0x28
        /*608e*/ 	.short	(.L_34 - .L_33)


	//   ....[0]....
.L_33:
        /*6090*/ 	.word	0x00000060


	//   ....[1]....
        /*6094*/ 	.word	0x00000090


	//   ....[2]....
        /*6098*/ 	.word	0x000004e0


	//   ....[3]....
        /*609c*/ 	.word	0x00000710


	//   ....[4]....
        /*60a0*/ 	.word	0x000008c0


	//   ....[5]....
        /*60a4*/ 	.word	0x00000d90


	//   ....[6]....
        /*60a8*/ 	.word	0x00003040


	//----- nvinfo : EIATTR_REG_RECONFIG
	.align		4
.L_34:
        /*60ac*/ 	.byte	0x01, 0x54
	.zero		2


	//----- nvinfo : EIATTR_SYSCALL_OFFSETS
	.align		4
        /*60b0*/ 	.byte	0x04, 0x46
        /*60b2*/ 	.short	(.L_36 - .L_35)


	//   ....[0]....
.L_35:
        /*60b4*/ 	.word	0x000116f0


	//   ....[1]....
        /*60b8*/ 	.word	0x00011830


	//----- nvinfo : EIATTR_MBARRIER_INSTR_OFFSETS
	.align		4
.L_36:
        /*60bc*/ 	.byte	0x04, 0x39
        /*60be*/ 	.short	(.L_38 - .L_37)


	//   ....[0]....
.L_37:
        /*60c0*/ 	.word	0x00000640
        /*60c4*/ 	.word	0x000000ff
        /*60c8*/ 	.word	0x00000000
        /*60cc*/ 	.short	0x0100
        /*60ce*/ 	.byte	0x08
	.zero		1


	//   ....[1]....
        /*60d0*/ 	.word	0x00000650
        /*60d4*/ 	.word	0x000000ff
        /*60d8*/ 	.word	0x00000030
        /*60dc*/ 	.short	0x0100
        /*60de*/ 	.byte	0x08
	.zero		1


	//   ....[2]....
        /*60e0*/ 	.word	0x00000660
        /*60e4*/ 	.word	0x000000ff
        /*60e8*/ 	.word	0x00000008
        /*60ec*/ 	.short	0x0100
        /*60ee*/ 	.byte	0x08
	.zero		1


	//   ....[3]....
        /*60f0*/ 	.word	0x00000670
        /*60f4*/ 	.word	0x000000ff
        /*60f8*/ 	.word	0x00000038
        /*60fc*/ 	.short	0x0100
        /*60fe*/ 	.byte	0x08
	.zero		1


	//   ....[4]....
        /*6100*/ 	.word	0x00000680
        /*6104*/ 	.word	0x000000ff
        /*6108*/ 	.word	0x00000010
        /*610c*/ 	.short	0x0100
        /*610e*/ 	.byte	0x08
	.zero		1


	//   ....[5]....
        /*6110*/ 	.word	0x00000690
        /*6114*/ 	.word	0x000000ff
        /*6118*/ 	.word	0x00000040
        /*611c*/ 	.short	0x0100
        /*611e*/ 	.byte	0x08
	.zero		1


	//   ....[6]....
        /*6120*/ 	.word	0x000006a0
        /*6124*/ 	.word	0x000000ff
        /*6128*/ 	.word	0x00000018
        /*612c*/ 	.short	0x0100
        /*612e*/ 	.byte	0x08
	.zero		1


	//   ....[7]....
        /*6130*/ 	.word	0x000006b0
        /*6134*/ 	.word	0x000000ff
        /*6138*/ 	.word	0x00000048
        /*613c*/ 	.short	0x0100
        /*613e*/ 	.byte	0x08
	.zero		1


	//   ....[8]....
        /*6140*/ 	.word	0x000006c0
        /*6144*/ 	.word	0x000000ff
        /*6148*/ 	.word	0x00000020
        /*614c*/ 	.short	0x0100
        /*614e*/ 	.byte	0x08
	.zero		1


	//   ....[9]....
        /*6150*/ 	.word	0x000006d0
        /*6154*/ 	.word	0x000000ff
        /*6158*/ 	.word	0x00000050
        /*615c*/ 	.short	0x0100
        /*615e*/ 	.byte	0x08
	.zero		1


	//   ....[10]....
        /*6160*/ 	.word	0x000006e0
        /*6164*/ 	.word	0x000000ff
        /*6168*/ 	.word	0x00000028
        /*616c*/ 	.short	0x0100
        /*616e*/ 	.byte	0x08
	.zero		1


	//   ....[11]....
        /*6170*/ 	.word	0x000006f0
        /*6174*/ 	.word	0x000000ff
        /*6178*/ 	.word	0x00000058
        /*617c*/ 	.short	0x0100
        /*617e*/ 	.byte	0x08
	.zero		1


	//   ....[12]....
        /*6180*/ 	.word	0x00000820
        /*6184*/ 	.word	0x000000ff
        /*6188*/ 	.word	0x00000060
        /*618c*/ 	.short	0x0100
        /*618e*/ 	.byte	0x08
	.zero		1


	//   ....[13]....
        /*6190*/ 	.word	0x00000830
        /*6194*/ 	.word	0x000000ff
        /*6198*/ 	.word	0x00000080
        /*619c*/ 	.short	0x0100
        /*619e*/ 	.byte	0x08
	.zero		1


	//   ....[14]....
        /*61a0*/ 	.word	0x00000840
        /*61a4*/ 	.word	0x000000ff
        /*61a8*/ 	.word	0x00000068
        /*61ac*/ 	.short	0x0100
        /*61ae*/ 	.byte	0x08
	.zero		1


	//   ....[15]....
        /*61b0*/ 	.word	0x00000850
        /*61b4*/ 	.word	0x000000ff
        /*61b8*/ 	.word	0x00000088
        /*61bc*/ 	.short	0x0100
        /*61be*/ 	.byte	0x08
	.zero		1


	//   ....[16]....
        /*61c0*/ 	.word	0x00000860
        /*61c4*/ 	.word	0x000000ff
        /*61c8*/ 	.word	0x00000070
        /*61cc*/ 	.short	0x0100
        /*61ce*/ 	.byte	0x08
	.zero		1


	//   ....[17]....
        /*61d0*/ 	.word	0x00000870
        /*61d4*/ 	.word	0x000000ff
        /*61d8*/ 	.word	0x00000090
        /*61dc*/ 	.short	0x0100
        /*61de*/ 	.byte	0x08
	.zero		1


	//   ....[18]....
        /*61e0*/ 	.word	0x00000880
        /*61e4*/ 	.word	0x000000ff
        /*61e8*/ 	.word	0x00000078
        /*61ec*/ 	.short	0x0100
        /*61ee*/ 	.byte	0x08
	.zero		1


	//   ....[19]....
        /*61f0*/ 	.word	0x00000890
        /*61f4*/ 	.word	0x000000ff
        /*61f8*/ 	.word	0x00000098
        /*61fc*/ 	.short	0x0100
        /*61fe*/ 	.byte	0x08
	.zero		1


	//   ....[20]....
        /*6200*/ 	.word	0x00000c70
        /*6204*/ 	.word	0x000000ff
        /*6208*/ 	.word	0x000000a0
        /*620c*/ 	.short	0x0100
        /*620e*/ 	.byte	0x06
	.zero		1


	//   ....[21]....
        /*6210*/ 	.word	0x00000d10
        /*6214*/ 	.word	0x000000ff
        /*6218*/ 	.word	0x000000a8
        /*621c*/ 	.short	0x0100
        /*621e*/ 	.byte	0x06
	.zero		1


	//   ....[22]....
        /*6220*/ 	.word	0x00003420
        /*6224*/ 	.word	0x000000ff
        /*6228*/ 	.word	0x00000000
        /*622c*/ 	.short	0x010a
        /*622e*/ 	.byte	0x04
	.zero		1


	//   ....[23]....
        /*6230*/ 	.word	0x00003460
        /*6234*/ 	.word	0x000000ff
        /*6238*/ 	.word	0x00000000
        /*623c*/ 	.short	0x010a
        /*623e*/ 	.byte	0x04
	.zero		1


	//   ....[24]....
        /*6240*/ 	.word	0x00007a10
        /*6244*/ 	.word	0x000000ff
        /*6248*/ 	.word	0x00000000
        /*624c*/ 	.short	0x010a
        /*624e*/ 	.byte	0x06
	.zero		1


	//   ....[25]....
        /*6250*/ 	.word	0x00007a50
        /*6254*/ 	.word	0x000000ff
        /*6258*/ 	.word	0x00000000
        /*625c*/ 	.short	0x010a
        /*625e*/ 	.byte	0x06
	.zero		1


	//   ....[26]....
        /*6260*/ 	.word	0x0000d800
        /*6264*/ 	.word	0x00000000
        /*6268*/ 	.word	0x00000000
        /*626c*/ 	.short	0x0101
        /*626e*/ 	.byte	0x3f
	.zero		1


	//   ....[27]....
        /*6270*/ 	.word	0x000114a0
        /*6274*/ 	.word	0x00000000
        /*6278*/ 	.word	0x00000000
        /*627c*/ 	.short	0x0101
        /*627e*/ 	.byte	0x3f
	.zero		1


	//   ....[28]....
        /*6280*/ 	.word	0x00011d00
        /*6284*/ 	.word	0x00000006
        /*6288*/ 	.word	0x00000060
        /*628c*/ 	.short	0x010a
        /*628e*/ 	.byte	0x3f
	.zero		1


	//   ....[29]....
        /*6290*/ 	.word	0x00011fb0
        /*6294*/ 	.word	0x00000006
        /*6298*/ 	.word	0x00000000
        /*629c*/ 	.short	0x0101
        /*629e*/ 	.byte	0x3f
	.zero		1


	//   ....[30]....
        /*62a0*/ 	.word	0x000126e0
        /*62a4*/ 	.word	0x00000007
        /*62a8*/ 	.word	0x00000060
        /*62ac*/ 	.short	0x010a
        /*62ae*/ 	.byte	0x3f
	.zero		1


	//   ....[31]....
        /*62b0*/ 	.word	0x00012960
        /*62b4*/ 	.word	0x00000007
        /*62b8*/ 	.word	0x00000000
        /*62bc*/ 	.short	0x0101
        /*62be*/ 	.byte	0x3f
	.zero		1


	//   ....[32]....
        /*62c0*/ 	.word	0x00013130
        /*62c4*/ 	.word	0x00000007
        /*62c8*/ 	.word	0x00000060
        /*62cc*/ 	.short	0x010a
        /*62ce*/ 	.byte	0x3f
	.zero		1


	//   ....[33]....
        /*62d0*/ 	.word	0x00013380
        /*62d4*/ 	.word	0x00000007
        /*62d8*/ 	.word	0x00000000
        /*62dc*/ 	.short	0x0101
        /*62de*/ 	.byte	0x3f
	.zero		1


	//   ....[34]....
        /*62e0*/ 	.word	0x00013a80
        /*62e4*/ 	.word	0x00000009
        /*62e8*/ 	.word	0x00000060
        /*62ec*/ 	.short	0x010a
        /*62ee*/ 	.byte	0x3f
	.zero		1


	//   ....[35]....
        /*62f0*/ 	.word	0x00013d50
        /*62f4*/ 	.word	0x00000009
        /*62f8*/ 	.word	0x00000000
        /*62fc*/ 	.short	0x0101
        /*62fe*/ 	.byte	0x3f
	.zero		1


	//   ....[36]....
        /*6300*/ 	.word	0x00014510
        /*6304*/ 	.word	0x00000009
        /*6308*/ 	.word	0x00000060
        /*630c*/ 	.short	0x010a
        /*630e*/ 	.byte	0x3f
	.zero		1


	//   ....[37]....
        /*6310*/ 	.word	0x000147e0
        /*6314*/ 	.word	0x00000009
        /*6318*/ 	.word	0x00000000
        /*631c*/ 	.short	0x0101
        /*631e*/ 	.byte	0x3f
	.zero		1


	//   ....[38]....
        /*6320*/ 	.word	0x00014ea0
        /*6324*/ 	.word	0x00000009
        /*6328*/ 	.word	0x00000060
        /*632c*/ 	.short	0x010a
        /*632e*/ 	.byte	0x3f
	.zero		1


	//   ....[39]....
        /*6330*/ 	.word	0x00015170
        /*6334*/ 	.word	0x00000009
        /*6338*/ 	.word	0x00000000
        /*633c*/ 	.short	0x0101
        /*633e*/ 	.byte	0x3f
	.zero		1


	//   ....[40]....
        /*6340*/ 	.word	0x00015930
        /*6344*/ 	.word	0x00000009
        /*6348*/ 	.word	0x00000060
        /*634c*/ 	.short	0x010a
        /*634e*/ 	.byte	0x3f
	.zero		1


	//   ....[41]....
        /*6350*/ 	.word	0x00015c00
        /*6354*/ 	.word	0x00000009
        /*6358*/ 	.word	0x00000000
        /*635c*/ 	.short	0x0101
        /*635e*/ 	.byte	0x3f
	.zero		1


	//   ....[42]....
        /*6360*/ 	.word	0x000162c0
        /*6364*/ 	.word	0x00000009
        /*6368*/ 	.word	0x00000060
        /*636c*/ 	.short	0x010a
        /*636e*/ 	.byte	0x3f
	.zero		1


	//   ....[43]....
        /*6370*/ 	.word	0x00016590
        /*6374*/ 	.word	0x00000009
        /*6378*/ 	.word	0x00000000
        /*637c*/ 	.short	0x0101
        /*637e*/ 	.byte	0x3f
	.zero		1


	//   ....[44]....
        /*6380*/ 	.word	0x00016d50
        /*6384*/ 	.word	0x00000009
        /*6388*/ 	.word	0x00000060
        /*638c*/ 	.short	0x010a
        /*638e*/ 	.byte	0x3f
	.zero		1


	//   ....[45]....
        /*6390*/ 	.word	0x00017020
        /*6394*/ 	.word	0x00000009
        /*6398*/ 	.word	0x00000000
        /*639c*/ 	.short	0x0101
        /*639e*/ 	.byte	0x3f
	.zero		1


	//   ....[46]....
        /*63a0*/ 	.word	0x000176e0
        /*63a4*/ 	.word	0x00000009
        /*63a8*/ 	.word	0x00000060
        /*63ac*/ 	.short	0x010a
        /*63ae*/ 	.byte	0x3f
	.zero		1


	//   ....[47]....
        /*63b0*/ 	.word	0x000179b0
        /*63b4*/ 	.word	0x00000009
        /*63b8*/ 	.word	0x00000000
        /*63bc*/ 	.short	0x0101
        /*63be*/ 	.byte	0x3f
	.zero		1


	//   ....[48]....
        /*63c0*/ 	.word	0x00018170
        /*63c4*/ 	.word	0x00000009
        /*63c8*/ 	.word	0x00000060
        /*63cc*/ 	.short	0x010a
        /*63ce*/ 	.byte	0x3f
	.zero		1


	//   ....[49]....
        /*63d0*/ 	.word	0x00018440
        /*63d4*/ 	.word	0x00000009
        /*63d8*/ 	.word	0x00000000
        /*63dc*/ 	.short	0x0101
        /*63de*/ 	.byte	0x3f
	.zero		1


	//   ....[50]....
        /*63e0*/ 	.word	0x00018b80
        /*63e4*/ 	.word	0x00000009
        /*63e8*/ 	.word	0x00000060
        /*63ec*/ 	.short	0x010a
        /*63ee*/ 	.byte	0x3f
	.zero		1


	//   ....[51]....
        /*63f0*/ 	.word	0x00018e50
        /*63f4*/ 	.word	0x00000009
        /*63f8*/ 	.word	0x00000000
        /*63fc*/ 	.short	0x0101
        /*63fe*/ 	.byte	0x3f
	.zero		1


	//   ....[52]....
        /*6400*/ 	.word	0x00019610
        /*6404*/ 	.word	0x00000009
        /*6408*/ 	.word	0x00000060
        /*640c*/ 	.short	0x010a
        /*640e*/ 	.byte	0x3f
	.zero		1


	//   ....[53]....
        /*6410*/ 	.word	0x000198e0
        /*6414*/ 	.word	0x00000009
        /*6418*/ 	.word	0x00000000
        /*641c*/ 	.short	0x0101
        /*641e*/ 	.byte	0x3f
	.zero		1


	//   ....[54]....
        /*6420*/ 	.word	0x0001a0a0
        /*6424*/ 	.word	0x00000009
        /*6428*/ 	.word	0x00000060
        /*642c*/ 	.short	0x010a
        /*642e*/ 	.byte	0x3f
	.zero		1


	//   ....[55]....
        /*6430*/ 	.word	0x0001a370
        /*6434*/ 	.word	0x00000009
        /*6438*/ 	.word	0x00000000
        /*643c*/ 	.short	0x0101
        /*643e*/ 	.byte	0x3f
	.zero		1


	//   ....[56]....
        /*6440*/ 	.word	0x0001ab30
        /*6444*/ 	.word	0x00000009
        /*6448*/ 	.word	0x00000060
        /*644c*/ 	.short	0x010a
        /*644e*/ 	.byte	0x3f
	.zero		1


	//   ....[57]....
        /*6450*/ 	.word	0x0001ae00
        /*6454*/ 	.word	0x00000009
        /*6458*/ 	.word	0x00000000
        /*645c*/ 	.short	0x0101
        /*645e*/ 	.byte	0x3f
	.zero		1


	//   ....[58]....
        /*6460*/ 	.word	0x0001b5c0
        /*6464*/ 	.word	0x0000000a
        /*6468*/ 	.word	0x00000060
        /*646c*/ 	.short	0x010a
        /*646e*/ 	.byte	0x3f
	.zero		1


	//   ....[59]....
        /*6470*/ 	.word	0x0001b850
        /*6474*/ 	.word	0x00000009
        /*6478*/ 	.word	0x00000000
        /*647c*/ 	.short	0x0101
        /*647e*/ 	.byte	0x3f
	.zero		1


	//   ....[60]....
        /*6480*/ 	.word	0x0001cd50
        /*6484*/ 	.word	0x000000ff
        /*6488*/ 	.word	0x000000a8
        /*648c*/ 	.short	0x010a
        /*648e*/ 	.byte	0x04
	.zero		1


	//   ....[61]....
        /*6490*/ 	.word	0x0001d170
        /*6494*/ 	.word	0x000000ff
        /*6498*/ 	.word	0x00000080
        /*649c*/ 	.short	0x010a
        /*649e*/ 	.byte	0x0d
	.zero		1


	//   ....[62]....
        /*64a0*/ 	.word	0x0001d260
        /*64a4*/ 	.word	0x000000ff
        /*64a8*/ 	.word	0x00000060
        /*64ac*/ 	.short	0x010b
        /*64ae*/ 	.byte	0x0d
	.zero		1


	//   ....[63]....
        /*64b0*/ 	.word	0x0001d2c0
        /*64b4*/ 	.word	0x000000ff
        /*64b8*/ 	.word	0x00000000
        /*64bc*/ 	.short	0x0101
        /*64be*/ 	.byte	0x1e
	.zero		1


	//   ....[64]....
        /*64c0*/ 	.word	0x0001d2f0
        /*64c4*/ 	.word	0x000000ff
        /*64c8*/ 	.word	0x00000088
        /*64cc*/ 	.short	0x010a
        /*64ce*/ 	.byte	0x0d
	.zero		1


	//   ....[65]....
        /*64d0*/ 	.word	0x0001d400
        /*64d4*/ 	.word	0x000000ff
        /*64d8*/ 	.word	0x00000068
        /*64dc*/ 	.short	0x010b
        /*64de*/ 	.byte	0x0d
	.zero		1


	//   ....[66]....
        /*64e0*/ 	.word	0x0001d470
        /*64e4*/ 	.word	0x000000ff
        /*64e8*/ 	.word	0x00000000
        /*64ec*/ 	.short	0x0101
        /*64ee*/ 	.byte	0x1d
	.zero		1


	//   ....[67]....
        /*64f0*/ 	.word	0x0001d4a0
        /*64f4*/ 	.word	0x000000ff
        /*64f8*/ 	.word	0x00000090
        /*64fc*/ 	.short	0x010a
        /*64fe*/ 	.byte	0x0d
	.zero		1


	//   ....[68]....
        /*6500*/ 	.word	0x0001d5a0
        /*6504*/ 	.word	0x000000ff
        /*6508*/ 	.word	0x00000070
        /*650c*/ 	.short	0x010b
        /*650e*/ 	.byte	0x0d
	.zero		1


	//   ....[69]....
        /*6510*/ 	.word	0x0001d600
        /*6514*/ 	.word	0x000000ff
        /*6518*/ 	.word	0x00000000
        /*651c*/ 	.short	0x0101
        /*651e*/ 	.byte	0x16
	.zero		1


	//   ....[70]....
        /*6520*/ 	.word	0x0001d630
        /*6524*/ 	.word	0x000000ff
        /*6528*/ 	.word	0x00000098
        /*652c*/ 	.short	0x010a
        /*652e*/ 	.byte	0x0d
	.zero		1


	//   ....[71]....
        /*6530*/ 	.word	0x0001d730
        /*6534*/ 	.word	0x000000ff
        /*6538*/ 	.word	0x00000078
        /*653c*/ 	.short	0x010b
        /*653e*/ 	.byte	0x0d
	.zero		1


	//   ....[72]....
        /*6540*/ 	.word	0x0001d7a0
        /*6544*/ 	.word	0x000000ff
        /*6548*/ 	.word	0x00000000
        /*654c*/ 	.short	0x0101
        /*654e*/ 	.byte	0x17
	.zero		1


	//   ....[73]....
        /*6550*/ 	.word	0x0001d7e0
        /*6554*/ 	.word	0x000000ff
        /*6558*/ 	.word	0x00000080
        /*655c*/ 	.short	0x010a
        /*655e*/ 	.byte	0x0d
	.zero		1


	//   ....[74]....
        /*6560*/ 	.word	0x0001d8d0
        /*6564*/ 	.word	0x000000ff
        /*6568*/ 	.word	0x00000060
        /*656c*/ 	.short	0x010b
        /*656e*/ 	.byte	0x0d
	.zero		1


	//   ....[75]....
        /*6570*/ 	.word	0x0001d910
        /*6574*/ 	.word	0x000000ff
        /*6578*/ 	.word	0x00000000
        /*657c*/ 	.short	0x0101
        /*657e*/ 	.byte	0x1e
	.zero		1


	//   ....[76]....
        /*6580*/ 	.word	0x0001d940
        /*6584*/ 	.word	0x000000ff
        /*6588*/ 	.word	0x00000088
        /*658c*/ 	.short	0x010a
        /*658e*/ 	.byte	0x0d
	.zero		1


	//   ....[77]....
        /*6590*/ 	.word	0x0001da40
        /*6594*/ 	.word	0x000000ff
        /*6598*/ 	.word	0x00000068
        /*659c*/ 	.short	0x010b
        /*659e*/ 	.byte	0x0d
	.zero		1


	//   ....[78]....
        /*65a0*/ 	.word	0x0001da80
        /*65a4*/ 	.word	0x000000ff
        /*65a8*/ 	.word	0x00000000
        /*65ac*/ 	.short	0x0101
        /*65ae*/ 	.byte	0x1d
	.zero		1


	//   ....[79]....
        /*65b0*/ 	.word	0x0001dac0
        /*65b4*/ 	.word	0x000000ff
        /*65b8*/ 	.word	0x00000090
        /*65bc*/ 	.short	0x010a
        /*65be*/ 	.byte	0x0d
	.zero		1


	//   ....[80]....
        /*65c0*/ 	.word	0x0001dbb0
        /*65c4*/ 	.word	0x000000ff
        /*65c8*/ 	.word	0x00000070
        /*65cc*/ 	.short	0x010b
        /*65ce*/ 	.byte	0x0d
	.zero		1


	//   ....[81]....
        /*65d0*/ 	.word	0x0001dbf0
        /*65d4*/ 	.word	0x000000ff
        /*65d8*/ 	.word	0x00000000
        /*65dc*/ 	.short	0x0101
        /*65de*/ 	.byte	0x16
	.zero		1


	//   ....[82]....
        /*65e0*/ 	.word	0x0001dc20
        /*65e4*/ 	.word	0x000000ff
        /*65e8*/ 	.word	0x00000098
        /*65ec*/ 	.short	0x010a
        /*65ee*/ 	.byte	0x0d
	.zero		1


	//   ....[83]....
        /*65f0*/ 	.word	0x0001dd20
        /*65f4*/ 	.word	0x000000ff
        /*65f8*/ 	.word	0x00000078
        /*65fc*/ 	.short	0x010b
        /*65fe*/ 	.byte	0x0d
	.zero		1


	//   ....[84]....
        /*6600*/ 	.word	0x0001dd60
        /*6604*/ 	.word	0x000000ff
        /*6608*/ 	.word	0x00000000
        /*660c*/ 	.short	0x0101
        /*660e*/ 	.byte	0x17
	.zero		1


	//   ....[85]....
        /*6610*/ 	.word	0x0001dda0
        /*6614*/ 	.word	0x000000ff
        /*6618*/ 	.word	0x00000080
        /*661c*/ 	.short	0x010a
        /*661e*/ 	.byte	0x0d
	.zero		1


	//   ....[86]....
        /*6620*/ 	.word	0x0001dea0
        /*6624*/ 	.word	0x000000ff
        /*6628*/ 	.word	0x00000060
        /*662c*/ 	.short	0x010b
        /*662e*/ 	.byte	0x0d
	.zero		1


	//   ....[87]....
        /*6630*/ 	.word	0x0001dee0
        /*6634*/ 	.word	0x000000ff
        /*6638*/ 	.word	0x00000000
        /*663c*/ 	.short	0x0101
        /*663e*/ 	.byte	0x1e
	.zero		1


	//   ....[88]....
        /*6640*/ 	.word	0x0001df10
        /*6644*/ 	.word	0x000000ff
        /*6648*/ 	.word	0x00000088
        /*664c*/ 	.short	0x010a
        /*664e*/ 	.byte	0x0d
	.zero		1


	//   ....[89]....
        /*6650*/ 	.word	0x0001e010
        /*6654*/ 	.word	0x000000ff
        /*6658*/ 	.word	0x00000068
        /*665c*/ 	.short	0x010b
        /*665e*/ 	.byte	0x0d
	.zero		1


	//   ....[90]....
        /*6660*/ 	.word	0x0001e050
        /*6664*/ 	.word	0x000000ff
        /*6668*/ 	.word	0x00000000
        /*666c*/ 	.short	0x0101
        /*666e*/ 	.byte	0x1d
	.zero		1


	//   ....[91]....
        /*6670*/ 	.word	0x0001e090
        /*6674*/ 	.word	0x000000ff
        /*6678*/ 	.word	0x00000090
        /*667c*/ 	.short	0x010a
        /*667e*/ 	.byte	0x0d
	.zero		1


	//   ....[92]....
        /*6680*/ 	.word	0x0001e190
        /*6684*/ 	.word	0x000000ff
        /*6688*/ 	.word	0x00000070
        /*668c*/ 	.short	0x010b
        /*668e*/ 	.byte	0x0d
	.zero		1


	//   ....[93]....
        /*6690*/ 	.word	0x0001e1d0
        /*6694*/ 	.word	0x000000ff
        /*6698*/ 	.word	0x00000000
        /*669c*/ 	.short	0x0101
        /*669e*/ 	.byte	0x16
	.zero		1


	//   ....[94]....
        /*66a0*/ 	.word	0x0001e200
        /*66a4*/ 	.word	0x000000ff
        /*66a8*/ 	.word	0x00000098
        /*66ac*/ 	.short	0x010a
        /*66ae*/ 	.byte	0x0d
	.zero		1


	//   ....[95]....
        /*66b0*/ 	.word	0x0001e300
        /*66b4*/ 	.word	0x000000ff
        /*66b8*/ 	.word	0x00000078
        /*66bc*/ 	.short	0x010b
        /*66be*/ 	.byte	0x0d
	.zero		1


	//   ....[96]....
        /*66c0*/ 	.word	0x0001e340
        /*66c4*/ 	.word	0x000000ff
        /*66c8*/ 	.word	0x00000000
        /*66cc*/ 	.short	0x0101
        /*66ce*/ 	.byte	0x17
	.zero		1


	//   ....[97]....
        /*66d0*/ 	.word	0x0001e380
        /*66d4*/ 	.word	0x000000ff
        /*66d8*/ 	.word	0x00000080
        /*66dc*/ 	.short	0x010a
        /*66de*/ 	.byte	0x0d
	.zero		1


	//   ....[98]....
        /*66e0*/ 	.word	0x0001e480
        /*66e4*/ 	.word	0x000000ff
        /*66e8*/ 	.word	0x00000060
        /*66ec*/ 	.short	0x010b
        /*66ee*/ 	.byte	0x0d
	.zero		1


	//   ....[99]....
        /*66f0*/ 	.word	0x0001e4c0
        /*66f4*/ 	.word	0x000000ff
        /*66f8*/ 	.word	0x00000000
        /*66fc*/ 	.short	0x0101
        /*66fe*/ 	.byte	0x1e
	.zero		1


	//   ....[100]....
        /*6700*/ 	.word	0x0001e4f0
        /*6704*/ 	.word	0x000000ff
        /*6708*/ 	.word	0x00000088
        /*670c*/ 	.short	0x010a
        /*670e*/ 	.byte	0x0d
	.zero		1


	//   ....[101]....
        /*6710*/ 	.word	0x0001e5f0
        /*6714*/ 	.word	0x000000ff
        /*6718*/ 	.word	0x00000068
        /*671c*/ 	.short	0x010b
        /*671e*/ 	.byte	0x0d
	.zero		1


	//   ....[102]....
        /*6720*/ 	.word	0x0001e630
        /*6724*/ 	.word	0x000000ff
        /*6728*/ 	.word	0x00000000
        /*672c*/ 	.short	0x0101
        /*672e*/ 	.byte	0x1d
	.zero		1


	//   ....[103]....
        /*6730*/ 	.word	0x0001e670
        /*6734*/ 	.word	0x000000ff
        /*6738*/ 	.word	0x00000090
        /*673c*/ 	.short	0x010a
        /*673e*/ 	.byte	0x0d
	.zero		1


	//   ....[104]....
        /*6740*/ 	.word	0x0001e770
        /*6744*/ 	.word	0x000000ff
        /*6748*/ 	.word	0x00000070
        /*674c*/ 	.short	0x010b
        /*674e*/ 	.byte	0x0d
	.zero		1


	//   ....[105]....
        /*6750*/ 	.word	0x0001e7b0
        /*6754*/ 	.word	0x000000ff
        /*6758*/ 	.word	0x00000000
        /*675c*/ 	.short	0x0101
        /*675e*/ 	.byte	0x16
	.zero		1


	//   ....[106]....
        /*6760*/ 	.word	0x0001e7e0
        /*6764*/ 	.word	0x000000ff
        /*6768*/ 	.word	0x00000098
        /*676c*/ 	.short	0x010a
        /*676e*/ 	.byte	0x0d
	.zero		1


	//   ....[107]....
        /*6770*/ 	.word	0x0001e8e0
        /*6774*/ 	.word	0x000000ff
        /*6778*/ 	.word	0x00000078
        /*677c*/ 	.short	0x010b
        /*677e*/ 	.byte	0x0d
	.zero		1


	//   ....[108]....
        /*6780*/ 	.word	0x0001e930
        /*6784*/ 	.word	0x000000ff
        /*6788*/ 	.word	0x00000000
        /*678c*/ 	.short	0x0101
        /*678e*/ 	.byte	0x17
	.zero		1


	//   ....[109]....
        /*6790*/ 	.word	0x0001f050
        /*6794*/ 	.word	0x00000000
        /*6798*/ 	.word	0x00000080
        /*679c*/ 	.short	0x010a
        /*679e*/ 	.byte	0x3f
	.zero		1


	//   ....[110]....
        /*67a0*/ 	.word	0x0001f090
        /*67a4*/ 	.word	0x00000000
        /*67a8*/ 	.word	0x00000088
        /*67ac*/ 	.short	0x010a
        /*67ae*/ 	.byte	0x3f
	.zero		1


	//   ....[111]....
        /*67b0*/ 	.word	0x0001f0d0
        /*67b4*/ 	.word	0x00000000
        /*67b8*/ 	.word	0x00000090
        /*67bc*/ 	.short	0x010a
        /*67be*/ 	.byte	0x3f
	.zero		1


	//   ....[112]....
        /*67c0*/ 	.word	0x0001f130
        /*67c4*/ 	.word	0x00000000
        /*67c8*/ 	.word	0x00000098
        /*67cc*/ 	.short	0x010a
        /*67ce*/ 	.byte	0x3f
	.zero		1


	//   ....[113]....
        /*67d0*/ 	.word	0x0001f480
        /*67d4*/ 	.word	0x0000000c
        /*67d8*/ 	.word	0x00000030
        /*67dc*/ 	.short	0x010a
        /*67de*/ 	.byte	0x3f
	.zero		1


	//   ....[114]....
        /*67e0*/ 	.word	0x0001f7e0
        /*67e4*/ 	.word	0x00000002
        /*67e8*/ 	.word	0x000000a8
        /*67ec*/ 	.short	0x0101
        /*67ee*/ 	.byte	0x3f
	.zero		1


	//   ....[115]....
        /*67f0*/ 	.word	0x0001ffb0
        /*67f4*/ 	.word	0x00000004
        /*67f8*/ 	.word	0x00000000
        /*67fc*/ 	.short	0x010a
        /*67fe*/ 	.byte	0x3f
	.zero		1


	//   ....[116]....
        /*6800*/ 	.word	0x00020040
        /*6804*/ 	.word	0x00000003
        /*6808*/ 	.word	0x00000000
        /*680c*/ 	.short	0x010a
        /*680e*/ 	.byte	0x3f
	.zero		1


	//   ....[117]....
        /*6810*/ 	.word	0x000200d0
        /*6814*/ 	.word	0x00000003
        /*6818*/ 	.word	0x00000000
        /*681c*/ 	.short	0x010a
        /*681e*/ 	.byte	0x3f
	.zero		1


	//   ....[118]....
        /*6820*/ 	.word	0x00020160
        /*6824*/ 	.word	0x00000003
        /*6828*/ 	.word	0x00000000
        /*682c*/ 	.short	0x010a
        /*682e*/ 	.byte	0x3f
	.zero		1


	//   ....[119]....
        /*6830*/ 	.word	0x000201f0
        /*6834*/ 	.word	0x00000003
        /*6838*/ 	.word	0x00000000
        /*683c*/ 	.short	0x010a
        /*683e*/ 	.byte	0x3f
	.zero		1


	//   ....[120]....
        /*6840*/ 	.word	0x00020280
        /*6844*/ 	.word	0x00000003
        /*6848*/ 	.word	0x00000000
        /*684c*/ 	.short	0x010a
        /*684e*/ 	.byte	0x3f
	.zero		1


	//   ....[121]....
        /*6850*/ 	.word	0x000202f0
        /*6854*/ 	.word	0x00000005
        /*6858*/ 	.word	0x00000000
        /*685c*/ 	.short	0x010a
        /*685e*/ 	.byte	0x3f
	.zero		1


	//   ....[122]....
        /*6860*/ 	.word	0x00020350
        /*6864*/ 	.word	0x00000004
        /*6868*/ 	.word	0x00000000
        /*686c*/ 	.short	0x010a
        /*686e*/ 	.byte	0x3f
	.zero		1


	//   ....[123]....
        /*6870*/ 	.word	0x000203a0
        /*6874*/ 	.word	0x00000006
        /*6878*/ 	.word	0x00000060
        /*687c*/ 	.short	0x010a
        /*687e*/ 	.byte	0x3f
	.zero		1


	//   ....[124]....
        /*6880*/ 	.word	0x000203f0
        /*6884*/ 	.word	0x00000007
        /*6888*/ 	.word	0x00000060
        /*688c*/ 	.short	0x010a
        /*688e*/ 	.byte	0x3f
	.zero		1


	//   ....[125]....
        /*6890*/ 	.word	0x00020440
        /*6894*/ 	.word	0x00000007
        /*6898*/ 	.word	0x00000060
        /*689c*/ 	.short	0x010a
        /*689e*/ 	.byte	0x3f
	.zero		1


	//   ....[126]....
        /*68a0*/ 	.word	0x00020490
        /*68a4*/ 	.word	0x00000009
        /*68a8*/ 	.word	0x00000060
        /*68ac*/ 	.short	0x010a
        /*68ae*/ 	.byte	0x3f
	.zero		1


	//   ....[127]....
        /*68b0*/ 	.word	0x000204e0
        /*68b4*/ 	.word	0x00000009
        /*68b8*/ 	.word	0x00000060
        /*68bc*/ 	.short	0x010a
        /*68be*/ 	.byte	0x3f
	.zero		1


	//   ....[128]....
        /*68c0*/ 	.word	0x00020530
        /*68c4*/ 	.word	0x00000009
        /*68c8*/ 	.word	0x00000060
        /*68cc*/ 	.short	0x010a
        /*68ce*/ 	.byte	0x3f
	.zero		1


	//   ....[129]....
        /*68d0*/ 	.word	0x00020580
        /*68d4*/ 	.word	0x00000009
        /*68d8*/ 	.word	0x00000060
        /*68dc*/ 	.short	0x010a
        /*68de*/ 	.byte	0x3f
	.zero		1


	//   ....[130]....
        /*68e0*/ 	.word	0x000205d0
        /*68e4*/ 	.word	0x00000009
        /*68e8*/ 	.word	0x00000060
        /*68ec*/ 	.short	0x010a
        /*68ee*/ 	.byte	0x3f
	.zero		1


	//   ....[131]....
        /*68f0*/ 	.word	0x00020620
        /*68f4*/ 	.word	0x00000009
        /*68f8*/ 	.word	0x00000060
        /*68fc*/ 	.short	0x010a
        /*68fe*/ 	.byte	0x3f
	.zero		1


	//   ....[132]....
        /*6900*/ 	.word	0x00020670
        /*6904*/ 	.word	0x00000009
        /*6908*/ 	.word	0x00000060
        /*690c*/ 	.short	0x010a
        /*690e*/ 	.byte	0x3f
	.zero		1


	//   ....[133]....
        /*6910*/ 	.word	0x000206c0
        /*6914*/ 	.word	0x00000009
        /*6918*/ 	.word	0x00000060
        /*691c*/ 	.short	0x010a
        /*691e*/ 	.byte	0x3f
	.zero		1


	//   ....[134]....
        /*6920*/ 	.word	0x00020710
        /*6924*/ 	.word	0x00000009
        /*6928*/ 	.word	0x00000060
        /*692c*/ 	.short	0x010a
        /*692e*/ 	.byte	0x3f
	.zero		1


	//   ....[135]....
        /*6930*/ 	.word	0x00020760
        /*6934*/ 	.word	0x00000009
        /*6938*/ 	.word	0x00000060
        /*693c*/ 	.short	0x010a
        /*693e*/ 	.byte	0x3f
	.zero		1


	//   ....[136]....
        /*6940*/ 	.word	0x000207b0
        /*6944*/ 	.word	0x00000009
        /*6948*/ 	.word	0x00000060
        /*694c*/ 	.short	0x010a
        /*694e*/ 	.byte	0x3f
	.zero		1


	//   ....[137]....
        /*6950*/ 	.word	0x00020800
        /*6954*/ 	.word	0x00000009
        /*6958*/ 	.word	0x00000060
        /*695c*/ 	.short	0x010a
        /*695e*/ 	.byte	0x3f
	.zero		1


	//   ....[138]....
        /*6960*/ 	.word	0x00020850
        /*6964*/ 	.word	0x0000000a
        /*6968*/ 	.word	0x00000060
        /*696c*/ 	.short	0x010a
        /*696e*/ 	.byte	0x3f
	.zero		1


	//   ....[139]....
        /*6970*/ 	.word	0x000208b0
        /*6974*/ 	.word	0x00000005
        /*6978*/ 	.word	0x000000a8
        /*697c*/ 	.short	0x010a
        /*697e*/ 	.byte	0x3f
	.zero		1


	//   ....[140]....
        /*6980*/ 	.word	0x00020910
        /*6984*/ 	.word	0x00000003
        /*6988*/ 	.word	0x00000080
        /*698c*/ 	.short	0x010a
        /*698e*/ 	.byte	0x3f
	.zero		1


	//   ....[141]....
        /*6990*/ 	.word	0x00020970
        /*6994*/ 	.word	0x00000003
        /*6998*/ 	.word	0x00000088
        /*699c*/ 	.short	0x010a
        /*699e*/ 	.byte	0x3f
	.zero		1


	//   ....[142]....
        /*69a0*/ 	.word	0x000209d0
        /*69a4*/ 	.word	0x00000003
        /*69a8*/ 	.word	0x00000090
        /*69ac*/ 	.short	0x010a
        /*69ae*/ 	.byte	0x3f
	.zero		1


	//   ....[143]....
        /*69b0*/ 	.word	0x00020a30
        /*69b4*/ 	.word	0x00000003
        /*69b8*/ 	.word	0x00000098
        /*69bc*/ 	.short	0x010a
        /*69be*/ 	.byte	0x3f
	.zero		1


	//   ....[144]....
        /*69c0*/ 	.word	0x00020a90
        /*69c4*/ 	.word	0x00000004
        /*69c8*/ 	.word	0x00000080
        /*69cc*/ 	.short	0x010a
        /*69ce*/ 	.byte	0x3f
	.zero		1


	//   ....[145]....
        /*69d0*/ 	.word	0x00020af0
        /*69d4*/ 	.word	0x00000004
        /*69d8*/ 	.word	0x00000088
        /*69dc*/ 	.short	0x010a
        /*69de*/ 	.byte	0x3f
	.zero		1


	//   ....[146]....
        /*69e0*/ 	.word	0x00020b50
        /*69e4*/ 	.word	0x00000004
        /*69e8*/ 	.word	0x00000090
        /*69ec*/ 	.short	0x010a
        /*69ee*/ 	.byte	0x3f
	.zero		1


	//   ....[147]....
        /*69f0*/ 	.word	0x00020bb0
        /*69f4*/ 	.word	0x00000004
        /*69f8*/ 	.word	0x00000098
        /*69fc*/ 	.short	0x010a
        /*69fe*/ 	.byte	0x3f
	.zero		1


	//   ....[148]....
        /*6a00*/ 	.word	0x00020c10
        /*6a04*/ 	.word	0x00000005
        /*6a08*/ 	.word	0x00000080
        /*6a0c*/ 	.short	0x010a
        /*6a0e*/ 	.byte	0x3f
	.zero		1


	//   ....[149]....
        /*6a10*/ 	.word	0x00020c70
        /*6a14*/ 	.word	0x00000005
        /*6a18*/ 	.word	0x00000088
        /*6a1c*/ 	.short	0x010a
        /*6a1e*/ 	.byte	0x3f
	.zero		1


	//   ....[150]....
        /*6a20*/ 	.word	0x00020cd0
        /*6a24*/ 	.word	0x00000005
        /*6a28*/ 	.word	0x00000090
        /*6a2c*/ 	.short	0x010a
        /*6a2e*/ 	.byte	0x3f
	.zero		1


	//   ....[151]....
        /*6a30*/ 	.word	0x00020d30
        /*6a34*/ 	.word	0x00000005
        /*6a38*/ 	.word	0x00000098
        /*6a3c*/ 	.short	0x010a
        /*6a3e*/ 	.byte	0x3f
	.zero		1


	//   ....[152]....
        /*6a40*/ 	.word	0x00020d90
        /*6a44*/ 	.word	0x00000002
        /*6a48*/ 	.word	0x00000080
        /*6a4c*/ 	.short	0x010a
        /*6a4e*/ 	.byte	0x3f
	.zero		1


	//   ....[153]....
        /*6a50*/ 	.word	0x00020df0
        /*6a54*/ 	.word	0x00000002
        /*6a58*/ 	.word	0x00000088
        /*6a5c*/ 	.short	0x010a
        /*6a5e*/ 	.byte	0x3f
	.zero		1


	//   ....[154]....
        /*6a60*/ 	.word	0x00020e50
        /*6a64*/ 	.word	0x00000002
        /*6a68*/ 	.word	0x00000090
        /*6a6c*/ 	.short	0x010a
        /*6a6e*/ 	.byte	0x3f
	.zero		1


	//   ....[155]....
        /*6a70*/ 	.word	0x00020eb0
        /*6a74*/ 	.word	0x00000002
        /*6a78*/ 	.word	0x00000098
        /*6a7c*/ 	.short	0x010a
        /*6a7e*/ 	.byte	0x3f
	.zero		1


	//   ....[156]....
        /*6a80*/ 	.word	0x00020f00
        /*6a84*/ 	.word	0x00000000
        /*6a88*/ 	.word	0x00000080
        /*6a8c*/ 	.short	0x010a
        /*6a8e*/ 	.byte	0x3f
	.zero		1


	//   ....[157]....
        /*6a90*/ 	.word	0x00020f50
        /*6a94*/ 	.word	0x00000000
        /*6a98*/ 	.word	0x00000088
        /*6a9c*/ 	.short	0x010a
        /*6a9e*/ 	.byte	0x3f
	.zero		1


	//   ....[158]....
        /*6aa0*/ 	.word	0x00020fa0
        /*6aa4*/ 	.word	0x00000000
        /*6aa8*/ 	.word	0x00000090
        /*6aac*/ 	.short	0x010a
        /*6aae*/ 	.byte	0x3f
	.zero		1


	//   ....[159]....
        /*6ab0*/ 	.word	0x00021080
        /*6ab4*/ 	.word	0x0000000c
        /*6ab8*/ 	.word	0x00000030
        /*6abc*/ 	.short	0x010a
        /*6abe*/ 	.byte	0x3f
	.zero		1


	//   ....[160]....
        /*6ac0*/ 	.word	0x00021160
        /*6ac4*/ 	.word	0x00000004
        /*6ac8*/ 	.word	0x00000000
        /*6acc*/ 	.short	0x010a
        /*6ace*/ 	.byte	0x3f
	.zero		1


	//   ....[161]....
        /*6ad0*/ 	.word	0x000211b0
        /*6ad4*/ 	.word	0x00000003
        /*6ad8*/ 	.word	0x00000000
        /*6adc*/ 	.short	0x010a
        /*6ade*/ 	.byte	0x3f
	.zero		1


	//   ....[162]....
        /*6ae0*/ 	.word	0x00021200
        /*6ae4*/ 	.word	0x00000003
        /*6ae8*/ 	.word	0x00000000
        /*6aec*/ 	.short	0x010a
        /*6aee*/ 	.byte	0x3f
	.zero		1


	//   ....[163]....
        /*6af0*/ 	.word	0x00021250
        /*6af4*/ 	.word	0x00000003
        /*6af8*/ 	.word	0x00000000
        /*6afc*/ 	.short	0x010a
        /*6afe*/ 	.byte	0x3f
	.zero		1


	//   ....[164]....
        /*6b00*/ 	.word	0x000212a0
        /*6b04*/ 	.word	0x00000003
        /*6b08*/ 	.word	0x00000000
        /*6b0c*/ 	.short	0x010a
        /*6b0e*/ 	.byte	0x3f
	.zero		1


	//----- nvinfo : EIATTR_NUM_MBARRIERS
	.align		4
.L_38:
        /*6b10*/ 	.byte	0x03, 0x38
        /*6b12*/ 	.short	0x0016


	//----- nvinfo : EIATTR_EXIT_INSTR_OFFSETS
	.align		4
        /*6b14*/ 	.byte	0x04, 0x1c
        /*6b16*/ 	.short	(.L_40 - .L_39)


	//   ....[0]....
.L_39:
        /*6b18*/ 	.word	0x00000fb0


	//   ....[1]....
        /*6b1c*/ 	.word	0x00001760


	//   ....[2]....
        /*6b20*/ 	.word	0x0001c6b0


	//   ....[3]....
        /*6b24*/ 	.word	0x0001cc70


	//   ....[4]....
        /*6b28*/ 	.word	0x0001cce0


	//   ....[5]....
        /*6b2c*/ 	.word	0x0001f180


	//   ....[6]....
        /*6b30*/ 	.word	0x000202d0


	//----- nvinfo : EIATTR_MAX_THREADS
	.align		4
.L_40:
        /*6b34*/ 	.byte	0x04, 0x05
        /*6b36*/ 	.short	(.L_42 - .L_41)
.L_41:
        /*6b38*/ 	.word	0x00000180
        /*6b3c*/ 	.word	0x00000001
        /*6b40*/ 	.word	0x00000001


	//----- nvinfo : EIATTR_CRS_STACK_SIZE
	.align		4
.L_42:
        /*6b44*/ 	.byte	0x04, 0x1e
        /*6b46*/ 	.short	(.L_44 - .L_43)
.L_43:
        /*6b48*/ 	.word	0x00000000


	//----- nvinfo : EIATTR_CBANK_PARAM_SIZE
	.align		4
.L_44:
        /*6b4c*/ 	.byte	0x03, 0x19
        /*6b4e*/ 	.short	0x0770


	//----- nvinfo : EIATTR_PARAM_CBANK
	.align		4
        /*6b50*/ 	.byte	0x04, 0x0a
        /*6b52*/ 	.short	(.L_46 - .L_45)
	.align		4
.L_45:
        /*6b54*/ 	.word	index@(.nv.constant0._ZN7cutlass13device_kernelINS_4gemm6kernel13GemmUniversalIN4cute5tupleIJiiiiEEENS1_10collective13CollectiveMmaINS1_37MainloopSm90TmaGmmaWarpSpecializedFP8ILi6ENS5_IJNS4_1CILi2EEENSA_ILi1EEESC_EEENS1_35KernelTmaWarpSpecializedCooperativeEEENS5_IJNSA_ILi256EEESG_NSA_ILi64EEEEEENS_12float_e4m3_tENS5_IJlSC_lEEESJ_SK_NS4_8TiledMMAINS4_8MMA_AtomIJNS4_4SM904GMMA31MMA_64x256x32_F32E4M3E4M3_SS_TNILNSO_7ScaleInE1ELSQ_1EEEEEENS4_6LayoutISD_NS5_IJSC_NSA_ILi0EEESU_EEEEENS5_IJNS4_10UnderscoreESX_SX_EEEEENS4_13SM90_TMA_LOADENS4_14ComposedLayoutINS4_7SwizzleILi2ELi4ELi3EEENS4_18smem_ptr_flag_bitsILi8EEENST_INS5_IJNSA_ILi8EEESH_EEENS5_IJSH_SC_EEEEEEEvNS4_8identityENS4_23SM90_TMA_LOAD_MULTICASTES1A_vS1B_EENS_8epilogue10collective18CollectiveEpilogueINS1E_22Sm90TmaWarpSpecializedILi4ELi2ELi16ELb0ELb0EEEJSI_NS5_IJNSA_ILi128EEENSA_ILi32EEEEEESJ_SK_SJ_SK_NS1E_6fusion15FusionCallbacksIS1I_NS1M_13LinCombEltActINS1E_6thread4ReLuESJ_fSJ_fLNS_15FloatRoundStyleE2EEESI_S1L_JEEES10_NS11_INS12_ILi1ELi4ELi3EEES15_NST_INS5_IJS16_S1K_EEENS5_IJS1K_SC_EEEEEEENS4_39AutoVectorizingCopyWithAssumedAlignmentILi128EEENS4_14SM90_TMA_STOREES1Y_S20_NS4_9Copy_AtomIJNS4_17SM90_U32x4_STSM_NENS_6half_tEEEEvEEEvvEEEEvNT_6ParamsE)
        /*6b58*/ 	.short	0x0210
        /*6b5a*/ 	.short	0x0770


	//----- nvinfo : EIATTR_SW_WAR
	.align		4
.L_46:
        /*6b5c*/ 	.byte	0x04, 0x36
        /*6b5e*/ 	.short	(.L_48 - .L_47)
.L_47:
        /*6b60*/ 	.word	0x00000008
.L_48:


//--------------------- .nv.callgraph             --------------------------
	.section	.nv.callgraph,"",@"SHT_CUDA_CALLGRAPH"
	.align	4
	.sectionentsize	8
	.align		4
        /*0000*/ 	.word	0x00000000
	.align		4
        /*0004*/ 	.word	0xffffffff
	.align		4
        /*0008*/ 	.word	index@(_ZN7cutlass13device_kernelINS_4gemm6kernel13GemmUniversalIN4cute5tupleIJiiiiEEENS1_10collective13CollectiveMmaINS1_37MainloopSm90TmaGmmaWarpSpecializedFP8ILi6ENS5_IJNS4_1CILi2EEENSA_ILi1EEESC_EEENS1_35KernelTmaWarpSpecializedCooperativeEEENS5_IJNSA_ILi256EEESG_NSA_ILi64EEEEEENS_12float_e4m3_tENS5_IJlSC_lEEESJ_SK_NS4_8TiledMMAINS4_8MMA_AtomIJNS4_4SM904GMMA31MMA_64x256x32_F32E4M3E4M3_SS_TNILNSO_7ScaleInE1ELSQ_1EEEEEENS4_6LayoutISD_NS5_IJSC_NSA_ILi0EEESU_EEEEENS5_IJNS4_10UnderscoreESX_SX_EEEEENS4_13SM90_TMA_LOADENS4_14ComposedLayoutINS4_7SwizzleILi2ELi4ELi3EEENS4_18smem_ptr_flag_bitsILi8EEENST_INS5_IJNSA_ILi8EEESH_EEENS5_IJSH_SC_EEEEEEEvNS4_8identityENS4_23SM90_TMA_LOAD_MULTICASTES1A_vS1B_EENS_8epilogue10collective18CollectiveEpilogueINS1E_22Sm90TmaWarpSpecializedILi4ELi2ELi16ELb0ELb0EEEJSI_NS5_IJNSA_ILi128EEENSA_ILi32EEEEEESJ_SK_SJ_SK_NS1E_6fusion15FusionCallbacksIS1I_NS1M_13LinCombEltActINS1E_6thread4ReLuESJ_fSJ_fLNS_15FloatRoundStyleE2EEESI_S1L_JEEES10_NS11_INS12_ILi1ELi4ELi3EEES15_NST_INS5_IJS16_S1K_EEENS5_IJS1K_SC_EEEEEEENS4_39AutoVectorizingCopyWithAssumedAlignmentILi128EEENS4_14SM90_TMA_STOREES1Y_S20_NS4_9Copy_AtomIJNS4_17SM90_U32x4_STSM_NENS_6half_tEEEEvEEEvvEEEEvNT_6ParamsE)
	.align		4
        /*000c*/ 	.word	index@(__assertfail)
	.align		4
        /*0010*/ 	.word	0x00000000
	.align		4
        /*0014*/ 	.word	0xfffffffe
	.align		4
        /*0018*/ 	.word	0x00000000
	.align		4
        /*001c*/ 	.word	0xfffffffd
	.align		4
        /*0020*/ 	.word	0x00000000
	.align		4
        /*0024*/ 	.word	0xfffffffc


//--------------------- .nv.constant4             --------------------------
	.section	.nv.constant4,"a",@progbits
	.align	8
	.align		8
.nv.constant4:
        /*0000*/ 	.dword	__assertfail
	.align		8
        /*0008*/ 	.dword	__unnamed_1
	.align		8
        /*0010*/ 	.dword	__unnamed_2
	.align		8
        /*0018*/ 	.dword	_ZN39_INTERNAL_6acd100e_4_k_cu_17ac4a58_38034cuda3std3__45__cpo5beginE
	.align		8
        /*0020*/ 	.dword	_ZN39_INTERNAL_6acd100e_4_k_cu_17ac4a58_38034cuda3std3__45__cpo3endE
	.align		8
        /*0028*/ 	.dword	_ZN39_INTERNAL_6acd100e_4_k_cu_17ac4a58_38034cuda3std3__45__cpo6cbeginE
	.align		8
        /*0030*/ 	.dword	_ZN39_INTERNAL_6acd100e_4_k_cu_17ac4a58_38034cuda3std3__45__cpo4cendE
	.align		8
        /*0038*/ 	.dword	_ZN39_INTERNAL_6acd100e_4_k_cu_17ac4a58_38034cuda3std3__441_GLOBAL__N__6acd100e_4_k_cu_17ac4a58_38036ignoreE
	.align		8
        /*0040*/ 	.dword	_ZN39_INTERNAL_6acd100e_4_k_cu_17ac4a58_38034cuda3std3__419piecewise_constructE
	.align		8
        /*0048*/ 	.dword	_ZN39_INTERNAL_6acd100e_4_k_cu_17ac4a58_38034cuda3std3__48in_placeE
	.align		8
        /*0050*/ 	.dword	_ZN39_INTERNAL_6acd100e_4_k_cu_17ac4a58_38034cuda3std6ranges3__45__cpo4swapE
	.align		8
        /*0058*/ 	.dword	_ZN39_INTERNAL_6acd100e_4_k_cu_17ac4a58_38034cuda3std6ranges3__45__cpo9iter_moveE
	.align		8
        /*0060*/ 	.dword	_ZN39_INTERNAL_6acd100e_4_k_cu_17ac4a58_38034cute7productE
	.align		8
        /*0068*/ 	.dword	_ZN39_INTERNAL_6acd100e_4_k_cu_17ac4a58_38034cute1_E
	.align		8
        /*0070*/ 	.dword	$str$24
	.align		8
        /*0078*/ 	.dword	$str$25


//--------------------- .text._ZN7cutlass13device_kernelINS_4gemm6kernel13GemmUniversalIN4cute5tupleIJiiiiEEENS1_10collective13CollectiveMmaINS1_37MainloopSm90TmaGmmaWarpSpecializedFP8ILi6ENS5_IJNS4_1CILi2EEENSA_ILi1EEESC_EEENS1_35KernelTmaWarpSpecializedCooperativeEEENS5_IJNSA_ILi256EEESG_NSA_ILi64EEEEEENS_12float_e4m3_tENS5_IJlSC_lEEESJ_SK_NS4_8TiledMMAINS4_8MMA_AtomIJNS4_4SM904GMMA31MMA_64x256x32_F32E4M3E4M3_SS_TNILNSO_7ScaleInE1ELSQ_1EEEEEENS4_6LayoutISD_NS5_IJSC_NSA_ILi0EEESU_EEEEENS5_IJNS4_10UnderscoreESX_SX_EEEEENS4_13SM90_TMA_LOADENS4_14ComposedLayoutINS4_7SwizzleILi2ELi4ELi3EEENS4_18smem_ptr_flag_bitsILi8EEENST_INS5_IJNSA_ILi8EEESH_EEENS5_IJSH_SC_EEEEEEEvNS4_8identityENS4_23SM90_TMA_LOAD_MULTICASTES1A_vS1B_EENS_8epilogue10collective18CollectiveEpilogueINS1E_22Sm90TmaWarpSpecializedILi4ELi2ELi16ELb0ELb0EEEJSI_NS5_IJNSA_ILi128EEENSA_ILi32EEEEEESJ_SK_SJ_SK_NS1E_6fusion15FusionCallbacksIS1I_NS1M_13LinCombEltActINS1E_6thread4ReLuESJ_fSJ_fLNS_15FloatRoundStyleE2EEESI_S1L_JEEES10_NS11_INS12_ILi1ELi4ELi3EEES15_NST_INS5_IJS16_S1K_EEENS5_IJS1K_SC_EEEEEEENS4_39AutoVectorizingCopyWithAssumedAlignmentILi128EEENS4_14SM90_TMA_STOREES1Y_S20_NS4_9Copy_AtomIJNS4_17SM90_U32x4_STSM_NENS_6half_tEEEEvEEEvvEEEEvNT_6ParamsE --------------------------
	.section	.text._ZN7cutlass13device_kernelINS_4gemm6kernel13GemmUniversalIN4cute5tupleIJiiiiEEENS1_10collective13CollectiveMmaINS1_37MainloopSm90TmaGmmaWarpSpecializedFP8ILi6ENS5_IJNS4_1CILi2EEENSA_ILi1EEESC_EEENS1_35KernelTmaWarpSpecializedCooperativeEEENS5_IJNSA_ILi256EEESG_NSA_ILi64EEEEEENS_12float_e4m3_tENS5_IJlSC_lEEESJ_SK_NS4_8TiledMMAINS4_8MMA_AtomIJNS4_4SM904GMMA31MMA_64x256x32_F32E4M3E4M3_SS_TNILNSO_7ScaleInE1ELSQ_1EEEEEENS4_6LayoutISD_NS5_IJSC_NSA_ILi0EEESU_EEEEENS5_IJNS4_10UnderscoreESX_SX_EEEEENS4_13SM90_TMA_LOADENS4_14ComposedLayoutINS4_7SwizzleILi2ELi4ELi3EEENS4_18smem_ptr_flag_bitsILi8EEENST_INS5_IJNSA_ILi8EEESH_EEENS5_IJSH_SC_EEEEEEEvNS4_8identityENS4_23SM90_TMA_LOAD_MULTICASTES1A_vS1B_EENS_8epilogue10collective18CollectiveEpilogueINS1E_22Sm90TmaWarpSpecializedILi4ELi2ELi16ELb0ELb0EEEJSI_NS5_IJNSA_ILi128EEENSA_ILi32EEEEEESJ_SK_SJ_SK_NS1E_6fusion15FusionCallbacksIS1I_NS1M_13LinCombEltActINS1E_6thread4ReLuESJ_fSJ_fLNS_15FloatRoundStyleE2EEESI_S1L_JEEES10_NS11_INS12_ILi1ELi4ELi3EEES15_NST_INS5_IJS16_S1K_EEENS5_IJS1K_SC_EEEEEEENS4_39AutoVectorizingCopyWithAssumedAlignmentILi128EEENS4_14SM90_TMA_STOREES1Y_S20_NS4_9Copy_AtomIJNS4_17SM90_U32x4_STSM_NENS_6half_tEEEEvEEEvvEEEEvNT_6ParamsE,"ax",@progbits
	.align	128
.text._ZN7cutlass13device_kernelINS_4gemm6kernel13GemmUniversalIN4cute5tupleIJiiiiEEENS1_10collective13CollectiveMmaINS1_37MainloopSm90TmaGmmaWarpSpecializedFP8ILi6ENS5_IJNS4_1CILi2EEENSA_ILi1EEESC_EEENS1_35KernelTmaWarpSpecializedCooperativeEEENS5_IJNSA_ILi256EEESG_NSA_ILi64EEEEEENS_12float_e4m3_tENS5_IJlSC_lEEESJ_SK_NS4_8TiledMMAINS4_8MMA_AtomIJNS4_4SM904GMMA31MMA_64x256x32_F32E4M3E4M3_SS_TNILNSO_7ScaleInE1ELSQ_1EEEEEENS4_6LayoutISD_NS5_IJSC_NSA_ILi0EEESU_EEEEENS5_IJNS4_10UnderscoreESX_SX_EEEEENS4_13SM90_TMA_LOADENS4_14ComposedLayoutINS4_7SwizzleILi2ELi4ELi3EEENS4_18smem_ptr_flag_bitsILi8EEENST_INS5_IJNSA_ILi8EEESH_EEENS5_IJSH_SC_EEEEEEEvNS4_8identityENS4_23SM90_TMA_LOAD_MULTICASTES1A_vS1B_EENS_8epilogue10collective18CollectiveEpilogueINS1E_22Sm90TmaWarpSpecializedILi4ELi2ELi16ELb0ELb0EEEJSI_NS5_IJNSA_ILi128EEENSA_ILi32EEEEEESJ_SK_SJ_SK_NS1E_6fusion15FusionCallbacksIS1I_NS1M_13LinCombEltActINS1E_6thread4ReLuESJ_fSJ_fLNS_15FloatRoundStyleE2EEESI_S1L_JEEES10_NS11_INS12_ILi1ELi4ELi3EEES15_NST_INS5_IJS16_S1K_EEENS5_IJS1K_SC_EEEEEEENS4_39AutoVectorizingCopyWithAssumedAlignmentILi128EEENS4_14SM90_TMA_STOREES1Y_S20_NS4_9Copy_AtomIJNS4_17SM90_U32x4_STSM_NENS_6half_tEEEEvEEEvvEEEEvNT_6ParamsE:
        .type           _ZN7cutlass13device_kernelINS_4gemm6kernel13GemmUniversalIN4cute5tupleIJiiiiEEENS1_10collective13CollectiveMmaINS1_37MainloopSm90TmaGmmaWarpSpecializedFP8ILi6ENS5_IJNS4_1CILi2EEENSA_ILi1EEESC_EEENS1_35KernelTmaWarpSpecializedCooperativeEEENS5_IJNSA_ILi256EEESG_NSA_ILi64EEEEEENS_12float_e4m3_tENS5_IJlSC_lEEESJ_SK_NS4_8TiledMMAINS4_8MMA_AtomIJNS4_4SM904GMMA31MMA_64x256x32_F32E4M3E4M3_SS_TNILNSO_7ScaleInE1ELSQ_1EEEEEENS4_6LayoutISD_NS5_IJSC_NSA_ILi0EEESU_EEEEENS5_IJNS4_10UnderscoreESX_SX_EEEEENS4_13SM90_TMA_LOADENS4_14ComposedLayoutINS4_7SwizzleILi2ELi4ELi3EEENS4_18smem_ptr_flag_bitsILi8EEENST_INS5_IJNSA_ILi8EEESH_EEENS5_IJSH_SC_EEEEEEEvNS4_8identityENS4_23SM90_TMA_LOAD_MULTICASTES1A_vS1B_EENS_8epilogue10collective18CollectiveEpilogueINS1E_22Sm90TmaWarpSpecializedILi4ELi2ELi16ELb0ELb0EEEJSI_NS5_IJNSA_ILi128EEENSA_ILi32EEEEEESJ_SK_SJ_SK_NS1E_6fusion15FusionCallbacksIS1I_NS1M_13LinCombEltActINS1E_6thread4ReLuESJ_fSJ_fLNS_15FloatRoundStyleE2EEESI_S1L_JEEES10_NS11_INS12_ILi1ELi4ELi3EEES15_NST_INS5_IJS16_S1K_EEENS5_IJS1K_SC_EEEEEEENS4_39AutoVectorizingCopyWithAssumedAlignmentILi128EEENS4_14SM90_TMA_STOREES1Y_S20_NS4_9Copy_AtomIJNS4_17SM90_U32x4_STSM_NENS_6half_tEEEEvEEEvvEEEEvNT_6ParamsE,@function
        .size           _ZN7cutlass13device_kernelINS_4gemm6kernel13GemmUniversalIN4cute5tupleIJiiiiEEENS1_10collective13CollectiveMmaINS1_37MainloopSm90TmaGmmaWarpSpecializedFP8ILi6ENS5_IJNS4_1CILi2EEENSA_ILi1EEESC_EEENS1_35KernelTmaWarpSpecializedCooperativeEEENS5_IJNSA_ILi256EEESG_NSA_ILi64EEEEEENS_12float_e4m3_tENS5_IJlSC_lEEESJ_SK_NS4_8TiledMMAINS4_8MMA_AtomIJNS4_4SM904GMMA31MMA_64x256x32_F32E4M3E4M3_SS_TNILNSO_7ScaleInE1ELSQ_1EEEEEENS4_6LayoutISD_NS5_IJSC_NSA_ILi0EEESU_EEEEENS5_IJNS4_10UnderscoreESX_SX_EEEEENS4_13SM90_TMA_LOADENS4_14ComposedLayoutINS4_7SwizzleILi2ELi4ELi3EEENS4_18smem_ptr_flag_bitsILi8EEENST_INS5_IJNSA_ILi8EEESH_EEENS5_IJSH_SC_EEEEEEEvNS4_8identityENS4_23SM90_TMA_LOAD_MULTICASTES1A_vS1B_EENS_8epilogue10collective18CollectiveEpilogueINS1E_22Sm90TmaWarpSpecializedILi4ELi2ELi16ELb0ELb0EEEJSI_NS5_IJNSA_ILi128EEENSA_ILi32EEEEEESJ_SK_SJ_SK_NS1E_6fusion15FusionCallbacksIS1I_NS1M_13LinCombEltActINS1E_6thread4ReLuESJ_fSJ_fLNS_15FloatRoundStyleE2EEESI_S1L_JEEES10_NS11_INS12_ILi1ELi4ELi3EEES15_NST_INS5_IJS16_S1K_EEENS5_IJS1K_SC_EEEEEEENS4_39AutoVectorizingCopyWithAssumedAlignmentILi128EEENS4_14SM90_TMA_STOREES1Y_S20_NS4_9Copy_AtomIJNS4_17SM90_U32x4_STSM_NENS_6half_tEEEEvEEEvvEEEEvNT_6ParamsE,(.L_x_425 - _ZN7cutlass13device_kernelINS_4gemm6kernel13GemmUniversalIN4cute5tupleIJiiiiEEENS1_10collective13CollectiveMmaINS1_37MainloopSm90TmaGmmaWarpSpecializedFP8ILi6ENS5_IJNS4_1CILi2EEENSA_ILi1EEESC_EEENS1_35KernelTmaWarpSpecializedCooperativeEEENS5_IJNSA_ILi256EEESG_NSA_ILi64EEEEEENS_12float_e4m3_tENS5_IJlSC_lEEESJ_SK_NS4_8TiledMMAINS4_8MMA_AtomIJNS4_4SM904GMMA31MMA_64x256x32_F32E4M3E4M3_SS_TNILNSO_7ScaleInE1ELSQ_1EEEEEENS4_6LayoutISD_NS5_IJSC_NSA_ILi0EEESU_EEEEENS5_IJNS4_10UnderscoreESX_SX_EEEEENS4_13SM90_TMA_LOADENS4_14ComposedLayoutINS4_7SwizzleILi2ELi4ELi3EEENS4_18smem_ptr_flag_bitsILi8EEENST_INS5_IJNSA_ILi8EEESH_EEENS5_IJSH_SC_EEEEEEEvNS4_8identityENS4_23SM90_TMA_LOAD_MULTICASTES1A_vS1B_EENS_8epilogue10collective18CollectiveEpilogueINS1E_22Sm90TmaWarpSpecializedILi4ELi2ELi16ELb0ELb0EEEJSI_NS5_IJNSA_ILi128EEENSA_ILi32EEEEEESJ_SK_SJ_SK_NS1E_6fusion15FusionCallbacksIS1I_NS1M_13LinCombEltActINS1E_6thread4ReLuESJ_fSJ_fLNS_15FloatRoundStyleE2EEESI_S1L_JEEES10_NS11_INS12_ILi1ELi4ELi3EEES15_NST_INS5_IJS16_S1K_EEENS5_IJS1K_SC_EEEEEEENS4_39AutoVectorizingCopyWithAssumedAlignmentILi128EEENS4_14SM90_TMA_STOREES1Y_S20_NS4_9Copy_AtomIJNS4_17SM90_U32x4_STSM_NENS_6half_tEEEEvEEEvvEEEEvNT_6ParamsE)
        .other          _ZN7cutlass13device_kernelINS_4gemm6kernel13GemmUniversalIN4cute5tupleIJiiiiEEENS1_10collective13CollectiveMmaINS1_37MainloopSm90TmaGmmaWarpSpecializedFP8ILi6ENS5_IJNS4_1CILi2EEENSA_ILi1EEESC_EEENS1_35KernelTmaWarpSpecializedCooperativeEEENS5_IJNSA_ILi256EEESG_NSA_ILi64EEEEEENS_12float_e4m3_tENS5_IJlSC_lEEESJ_SK_NS4_8TiledMMAINS4_8MMA_AtomIJNS4_4SM904GMMA31MMA_64x256x32_F32E4M3E4M3_SS_TNILNSO_7ScaleInE1ELSQ_1EEEEEENS4_6LayoutISD_NS5_IJSC_NSA_ILi0EEESU_EEEEENS5_IJNS4_10UnderscoreESX_SX_EEEEENS4_13SM90_TMA_LOADENS4_14ComposedLayoutINS4_7SwizzleILi2ELi4ELi3EEENS4_18smem_ptr_flag_bitsILi8EEENST_INS5_IJNSA_ILi8EEESH_EEENS5_IJSH_SC_EEEEEEEvNS4_8identityENS4_23SM90_TMA_LOAD_MULTICASTES1A_vS1B_EENS_8epilogue10collective18CollectiveEpilogueINS1E_22Sm90TmaWarpSpecializedILi4ELi2ELi16ELb0ELb0EEEJSI_NS5_IJNSA_ILi128EEENSA_ILi32EEEEEESJ_SK_SJ_SK_NS1E_6fusion15FusionCallbacksIS1I_NS1M_13LinCombEltActINS1E_6thread4ReLuESJ_fSJ_fLNS_15FloatRoundStyleE2EEESI_S1L_JEEES10_NS11_INS12_ILi1ELi4ELi3EEES15_NST_INS5_IJS16_S1K_EEENS5_IJS1K_SC_EEEEEEENS4_39AutoVectorizingCopyWithAssumedAlignmentILi128EEENS4_14SM90_TMA_STOREES1Y_S20_NS4_9Copy_AtomIJNS4_17SM90_U32x4_STSM_NENS_6half_tEEEEvEEEvvEEEEvNT_6ParamsE,@"STO_CUDA_ENTRY STV_DEFAULT"
_ZN7cutlass13device_kernelINS_4gemm6kernel13GemmUniversalIN4cute5tupleIJiiiiEEENS1_10collective13CollectiveMmaINS1_37MainloopSm90TmaGmmaWarpSpecializedFP8ILi6ENS5_IJNS4_1CILi2EEENSA_ILi1EEESC_EEENS1_35KernelTmaWarpSpecializedCooperativeEEENS5_IJNSA_ILi256EEESG_NSA_ILi64EEEEEENS_12float_e4m3_tENS5_IJlSC_lEEESJ_SK_NS4_8TiledMMAINS4_8MMA_AtomIJNS4_4SM904GMMA31MMA_64x256x32_F32E4M3E4M3_SS_TNILNSO_7ScaleInE1ELSQ_1EEEEEENS4_6LayoutISD_NS5_IJSC_NSA_ILi0EEESU_EEEEENS5_IJNS4_10UnderscoreESX_SX_EEEEENS4_13SM90_TMA_LOADENS4_14ComposedLayoutINS4_7SwizzleILi2ELi4ELi3EEENS4_18smem_ptr_flag_bitsILi8EEENST_INS5_IJNSA_ILi8EEESH_EEENS5_IJSH_SC_EEEEEEEvNS4_8identityENS4_23SM90_TMA_LOAD_MULTICASTES1A_vS1B_EENS_8epilogue10collective18CollectiveEpilogueINS1E_22Sm90TmaWarpSpecializedILi4ELi2ELi16ELb0ELb0EEEJSI_NS5_IJNSA_ILi128EEENSA_ILi32EEEEEESJ_SK_SJ_SK_NS1E_6fusion15FusionCallbacksIS1I_NS1M_13LinCombEltActINS1E_6thread4ReLuESJ_fSJ_fLNS_15FloatRoundStyleE2EEESI_S1L_JEEES10_NS11_INS12_ILi1ELi4ELi3EEES15_NST_INS5_IJS16_S1K_EEENS5_IJS1K_SC_EEEEEEENS4_39AutoVectorizingCopyWithAssumedAlignmentILi128EEENS4_14SM90_TMA_STOREES1Y_S20_NS4_9Copy_AtomIJNS4_17SM90_U32x4_STSM_NENS_6half_tEEEEvEEEvvEEEEvNT_6ParamsE:
[----:B------:R-:W1:Y:S02]  /*0000*/  LDC R1, c[0x0][0x28] ;  /* 0x00000a00ff017b82 */ /* 0x000e640000000800 */
[----:B-1----:R-:W-:Y:S01]  /*0010*/  IADD3 R1, R1, -0x8c0, RZ ;  /* 0xfffff74001017810 */ /* 0x002fe20007ffe0ff */
[----:B------:R-:W1:Y:S01]  /*0020*/  S2R R6, SR_TID.X ;  /* 0x0000000000067919 */ /* 0x000e620000002100 */
[----:B------:R-:W-:Y:S01]  /*0030*/  ELECT P0, URZ, PT ;  /* 0x00000000003f782f */ /* 0x000fe20003800000 */
[----:B------:R-:W-:Y:S01]  /*0040*/  BSSY B0, `(.L_x_0) ;  /* 0x000001a000007945 */ /* 0x000fe20003800000 */
[----:B-1----:R-:W-:-:S05]  /*0050*/  SHF.R.U32.HI R0, RZ, 0x5, R6 ;  /* 0x00000005ff007819 */ /* 0x002fca0000011606 */
[----:B------:R-:W1:Y:S02]  /*0060*/  SHFL.IDX PT, R2, R0, RZ, 0x1f ;  /* 0x00001fff00027589 */ /* 0x000e6400000e0000 */
[----:B-1----:R-:W-:Y:S02]  /*0070*/  R2UR UR46, R2 ;  /* 0x00000000022e72ca */ /* 0x002fe400000e0000 */
[----:B------:R-:W-:-:S06]  /*0080*/  SHF.R.U32.HI R2, RZ, 0x7, R6 ;  /* 0x00000007ff027819 */ /* 0x000fcc0000011606 */
[----:B------:R-:W1:Y:S05]  /*0090*/  SHFL.IDX PT, R2, R2, RZ, 0x1f ;  /* 0x00001fff02027589 */ /* 0x000e6a00000e0000 */
[----:B------:R-:W-:Y:S02]  /*00a0*/  USHF.R.S32.HI UR4, URZ, 0x1f, UR46 ;  /* 0x0000001f3f047899 */ /* 0x000fe4000801142e */
[----:B------:R-:W-:Y:S02]  /*00b0*/  ISETP.NE.OR P0, PT, RZ, UR46, !P0 ;  /* 0x0000002eff007c0c */ /* 0x000fe4000c705670 */
[----:B------:R-:W-:-:S04]  /*00c0*/  ULEA.HI UR4, UR4, UR46, URZ, 0x2 ;  /* 0x0000002e04047291 */ /* 0x000fc8000f8f103f */
[----:B------:R-:W-:-:S04]  /*00d0*/  ULOP3.LUT UR4, UR4, 0xfffffffc, URZ, 0xc0, !UPT ;  /* 0xfffffffc04047892 */ /* 0x000fc8000f8ec03f */
[----:B------:R-:W-:-:S03]  /*00e0*/  UIADD3 UR46, UR46, -UR4, URZ ;  /* 0x800000042e2e7290 */ /* 0x000fc6000fffe03f */
[----:B------:R-:W-:Y:S09]  /*00f0*/  @P0 BRA `(.L_x_1) ;  /* 0x0000000000380947 */ /* 0x000ff20003800000 */
[----:B------:R-:W-:Y:S02]  /*0100*/  ULDC.64 UR4, c[0x0][0x198] ;  /* 0x0000660000047ab9 */ /* 0x000fe40000000a00 */
[----:B------:R-:W-:Y:S02]  /*0110*/  UIADD3 UR6, UP0, UR4, 0xf0, URZ ;  /* 0x000000f004067890 */ /* 0x000fe4000ff1e03f */
[----:B------:R-:W-:Y:S02]  /*0120*/  UIADD3 UR8, UP1, UR4, 0x1f0, URZ ;  /* 0x000001f004087890 */ /* 0x000fe4000ff3e03f */
[----:B------:R-:W-:Y:S02]  /*0130*/  UIADD3 UR10, UP2, UR4, 0x3f0, URZ ;  /* 0x000003f0040a7890 */ /* 0x000fe4000ff5e03f */
[----:B------:R-:W-:Y:S02]  /*0140*/  UIADD3 UR4, UP3, UR4, 0x4f0, URZ ;  /* 0x000004f004047890 */ /* 0x000fe4000ff7e03f */
[----:B------:R-:W-:-:S02]  /*0150*/  UIADD3.X UR7, URZ, UR5, URZ, UP0, !UPT ;  /* 0x000000053f077290 */ /* 0x000fc400087fe43f */
[----:B------:R-:W-:Y:S02]  /*0160*/  UIADD3.X UR9, URZ, UR5, URZ, UP1, !UPT ;  /* 0x000000053f097290 */ /* 0x000fe40008ffe43f */
[----:B------:R-:W-:Y:S02]  /*0170*/  UIADD3.X UR11, URZ, UR5, URZ, UP2, !UPT ;  /* 0x000000053f0b7290 */ /* 0x000fe400097fe43f */
[----:B------:R-:W-:-:S03]  /*0180*/  UIADD3.X UR5, URZ, UR5, URZ, UP3, !UPT ;  /* 0x000000053f057290 */ /* 0x000fc60009ffe43f */
[----:B------:R2:W-:Y:S02]  /*0190*/  UTMACCTL.PF [UR6] ;  /* 0x00000000060079b9 */ /* 0x0005e40008040000 */
[----:B------:R2:W-:Y:S02]  /*01a0*/  UTMACCTL.PF [UR8] ;  /* 0x00000000080079b9 */ /* 0x0005e40008040000 */
[----:B------:R2:W-:Y:S02]  /*01b0*/  UTMACCTL.PF [UR10] ;  /* 0x000000000a0079b9 */ /* 0x0005e40008040000 */
[----:B------:R2:W-:Y:S02]  /*01c0*/  UTMACCTL.PF [UR4] ;  /* 0x00000000040079b9 */ /* 0x0005e40008040000 */
[----:B--2---:R-:W-:Y:S01]  /*01d0*/  NOP ;  /* 0x0000000000007918 */ /* 0x004fe20000000000 */
.L_x_1:
[----:B------:R-:W-:Y:S05]  /*01e0*/  BSYNC B0 ;  /* 0x0000000000007941 */ /* 0x000fea0003800000 */
.L_x_0:
[----:B------:R-:W-:Y:S01]  /*01f0*/  ULDC.64 UR8, c[0x0][0x590] ;  /* 0x0001640000087ab9 */ /* 0x000fe20000000a00 */
[----:B-1----:R-:W-:Y:S01]  /*0200*/  R2UR UR6, R2 ;  /* 0x00000000020672ca */ /* 0x002fe200000e0000 */
[----:B------:R-:W-:Y:S01]  /*0210*/  ULDC.64 UR4, c[0x0][0x588] ;  /* 0x0001620000047ab9 */ /* 0x000fe20000000a00 */
[----:B------:R-:W-:Y:S01]  /*0220*/  ISETP.NE.U32.AND P0, PT, RZ, UR8, PT ;  /* 0x00000008ff007c0c */ /* 0x000fe2000bf05070 */
[----:B------:R-:W-:Y:S01]  /*0230*/  ULDC.64 UR56, c[0x0][0x208] ;  /* 0x0000820000387ab9 */ /* 0x000fe20000000a00 */
[----:B------:R-:W-:Y:S02]  /*0240*/  PRMT R4, RZ, 0x7610, R4 ;  /* 0x00007610ff047816 */ /* 0x000fe40000000004 */
[----:B------:R-:W-:-:S13]  /*0250*/  ISETP.NE.AND.EX P1, PT, RZ, UR9, PT, P0 ;  /* 0x00000009ff007c0c */ /* 0x000fda000bf25300 */
[----:B------:R-:W-:Y:S05]  /*0260*/  @P1 BRA `(.L_x_2) ;  /* 0x0000000000441947 */ /* 0x000fea0003800000 */
[----:B------:R-:W-:Y:S02]  /*0270*/  ULDC.64 UR10, c[0x0][0x588] ;  /* 0x00016200000a7ab9 */ /* 0x000fe40000000a00 */
[----:B------:R-:W-:-:S04]  /*0280*/  ISETP.NE.U32.AND P2, PT, RZ, UR10, PT ;  /* 0x0000000aff007c0c */ /* 0x000fc8000bf45070 */
[----:B------:R-:W-:-:S13]  /*0290*/  ISETP.NE.AND.EX P2, PT, RZ, UR11, PT, P2 ;  /* 0x0000000bff007c0c */ /* 0x000fda000bf45320 */
[----:B------:R-:W-:Y:S05]  /*02a0*/  @!P2 BRA `(.L_x_3) ;  /* 0x00000000001ca947 */ /* 0x000fea0003800000 */
[----:B------:R-:W-:Y:S02]  /*02b0*/  MOV R2, UR4 ;  /* 0x0000000400027c02 */ /* 0x000fe40008000f00 */
[----:B------:R-:W-:-:S05]  /*02c0*/  MOV R3, UR5 ;  /* 0x0000000500037c02 */ /* 0x000fca0008000f00 */
[----:B------:R-:W2:Y:S01]  /*02d0*/  LDG.E R2, desc[UR56][R2.64] ;  /* 0x0000003802027981 */ /* 0x000ea2000c1e1900 */
[----:B------:R-:W-:Y:S02]  /*02e0*/  MOV R4, 0x1 ;  /* 0x0000000100047802 */ /* 0x000fe40000000f00 */
[----:B--2---:R-:W-:-:S13]  /*02f0*/  FSETP.NEU.AND P2, PT, R2, RZ, PT ;  /* 0x000000ff0200720b */ /* 0x004fda0003f4d000 */
[----:B------:R-:W-:Y:S01]  /*0300*/  VOTEU.ANY UP0, P2 ;  /* 0x00000000003f7886 */ /* 0x000fe20001000100 */
[----:B------:R-:W-:Y:S05]  /*0310*/  BRA `(.L_x_2) ;  /* 0x0000000000187947 */ /* 0x000fea0003800000 */
.L_x_3:
[----:B------:R-:W-:Y:S01]  /*0320*/  ULDC UR4, c[0x0][0x580] ;  /* 0x0001600000047ab9 */ /* 0x000fe20000000800 */
[----:B------:R-:W-:Y:S01]  /*0330*/  MOV R4, 0x1 ;  /* 0x0000000100047802 */ /* 0x000fe20000000f00 */
[----:B------:R-:W-:Y:S01]  /*0340*/  UMOV UR5, URZ ;  /* 0x0000003f00057c82 */ /* 0x000fe20008000000 */
[----:B------:R-:W-:Y:S01]  /*0350*/  FSETP.NEU.AND P2, PT, RZ, UR4, PT ;  /* 0x00000004ff007c0b */ /* 0x000fe2000bf4d000 */
[----:B------:R-:W-:-:S12]  /*0360*/  UMOV UR4, URZ ;  /* 0x0000003f00047c82 */ /* 0x000fd80008000000 */
[----:B------:R-:W-:-:S05]  /*0370*/  VOTEU.ANY UP0, P2 ;  /* 0x00000000003f7886 */ /* 0x000fca0001000100 */
.L_x_2:
[----:B------:R-:W-:Y:S01]  /*0380*/  ISETP.NE.U32.AND P2, PT, RZ, UR4, PT ;  /* 0x00000004ff007c0c */ /* 0x000fe2000bf45070 */
[----:B------:R-:W-:Y:S01]  /*0390*/  UPLOP3.LUT UP1, UPT, UPT, UPT, UPT, 0x40, 0x0 ;  /* 0x000000000000789c */ /* 0x000fe20003f2e870 */
[----:B------:R-:W-:Y:S02]  /*03a0*/  ISETP.NE.AND.EX P3, PT, RZ, UR9, PT, P0 ;  /* 0x00000009ff007c0c */ /* 0x000fe4000bf65300 */
[----:B------:R-:W-:Y:S01]  /*03b0*/  ISETP.NE.AND.EX P0, PT, RZ, UR5, PT, P2 ;  /* 0x00000005ff007c0c */ /* 0x000fe2000bf05320 */
[----:B------:R-:W-:-:S12]  /*03c0*/  UP2UR UR53, UPR, URZ, 0x2 ;  /* 0x000000023f357883 */ /* 0x000fd80008000000 */
[----:B------:R-:W-:Y:S05]  /*03d0*/  @P0 BRA P3, `(.L_x_4) ;  /* 0x0000000000400947 */ /* 0x000fea0001800000 */
[----:B------:R-:W-:-:S04]  /*03e0*/  ISETP.NE.U32.AND P0, PT, RZ, UR8, PT ;  /* 0x00000008ff007c0c */ /* 0x000fc8000bf05070 */
[----:B------:R-:W-:-:S13]  /*03f0*/  ISETP.NE.AND.EX P0, PT, RZ, UR9, PT, P0 ;  /* 0x00000009ff007c0c */ /* 0x000fda000bf05300 */
[----:B------:R-:W-:Y:S05]  /*0400*/  @!P0 BRA `(.L_x_5) ;  /* 0x00000000002c8947 */ /* 0x000fea0003800000 */
[----:B------:R-:W-:Y:S01]  /*0410*/  PRMT R2, R4, 0x9910, RZ ;  /* 0x0000991004027816 */ /* 0x000fe200000000ff */
[----:B------:R-:W-:Y:S02]  /*0420*/  UISETP.NE.U32.AND UP1, UPT, UR4, URZ, UPT ;  /* 0x0000003f0400728c */ /* 0x000fe4000bf25070 */
[----:B------:R-:W-:Y:S01]  /*0430*/  USEL UR4, URZ, 0xffffffff, UP0 ;  /* 0xffffffff3f047887 */ /* 0x000fe20008000000 */
[----:B------:R-:W-:Y:S01]  /*0440*/  R2UR UR7, R2 ;  /* 0x00000000020772ca */ /* 0x000fe200000e0000 */
[----:B------:R-:W-:-:S12]  /*0450*/  UISETP.NE.AND.EX UP0, UPT, UR5, URZ, UPT, UP1 ;  /* 0x0000003f0500728c */ /* 0x000fd8000bf05310 */
[----:B------:R-:W-:-:S11]  /*0460*/  UISETP.NE.AND UP2, UPT, UR7, URZ, UPT ;  /* 0x0000003f0700728c */ /* 0x000fd6000bf45270 */
[----:B------:R-:W-:-:S04]  /*0470*/  @!UP2 USEL UR4, URZ, 0xffffffff, UP0 ;  /* 0xffffffff3f04a887 */ /* 0x000fc80008000000 */
[----:B------:R-:W-:-:S04]  /*0480*/  ULOP3.LUT UR4, UR4, 0x1, URZ, 0xc0, !UPT ;  /* 0x0000000104047892 */ /* 0x000fc8000f8ec03f */
[----:B------:R-:W-:-:S04]  /*0490*/  UISETP.EQ.U32.AND UP0, UPT, UR4, 0x1, UPT ;  /* 0x000000010400788c */ /* 0x000fc8000bf02070 */
[----:B------:R-:W-:Y:S01]  /*04a0*/  UP2UR UR53, UPR, URZ, 0x1 ;  /* 0x000000013f357883 */ /* 0x000fe20008000000 */
[----:B------:R-:W-:Y:S11]  /*04b0*/  BRA `(.L_x_4) ;  /* 0x0000000000087947 */ /* 0x000ff60003800000 */
.L_x_5:
[----:B------:R-:W-:-:S04]  /*04c0*/  UPLOP3.LUT UP0, UPT, UPT, UPT, UP0, 0x40, 0x0 ;  /* 0x000000000000789c */ /* 0x000fc80003f0e800 */
[----:B------:R-:W-:-:S12]  /*04d0*/  UP2UR UR53, UPR, URZ, 0x1 ;  /* 0x000000013f357883 */ /* 0x000fd80008000000 */
.L_x_4:
[----:B------:R-:W1:Y:S01]  /*04e0*/  SHFL.IDX PT, R2, R0, RZ, 0x1f ;  /* 0x00001fff00027589 */ /* 0x000e6200000e0000 */
[----:B------:R-:W-:Y:S02]  /*04f0*/  UISETP.NE.AND UP0, UPT, UR46, URZ, UPT ;  /* 0x0000003f2e00728c */ /* 0x000fe4000bf05270 */
[----:B------:R-:W-:Y:S02]  /*0500*/  UISETP.NE.AND UP1, UPT, UR6, URZ, UPT ;  /* 0x0000003f0600728c */ /* 0x000fe4000bf25270 */
[----:B------:R-:W-:Y:S02]  /*0510*/  UP2UR UR47, UPR, URZ, 0x1 ;  /* 0x000000013f2f7883 */ /* 0x000fe40008000000 */
[----:B------:R-:W-:Y:S02]  /*0520*/  UISETP.EQ.OR UP0, UPT, UR46, 0x3, !UP0 ;  /* 0x000000032e00788c */ /* 0x000fe4000c702670 */
[----:B------:R-:W-:Y:S02]  /*0530*/  UIADD3 UR9, UR6, -0x1, URZ ;  /* 0xffffffff06097890 */ /* 0x000fe4000fffe03f */
[----:B------:R-:W-:Y:S01]  /*0540*/  UISETP.EQ.AND UP0, UPT, UR6, URZ, UP0 ;  /* 0x0000003f0600728c */ /* 0x000fe20008702270 */
[----:B-1----:R-:W-:-:S13]  /*0550*/  ISETP.NE.AND P0, PT, R2, RZ, PT ;  /* 0x000000ff0200720c */ /* 0x002fda0003f05270 */
[----:B------:R-:W-:Y:S05]  /*0560*/  @P0 BRA `(.L_x_6) ;  /* 0x0000000000680947 */ /* 0x000fea0003800000 */
[----:B------:R-:W1:Y:S01]  /*0570*/  S2UR UR8, SR_CgaCtaId ;  /* 0x00000000000879c3 */ /* 0x000e620000008800 */
[----:B------:R-:W-:Y:S01]  /*0580*/  UMOV UR4, 0x400 ;  /* 0x0000040000047882 */ /* 0x000fe20000000000 */
[----:B------:R-:W-:Y:S01]  /*0590*/  UMOV UR5, 0x1 ;  /* 0x0000000100057882 */ /* 0x000fe20000000000 */
[----:B------:R-:W-:Y:S01]  /*05a0*/  UMOV UR6, 0x4 ;  /* 0x0000000400067882 */ /* 0x000fe20000000000 */
[----:B------:R-:W-:Y:S01]  /*05b0*/  ELECT P0, URZ, PT ;  /* 0x00000000003f782f */ /* 0x000fe20003800000 */
[----:B------:R-:W-:-:S04]  /*05c0*/  UIADD3 UR6, -UR6, 0x100000, URZ ;  /* 0x0010000006067890 */ /* 0x000fc8000fffe13f */
[----:B------:R-:W-:Y:S02]  /*05d0*/  USHF.L.U32 UR7, UR6, 0xb, URZ ;  /* 0x0000000b06077899 */ /* 0x000fe4000800063f */
[----:B------:R-:W-:Y:S02]  /*05e0*/  USHF.L.U32 UR6, UR6, 0x1, URZ ;  /* 0x0000000106067899 */ /* 0x000fe4000800063f */
[----:B-1----:R-:W-:Y:S02]  /*05f0*/  ULEA UR8, UR8, UR4, 0x18 ;  /* 0x0000000408087291 */ /* 0x002fe4000f8ec03f */
[----:B------:R-:W-:-:S04]  /*0600*/  UIADD3 UR4, -UR5, 0x100000, URZ ;  /* 0x0010000005047890 */ /* 0x000fc8000fffe13f */
[----:B------:R-:W-:Y:S02]  /*0610*/  USHF.L.U32 UR5, UR4, 0xb, URZ ;  /* 0x0000000b04057899 */ /* 0x000fe4000800063f */
[----:B------:R-:W-:Y:S01]  /*0620*/  USHF.L.U32 UR4, UR4, 0x1, URZ ;  /* 0x0000000104047899 */ /* 0x000fe2000800063f */
[----:B------:R-:W1:Y:S11]  /*0630*/  FENCE.VIEW.ASYNC.S ;  /* 0x00000000000073c6 */ /* 0x000e760000000000 */
[----:B-1----:R1:W2:Y:S01]  /*0640*/  SYNCS.EXCH.64 URZ, [UR8], UR4 ;  /* 0x00000004083f75b2 */ /* 0x0022a20008000100 */
[----:B------:R1:W3:Y:S01]  /*0650*/  SYNCS.EXCH.64 URZ, [UR8+0x30], UR6 ;  /* 0x00003006083f75b2 */ /* 0x0002e20008000100 */
[----:B------:R1:W4:Y:S01]  /*0660*/  SYNCS.EXCH.64 URZ, [UR8+0x8], UR4 ;  /* 0x00000804083f75b2 */ /* 0x0003220008000100 */
[----:B------:R1:W1:Y:S01]  /*0670*/  SYNCS.EXCH.64 URZ, [UR8+0x38], UR6 ;  /* 0x00003806083f75b2 */ /* 0x0002620008000100 */
        /* <DEDUP_REMOVED lines=8> */
[----:B------:R-:W-:Y:S01]  /*0700*/  NOP ;  /* 0x0000000000007918 */ /* 0x000fe20000000000 */
.L_x_6:
[----:B------:R-:W5:Y:S01]  /*0710*/  SHFL.IDX PT, R3, R0, RZ, 0x1f ;  /* 0x00001fff00037589 */ /* 0x000f6200000e0000 */
[----:B------:R-:W-:Y:S01]  /*0720*/  NOP ;  /* 0x0000000000007918 */ /* 0x000fe20000000000 */
[----:B-----5:R-:W-:-:S13]  /*0730*/  ISETP.NE.AND P0, PT, R3, RZ, PT ;  /* 0x000000ff0300720c */ /* 0x020fda0003f05270 */
[----:B------:R-:W-:Y:S05]  /*0740*/  @P0 BRA `(.L_x_7) ;  /* 0x0000000000580947 */ /* 0x000fea0003800000 */
[----:B-1----:R-:W1:Y:S01]  /*0750*/  S2UR UR5, SR_CgaCtaId ;  /* 0x00000000000579c3 */ /* 0x002e620000008800 */
[----:B------:R-:W-:Y:S01]  /*0760*/  UMOV UR4, 0x400 ;  /* 0x0000040000047882 */ /* 0x000fe20000000000 */
[----:B------:R-:W-:Y:S01]  /*0770*/  UMOV UR6, 0x20 ;  /* 0x0000002000067882 */ /* 0x000fe20000000000 */
[----:B------:R-:W-:Y:S01]  /*0780*/  UMOV UR7, 0x100 ;  /* 0x0000010000077882 */ /* 0x000fe20000000000 */
[----:B------:R-:W-:Y:S01]  /*0790*/  ELECT P0, URZ, PT ;  /* 0x00000000003f782f */ /* 0x000fe20003800000 */
[----:B-1----:R-:W-:Y:S02]  /*07a0*/  ULEA UR8, UR5, UR4, 0x18 ;  /* 0x0000000405087291 */ /* 0x002fe4000f8ec03f */
[----:B------:R-:W-:-:S04]  /*07b0*/  UIADD3 UR4, -UR6, 0x100000, URZ ;  /* 0x0010000006047890 */ /* 0x000fc8000fffe13f */
[----:B------:R-:W-:Y:S02]  /*07c0*/  USHF.L.U32 UR5, UR4, 0xb, URZ ;  /* 0x0000000b04057899 */ /* 0x000fe4000800063f */
[----:B------:R-:W-:Y:S02]  /*07d0*/  USHF.L.U32 UR4, UR4, 0x1, URZ ;  /* 0x0000000104047899 */ /* 0x000fe4000800063f */
[----:B------:R-:W-:-:S04]  /*07e0*/  UIADD3 UR6, -UR7, 0x100000, URZ ;  /* 0x0010000007067890 */ /* 0x000fc8000fffe13f */
[----:B------:R-:W-:Y:S02]  /*07f0*/  USHF.L.U32 UR7, UR6, 0xb, URZ ;  /* 0x0000000b06077899 */ /* 0x000fe4000800063f */
[----:B------:R-:W-:Y:S01]  /*0800*/  USHF.L.U32 UR6, UR6, 0x1, URZ ;  /* 0x0000000106067899 */ /* 0x000fe2000800063f */
[----:B------:R-:W1:Y:S03]  /*0810*/  FENCE.VIEW.ASYNC.S ;  /* 0x00000000000073c6 */ /* 0x000e660000000000 */
[----:B-1----:R1:W1:Y:S08]  /*0820*/  SYNCS.EXCH.64 URZ, [UR8+0x60], UR4 ;  /* 0x00006004083f75b2 */ /* 0x0022700008000100 */
        /* <DEDUP_REMOVED lines=8> */
.L_x_7:
[----:B-1----:R-:W1:Y:S01]  /*08b0*/  S2UR UR8, SR_CTAID.X ;  /* 0x00000000000879c3 */ /* 0x002e620000002500 */
[----:B------:R-:W5:Y:S01]  /*08c0*/  SHFL.IDX PT, R0, R0, RZ, 0x1f ;  /* 0x00001fff00007589 */ /* 0x000f6200000e0000 */
[----:B------:R-:W-:Y:S02]  /*08d0*/  SHF.R.S32.HI R3, RZ, 0x1f, R6 ;  /* 0x0000001fff037819 */ /* 0x000fe40000011406 */
[----:B------:R-:W-:Y:S02]  /*08e0*/  ELECT P0, URZ, PT ;  /* 0x00000000003f782f */ /* 0x000fe40003800000 */
[----:B------:R-:W-:Y:S01]  /*08f0*/  SHF.R.S32.HI R9, RZ, 0x1f, R2 ;  /* 0x0000001fff097819 */ /* 0x000fe20000011402 */
[----:B------:R-:W2:Y:S01]  /*0900*/  S2R R4, SR_CTAID.Y ;  /* 0x0000000000047919 */ /* 0x000ea20000002600 */
[----:B------:R-:W-:Y:S01]  /*0910*/  LEA.HI R3, R3, R6, RZ, 0x7 ;  /* 0x0000000603037211 */ /* 0x000fe200078f38ff */
[----:B------:R-:W-:Y:S01]  /*0920*/  ULDC UR4, c[0x0][0x150] ;  /* 0x0000540000047ab9 */ /* 0x000fe20000000800 */
[----:B------:R-:W-:Y:S01]  /*0930*/  LEA.HI R9, R9, R2, RZ, 0x2 ;  /* 0x0000000209097211 */ /* 0x000fe200078f10ff */
[----:B------:R-:W3:Y:S01]  /*0940*/  LDC R11, c[0x0][0x148] ;  /* 0x00005200ff0b7b82 */ /* 0x000ee20000000800 */
[----:B------:R-:W-:Y:S01]  /*0950*/  LOP3.LUT R3, R3, 0xffffff80, RZ, 0xc0, !PT ;  /* 0xffffff8003037812 */ /* 0x000fe200078ec0ff */
[----:B------:R-:W-:Y:S01]  /*0960*/  NOP ;  /* 0x0000000000007918 */ /* 0x000fe20000000000 */
[----:B------:R-:W-:Y:S01]  /*0970*/  LOP3.LUT R9, R9, 0x3ffffffc, RZ, 0xc0, !PT ;  /* 0x3ffffffc09097812 */ /* 0x000fe200078ec0ff */
[----:B------:R-:W-:Y:S01]  /*0980*/  USEL UR45, URZ, 0x1, !UP0 ;  /* 0x000000013f2d7887 */ /* 0x000fe2000c000000 */
[----:B------:R-:W-:-:S02]  /*0990*/  IADD3 R3, -R3, R6, RZ ;  /* 0x0000000603037210 */ /* 0x000fc40007ffe1ff */
[----:B------:R-:W-:Y:S02]  /*09a0*/  IADD3 R2, R2, -R9, RZ ;  /* 0x8000000902027210 */ /* 0x000fe40007ffe0ff */
[----:B------:R-:W-:-:S04]  /*09b0*/  SHF.R.S32.HI R6, RZ, 0x1f, R3 ;  /* 0x0000001fff067819 */ /* 0x000fc80000011403 */
[----:B------:R-:W-:Y:S02]  /*09c0*/  LEA.HI R6, R6, R3, RZ, 0x3 ;  /* 0x0000000306067211 */ /* 0x000fe400078f18ff */
[----:B-1----:R-:W-:Y:S02]  /*09d0*/  I2FP.F32.U32 R8, UR8 ;  /* 0x0000000800087c45 */ /* 0x002fe40008201000 */
[----:B-----5:R-:W-:Y:S02]  /*09e0*/  ISETP.NE.OR P0, PT, R0, RZ, !P0 ;  /* 0x000000ff0000720c */ /* 0x020fe40004705670 */
[--C-:B------:R-:W-:Y:S01]  /*09f0*/  SHF.R.S32.HI R0, RZ, 0x3, R6.reuse ;  /* 0x00000003ff007819 */ /* 0x100fe20000011406 */
[----:B------:R-:W-:Y:S01]  /*0a00*/  FMUL R8, R8, UR4 ;  /* 0x0000000408087c20 */ /* 0x000fe20008400000 */
[----:B------:R-:W-:Y:S01]  /*0a10*/  SHF.R.S32.HI R7, RZ, 0x1f, R6 ;  /* 0x0000001fff077819 */ /* 0x000fe20000011406 */
[----:B------:R-:W-:Y:S01]  /*0a20*/  ULDC UR4, c[0x0][0x154] ;  /* 0x0000550000047ab9 */ /* 0x000fe20000000800 */
[----:B------:R-:W1:Y:S02]  /*0a30*/  LDC R6, c[0x0][0x144] ;  /* 0x00005100ff067b82 */ /* 0x000e640000000800 */
[----:B------:R-:W-:Y:S01]  /*0a40*/  LEA.HI R7, R7, R0, RZ, 0x2 ;  /* 0x0000000007077211 */ /* 0x000fe200078f10ff */
[----:B------:R-:W5:Y:S03]  /*0a50*/  F2I.U32.TRUNC.NTZ R8, R8 ;  /* 0x0000000800087305 */ /* 0x000f66000020f000 */
[----:B------:R-:W-:Y:S01]  /*0a60*/  LOP3.LUT R7, R7, 0xfffffffc, RZ, 0xc0, !PT ;  /* 0xfffffffc07077812 */ /* 0x000fe200078ec0ff */
[----:B------:R-:W-:Y:S01]  /*0a70*/  VOTEU.ALL UP2, P0 ;  /* 0x00000000003f7886 */ /* 0x000fe20000040000 */
[----:B------:R-:W-:-:S02]  /*0a80*/  VOTEU.ALL UP3, P0 ;  /* 0x00000000003f7886 */ /* 0x000fc40000060000 */
[----:B------:R-:W-:Y:S02]  /*0a90*/  IADD3 R7, R0, -R7, RZ ;  /* 0x8000000700077210 */ /* 0x000fe40007ffe0ff */
[----:B------:R-:W4:Y:S01]  /*0aa0*/  @!UP2 S2UR UR7, SR_CgaCtaId ;  /* 0x000000000007a9c3 */ /* 0x000f220000008800 */
[----:B------:R-:W-:Y:S01]  /*0ab0*/  @!UP2 UMOV UR6, 0x400 ;  /* 0x000004000006a882 */ /* 0x000fe20000000000 */
[----:B------:R-:W-:Y:S02]  /*0ac0*/  LEA R2, R2, R7, 0x2 ;  /* 0x0000000702027211 */ /* 0x000fe400078e10ff */
[----:B--2---:R-:W-:Y:S02]  /*0ad0*/  I2FP.F32.U32 R7, R4 ;  /* 0x0000000400077245 */ /* 0x004fe40000201000 */
[----:B------:R-:W-:Y:S02]  /*0ae0*/  LEA.HI R0, R2, R2, RZ, 0x1 ;  /* 0x0000000202007211 */ /* 0x000fe400078f08ff */
[----:B-----5:R-:W-:Y:S01]  /*0af0*/  IADD3 R9, -R8, RZ, RZ ;  /* 0x000000ff08097210 */ /* 0x020fe20007ffe1ff */
[----:B------:R-:W-:Y:S01]  /*0b00*/  FMUL R8, R7, UR4 ;  /* 0x0000000407087c20 */ /* 0x000fe20008400000 */
[----:B------:R-:W-:Y:S01]  /*0b10*/  LOP3.LUT R7, R0, 0xfffffffe, RZ, 0xc0, !PT ;  /* 0xfffffffe00077812 */ /* 0x000fe200078ec0ff */
[----:B------:R-:W-:-:S02]  /*0b20*/  UMOV UR4, 0x20 ;  /* 0x0000002000047882 */ /* 0x000fc40000000000 */
[----:B-1----:R-:W-:Y:S01]  /*0b30*/  IMAD R0, R6, R9, UR8 ;  /* 0x0000000806007e24 */ /* 0x002fe2000f8e0209 */
[----:B------:R-:W-:Y:S01]  /*0b40*/  IADD3 R7, R2, -R7, RZ ;  /* 0x8000000702077210 */ /* 0x000fe20007ffe0ff */
[----:B------:R-:W1:Y:S01]  /*0b50*/  F2I.U32.TRUNC.NTZ R8, R8 ;  /* 0x0000000800087305 */ /* 0x000e62000020f000 */
[----:B------:R-:W2:Y:S01]  /*0b60*/  LDC R6, c[0x0][0x140] ;  /* 0x00005000ff067b82 */ /* 0x000ea20000000800 */
[----:B------:R-:W-:-:S04]  /*0b70*/  @!UP2 UIADD3 UR4, -UR4, 0x100000, URZ ;  /* 0x001000000404a890 */ /* 0x000fc8000fffe13f */
[----:B------:R-:W-:Y:S02]  /*0b80*/  @!UP2 USHF.L.U32 UR5, UR4, 0xb, URZ ;  /* 0x0000000b0405a899 */ /* 0x000fe4000800063f */
[----:B------:R-:W-:Y:S01]  /*0b90*/  @!UP2 USHF.L.U32 UR4, UR4, 0x1, URZ ;  /* 0x000000010404a899 */ /* 0x000fe2000800063f */
[----:B------:R-:W-:Y:S02]  /*0ba0*/  ISETP.NE.AND P2, PT, R7, R0, PT ;  /* 0x000000000700720c */ /* 0x000fe40003f45270 */
[----:B------:R-:W-:-:S04]  /*0bb0*/  SHF.L.U32 R7, R2, 0x2, RZ ;  /* 0x0000000202077819 */ /* 0x000fc800000006ff */
[----:B------:R-:W-:Y:S01]  /*0bc0*/  LOP3.LUT R10, R2, 0xc, R7, 0x78, !PT ;  /* 0x0000000c020a7812 */ /* 0x000fe200078e7807 */
[----:B----4-:R-:W-:Y:S01]  /*0bd0*/  @!UP2 ULEA UR6, UR7, UR6, 0x18 ;  /* 0x000000060706a291 */ /* 0x010fe2000f8ec03f */
[----:B------:R-:W-:Y:S01]  /*0be0*/  VOTEU.ALL UP2, P0 ;  /* 0x00000000003f7886 */ /* 0x000fe20000040000 */
[----:B------:R-:W-:Y:S02]  /*0bf0*/  LOP3.LUT P0, RZ, R3, 0x7, RZ, 0xc0, !PT ;  /* 0x0000000703ff7812 */ /* 0x000fe4000780c0ff */
[----:B------:R4:W-:Y:S01]  /*0c00*/  STL [R1+0x4a8], R10 ;  /* 0x0004a80a01007387 */ /* 0x0009e20000100800 */
[----:B-1----:R-:W-:Y:S02]  /*0c10*/  IADD3 R12, -R8, RZ, RZ ;  /* 0x000000ff080c7210 */ /* 0x002fe40007ffe1ff */
[C---:B------:R-:W-:Y:S02]  /*0c20*/  @P2 LEA.HI R2, R10.reuse, R10, RZ, 0x1 ;  /* 0x0000000a0a022211 */ /* 0x040fe400078f08ff */
[----:B------:R-:W-:Y:S01]  /*0c30*/  ISETP.LT.U32.AND P0, PT, R10, 0x2, !P0 ;  /* 0x000000020a00780c */ /* 0x000fe20004701070 */
[----:B---3--:R-:W-:Y:S01]  /*0c40*/  IMAD R7, R11, R12, R4 ;  /* 0x0000000c0b077224 */ /* 0x008fe200078e0204 */
[----:B------:R-:W-:Y:S01]  /*0c50*/  @P2 SHF.R.S32.HI R2, RZ, 0x1, R2 ;  /* 0x00000001ff022819 */ /* 0x000fe20000011402 */
[----:B------:R-:W1:Y:S02]  /*0c60*/  FENCE.VIEW.ASYNC.S ;  /* 0x00000000000073c6 */ /* 0x000e640000000000 */
[----:B-1----:R4:W1:Y:S01]  /*0c70*/  @!UP2 SYNCS.EXCH.64 URZ, [UR6+0xa0], UR4 ;  /* 0x0000a004063fa5b2 */ /* 0x0028620008000100 */
[----:B------:R-:W-:Y:S01]  /*0c80*/  SEL R3, RZ, 0x1, !P0 ;  /* 0x00000001ff037807 */ /* 0x000fe20004000000 */
[----:B------:R-:W-:Y:S01]  /*0c90*/  UISETP.EQ.AND UP2, UPT, UR46, 0x2, !UP1 ;  /* 0x000000022e00788c */ /* 0x000fe2000cf42270 */
[----:B------:R-:W-:-:S02]  /*0ca0*/  @P2 ISETP.NE.AND P3, PT, R2, R7, PT ;  /* 0x000000070200220c */ /* 0x000fc40003f65270 */
[----:B------:R-:W-:Y:S01]  /*0cb0*/  MOV R2, 0x1 ;  /* 0x0000000100027802 */ /* 0x000fe20000000f00 */
[----:B------:R-:W-:Y:S01]  /*0cc0*/  USEL UR39, URZ, 0x1, !UP2 ;  /* 0x000000013f277887 */ /* 0x000fe2000d000000 */
[----:B------:R-:W-:Y:S02]  /*0cd0*/  @P2 SEL R2, RZ, 0x1, P3 ;  /* 0x00000001ff022807 */ /* 0x000fe40001800000 */
[----:B--2---:R-:W-:Y:S02]  /*0ce0*/  ISETP.EQ.U32.AND P4, PT, R6, 0x1, PT ;  /* 0x000000010600780c */ /* 0x004fe40003f82070 */
[----:B------:R-:W-:-:S05]  /*0cf0*/  LOP3.LUT R2, R2, R3, RZ, 0xc0, !PT ;  /* 0x0000000302027212 */ /* 0x000fca00078ec0ff */
[----:B------:R4:W-:Y:S01]  /*0d00*/  STL [R1+0x4a0], R2 ;  /* 0x0004a00201007387 */ /* 0x0009e20000100800 */
[----:B------:R4:W2:Y:S01]  /*0d10*/  @!UP3 SYNCS.EXCH.64 URZ, [UR6+0xa8], UR4 ;  /* 0x0000a804063fb5b2 */ /* 0x0008a20008000100 */
[----:B------:R-:W-:Y:S01]  /*0d20*/  UISETP.GE.U32.AND UP3, UPT, UR9, 0x2, UPT ;  /* 0x000000020900788c */ /* 0x000fe2000bf66070 */
[----:B------:R-:W-:-:S03]  /*0d30*/  NOP ;  /* 0x0000000000007918 */ /* 0x000fc60000000000 */
[----:B------:R-:W-:Y:S02]  /*0d40*/  USEL UR39, UR39, 0x2, UP3 ;  /* 0x0000000227277887 */ /* 0x000fe40009800000 */
[----:B------:R-:W-:Y:S01]  /*0d50*/  USEL UR45, UR45, 0x2, UP3 ;  /* 0x000000022d2d7887 */ /* 0x000fe20009800000 */
[----:B-1----:R-:W-:Y:S11]  /*0d60*/  @!P4 BRA `(.L_x_8) ;  /* 0x000000000008c947 */ /* 0x002ff60003800000 */
[----:B--2---:R-:W-:Y:S01]  /*0d70*/  UCGABAR_ARV ;  /* 0x00000000000079c7 */ /* 0x004fe20008000000 */
[----:B------:R-:W-:Y:S05]  /*0d80*/  BRA `(.L_x_9) ;  /* 0x0000000000047947 */ /* 0x000fea0003800000 */
.L_x_8:
[----:B--2---:R-:W-:Y:S01]  /*0d90*/  NOP ;  /* 0x0000000000007918 */ /* 0x004fe20000000000 */
.L_x_9:
[----:B----4-:R-:W1:Y:S01]  /*0da0*/  LDC R2, c[0x0][0x904] ;  /* 0x00024100ff027b82 */ /* 0x010e620000000800 */
[----:B------:R-:W-:Y:S02]  /*0db0*/  MOV R3, RZ ;  /* 0x000000ff00037202 */ /* 0x000fe40000000f00 */
[----:B-1----:R-:W-:Y:S02]  /*0dc0*/  ISETP.NE.AND P2, PT, R2, 0x1, PT ;  /* 0x000000010200780c */ /* 0x002fe40003f45270 */
[----:B------:R-:W-:-:S11]  /*0dd0*/  MOV R2, UR8 ;  /* 0x0000000800027c02 */ /* 0x000fd60008000f00 */
[----:B------:R-:W1:Y:S01]  /*0de0*/  @P2 LDC R7, c[0x0][0x10] ;  /* 0x00000400ff072b82 */ /* 0x000e620000000800 */
[----:B------:R-:W-:Y:S02]  /*0df0*/  @P2 MOV R5, RZ ;  /* 0x000000ff00052202 */ /* 0x000fe40000000f00 */
[----:B------:R-:W-:-:S05]  /*0e00*/  @P2 MOV R13, RZ ;  /* 0x000000ff000d2202 */ /* 0x000fca0000000f00 */
[----:B------:R-:W2:Y:S01]  /*0e10*/  @!P2 LDC R9, c[0x0][0xc] ;  /* 0x00000300ff09ab82 */ /* 0x000ea20000000800 */
[----:B------:R-:W-:Y:S01]  /*0e20*/  ULDC UR4, c[0x0][0xc] ;  /* 0x0000030000047ab9 */ /* 0x000fe20000000800 */
[----:B------:R-:W-:Y:S01]  /*0e30*/  ULDC UR5, c[0x0][0x10] ;  /* 0x0000040000057ab9 */ /* 0x000fe20000000800 */
[----:B------:R-:W-:Y:S01]  /*0e40*/  ULDC UR6, c[0x0][0x14] ;  /* 0x0000050000067ab9 */ /* 0x000fe20000000800 */
[----:B------:R-:W-:-:S04]  /*0e50*/  UIMAD.WIDE.U32 UR4, UR4, UR5, URZ ;  /* 0x00000005040472a5 */ /* 0x000fc8000f8e003f */
[----:B------:R-:W-:Y:S02]  /*0e60*/  UIMAD.WIDE.U32 UR54, UR4, UR6, URZ ;  /* 0x00000006043672a5 */ /* 0x000fe4000f8e003f */
[----:B------:R-:W-:-:S04]  /*0e70*/  UIMAD UR38, UR5, UR6, URZ ;  /* 0x00000006052672a4 */ /* 0x000fc8000f8e023f */
[----:B------:R-:W-:Y:S01]  /*0e80*/  UIADD3 UR38, UR55, UR38, URZ ;  /* 0x0000002637267290 */ /* 0x000fe2000fffe03f */
[----:B-1----:R-:W-:-:S03]  /*0e90*/  @P2 IMAD.WIDE.U32 R6, R7, UR8, R4 ;  /* 0x0000000807062c25 */ /* 0x002fc6000f8e0004 */
[----:B------:R-:W-:Y:S02]  /*0ea0*/  @P2 MOV R19, R6 ;  /* 0x0000000600132202 */ /* 0x000fe40000000f00 */
[----:B------:R-:W-:Y:S01]  /*0eb0*/  @P2 IADD3 R23, R7, R13, RZ ;  /* 0x0000000d07172210 */ /* 0x000fe20007ffe0ff */
[----:B--2---:R-:W-:-:S03]  /*0ec0*/  @!P2 IMAD.WIDE.U32 R2, R4, R9, R2 ;  /* 0x000000090402a225 */ /* 0x004fc600078e0002 */
[----:B------:R-:W-:Y:S02]  /*0ed0*/  @!P2 MOV R19, R2 ;  /* 0x000000020013a202 */ /* 0x000fe40000000f00 */
[----:B------:R-:W-:-:S03]  /*0ee0*/  @!P2 MOV R23, R3 ;  /* 0x000000030017a202 */ /* 0x000fc60000000f00 */
[----:B------:R1:W-:Y:S04]  /*0ef0*/  STL [R1+0x4ac], R19 ;  /* 0x0004ac1301007387 */ /* 0x0003e80000100800 */
[----:B------:R1:W-:Y:S01]  /*0f00*/  STL [R1+0x4b0], R23 ;  /* 0x0004b01701007387 */ /* 0x0003e20000100800 */
[----:B------:R-:W-:Y:S05]  /*0f10*/  @!P4 BRA `(.L_x_10) ;  /* 0x00000000000cc947 */ /* 0x000fea0003800000 */
[----:B------:R-:W-:Y:S01]  /*0f20*/  UCGABAR_WAIT ;  /* 0x0000000000007dc7 */ /* 0x000fe20008000000 */
[----:B------:R-:W-:Y:S01]  /*0f30*/  CCTL.IVALL ;  /* 0x00000000ff00798f */ /* 0x000fe20002000000 */
[----:B------:R-:W-:Y:S05]  /*0f40*/  BRA `(.L_x_11) ;  /* 0x0000000000047947 */ /* 0x000fea0003800000 */
.L_x_10:
[----:B------:R-:W-:Y:S06]  /*0f50*/  BAR.SYNC.DEFER_BLOCKING 0x0 ;  /* 0x0000000000007b1d */ /* 0x000fec0000010000 */
.L_x_11:
[----:B------:R-:W-:Y:S01]  /*0f60*/  PLOP3.LUT P0, PT, PT, PT, UP1, 0x80, 0x0 ;  /* 0x000000000000781c */ /* 0x000fe20003f0f018 */
[----:B------:R-:W2:-:S12]  /*0f70*/  S2UR UR37, SR_CgaCtaId ;  /* 0x00000000002579c3 */ /* 0x000e980000008800 */
[----:B------:R-:W-:Y:S05]  /*0f80*/  @!P0 BRA `(.L_x_12) ;  /* 0x000001b400cc8947 */ /* 0x000fea0003800000 */
[----:B------:R-:W-:-:S06]  /*0f90*/  UISETP.GT.U32.AND UP0, UPT, UR9, 0x1, UPT ;  /* 0x000000010900788c */ /* 0x000fcc000bf04070 */
[----:B------:R-:W-:-:S13]  /*0fa0*/  PLOP3.LUT P0, PT, PT, PT, UP0, 0x80, 0x0 ;  /* 0x000000000000781c */ /* 0x000fda0003f0f008 */
[----:B--2---:R-:W-:Y:S05]  /*0fb0*/  @P0 EXIT ;  /* 0x000000000000094d */ /* 0x004fea0003800000 */
[----:B------:R-:W-:Y:S01]  /*0fc0*/  PRMT R2, RZ, 0x7610, R2 ;  /* 0x00007610ff027816 */ /* 0x000fe20000000002 */
[----:B------:R-:W-:Y:S01]  /*0fd0*/  ULDC.64 UR4, c[0x0][0x8f8] ;  /* 0x00023e0000047ab9 */ /* 0x000fe20000000a00 */
[----:B------:R-:W-:Y:S01]  /*0fe0*/  UMOV UR41, 0xffffffff ;  /* 0xffffffff00297882 */ /* 0x000fe20000000000 */
[----:B------:R-:W-:Y:S01]  /*0ff0*/  ISETP.GE.U32.AND P0, PT, R19, UR4, PT ;  /* 0x0000000413007c0c */ /* 0x000fe2000bf06070 */
[----:B------:R-:W-:Y:S01]  /*1000*/  UMOV UR43, 0xffffffff ;  /* 0xffffffff002b7882 */ /* 0x000fe20000000000 */
[----:B------:R2:W-:Y:S01]  /*1010*/  STL.S16 [R1+0x4b8], R2 ;  /* 0x0004b80201007387 */ /* 0x0005e20000100600 */
[----:B------:R-:W-:Y:S02]  /*1020*/  MOV R3, 0xffffffff ;  /* 0xffffffff00037802 */ /* 0x000fe40000000f00 */
[----:B------:R-:W-:Y:S02]  /*1030*/  ISETP.GE.U32.AND.EX P0, PT, R23, UR5, PT, P0 ;  /* 0x0000000517007c0c */ /* 0x000fe4000bf06100 */
[----:B------:R-:W-:-:S11]  /*1040*/  PRMT R6, RZ, 0x7610, R6 ;  /* 0x00007610ff067816 */ /* 0x000fd60000000006 */
[----:B--2---:R-:W-:Y:S05]  /*1050*/  @P0 BRA `(.L_x_13) ;  /* 0x0000000400340947 */ /* 0x004fea0003800000 */
[----:B------:R-:W2:Y:S01]  /*1060*/  LDC.64 R14, c[0x0][0x8d0] ;  /* 0x00023400ff0e7b82 */ /* 0x000ea20000000a00 */
[----:B------:R-:W-:Y:S02]  /*1070*/  MOV R2, R19 ;  /* 0x0000001300027202 */ /* 0x000fe40000000f00 */
[----:B------:R-:W-:-:S05]  /*1080*/  MOV R3, R23 ;  /* 0x0000001700037202 */ /* 0x000fca0000000f00 */
[----:B------:R-:W3:Y:S08]  /*1090*/  LDC R10, c[0x0][0x8d8] ;  /* 0x00023600ff0a7b82 */ /* 0x000ef00000000800 */
[----:B------:R-:W4:Y:S01]  /*10a0*/  LDC.64 R16, c[0x0][0x8c8] ;  /* 0x00023200ff107b82 */ /* 0x000f220000000a00 */
[----:B--2---:R-:W-:-:S04]  /*10b0*/  ISETP.NE.U32.AND P0, PT, R14, RZ, PT ;  /* 0x000000ff0e00720c */ /* 0x004fc80003f05070 */
[----:B------:R-:W-:-:S13]  /*10c0*/  ISETP.NE.AND.EX P0, PT, R15, RZ, PT, P0 ;  /* 0x000000ff0f00720c */ /* 0x000fda0003f05300 */
[----:B---34-:R-:W-:Y:S05]  /*10d0*/  @!P0 BRA `(.L_x_14) ;  /* 0x0000000000288947 */ /* 0x018fea0003800000 */
[----:B------:R-:W2:Y:S02]  /*10e0*/  LDC R9, c[0x0][0x8dc] ;  /* 0x00023700ff097b82 */ /* 0x000ea40000000800 */
[----:B--2---:R-:W-:-:S04]  /*10f0*/  IADD3 R9, P0, R19, R9, RZ ;  /* 0x0000000913097210 */ /* 0x004fc80007f1e0ff */
[----:B------:R-:W-:-:S05]  /*1100*/  IADD3.X R13, RZ, R23, RZ, P0, !PT ;  /* 0x00000017ff0d7210 */ /* 0x000fca00007fe4ff */
[----:B------:R-:W-:-:S04]  /*1110*/  IMAD.WIDE.U32 R2, R13, R14, RZ ;  /* 0x0000000e0d027225 */ /* 0x000fc800078e00ff */
[----:B------:R-:W-:-:S04]  /*1120*/  IMAD.WIDE.U32 R6, P0, R9, R15, R2 ;  /* 0x0000000f09067225 */ /* 0x000fc80007800002 */
[----:B------:R-:W-:Y:S01]  /*1130*/  IMAD.WIDE.U32 R2, R9, R14, RZ ;  /* 0x0000000e09027225 */ /* 0x000fe200078e00ff */
[----:B------:R-:W-:Y:S02]  /*1140*/  IADD3.X R9, RZ, RZ, RZ, P0, !PT ;  /* 0x000000ffff097210 */ /* 0x000fe400007fe4ff */
[----:B------:R-:W-:Y:S02]  /*1150*/  MOV R8, R7 ;  /* 0x0000000700087202 */ /* 0x000fe40000000f00 */
[----:B------:R-:W-:-:S05]  /*1160*/  IADD3 RZ, P0, R3, R6, RZ ;  /* 0x0000000603ff7210 */ /* 0x000fca0007f1e0ff */
[----:B------:R-:W-:-:S08]  /*1170*/  IMAD.WIDE.U32.X R2, R13, R15, R8, P0 ;  /* 0x0000000f0d027225 */ /* 0x000fd000000e0408 */
.L_x_14:
[-CC-:B------:R-:W-:Y:S01]  /*1180*/  SHF.R.U64 R22, R2, R10.reuse, R3.reuse ;  /* 0x0000000a02167219 */ /* 0x180fe20000001203 */
[----:B------:R-:W2:Y:S01]  /*1190*/  LDC.64 R20, c[0x0][0x8e8] ;  /* 0x00023a00ff147b82 */ /* 0x000ea20000000a00 */
[----:B------:R-:W-:Y:S01]  /*11a0*/  SHF.R.U32.HI R2, RZ, R10, R3 ;  /* 0x0000000aff027219 */ /* 0x000fe20000011603 */
[----:B------:R-:W-:Y:S01]  /*11b0*/  IMAD R11, R11, R12, R4 ;  /* 0x0000000c0b0b7224 */ /* 0x000fe200078e0204 */
[----:B------:R-:W-:-:S04]  /*11c0*/  IADD3 R5, P0, RZ, -R22, RZ ;  /* 0x80000016ff057210 */ /* 0x000fc80007f1e0ff */
[----:B------:R-:W-:Y:S01]  /*11d0*/  IADD3.X R3, RZ, ~R2, RZ, P0, !PT ;  /* 0x80000002ff037210 */ /* 0x000fe200007fe4ff */
[----:B------:R-:W3:Y:S01]  /*11e0*/  LDC R8, c[0x0][0x8c0] ;  /* 0x00023000ff087b82 */ /* 0x000ee20000000800 */
[----:B------:R-:W-:-:S03]  /*11f0*/  MOV R2, R19 ;  /* 0x0000001300027202 */ /* 0x000fc60000000f00 */
[-C--:B------:R-:W-:Y:S01]  /*1200*/  IMAD R6, R3, R16.reuse, RZ ;  /* 0x0000001003067224 */ /* 0x080fe200078e02ff */
[----:B------:R-:W-:Y:S02]  /*1210*/  MOV R3, R23 ;  /* 0x0000001700037202 */ /* 0x000fe40000000f00 */
[----:B-1----:R-:W-:Y:S01]  /*1220*/  MOV R23, 0x1 ;  /* 0x0000000100177802 */ /* 0x002fe20000000f00 */
[----:B------:R-:W1:Y:S01]  /*1230*/  LDC R14, c[0x0][0x8b0] ;  /* 0x00022c00ff0e7b82 */ /* 0x000e620000000800 */
[----:B------:R-:W-:-:S04]  /*1240*/  IMAD.WIDE.U32 R2, R5, R16, R2 ;  /* 0x0000001005027225 */ /* 0x000fc800078e0002 */
[----:B------:R-:W-:-:S03]  /*1250*/  IMAD R5, R5, R17, R6 ;  /* 0x0000001105057224 */ /* 0x000fc600078e0206 */
[----:B------:R-:W4:Y:S01]  /*1260*/  LDC R18, c[0x0][0x900] ;  /* 0x00024000ff127b82 */ /* 0x000f220000000800 */
[----:B--2---:R-:W-:Y:S02]  /*1270*/  ISETP.NE.U32.AND P0, PT, R20, RZ, PT ;  /* 0x000000ff1400720c */ /* 0x004fe40003f05070 */
[----:B------:R-:W-:Y:S02]  /*1280*/  IADD3 R3, R3, R5, RZ ;  /* 0x0000000503037210 */ /* 0x000fe40007ffe0ff */
[----:B------:R-:W-:Y:S02]  /*1290*/  ISETP.NE.AND.EX P0, PT, R21, RZ, PT, P0 ;  /* 0x000000ff1500720c */ /* 0x000fe40003f05300 */
[----:B------:R-:W-:Y:S01]  /*12a0*/  MOV R5, 0xffffffff ;  /* 0xffffffff00057802 */ /* 0x000fe20000000f00 */
[----:B------:R-:W2:Y:S01]  /*12b0*/  LDC R13, c[0x0][0x8a8] ;  /* 0x00022a00ff0d7b82 */ /* 0x000ea20000000800 */
[-CC-:B---3--:R-:W-:Y:S02]  /*12c0*/  SHF.R.U64 R10, R2, R8.reuse, R3.reuse ;  /* 0x00000008020a7219 */ /* 0x188fe40000001203 */
[----:B------:R-:W-:-:S05]  /*12d0*/  SHF.R.U32.HI R3, RZ, R8, R3 ;  /* 0x00000008ff037219 */ /* 0x000fca0000011603 */
[----:B------:R-:W3:Y:S01]  /*12e0*/  LDC R15, c[0x0][0x8f0] ;  /* 0x00023c00ff0f7b82 */ /* 0x000ee20000000800 */
[-CC-:B-1----:R-:W-:Y:S02]  /*12f0*/  SHF.R.U64 R19, R10, R14.reuse, R3.reuse ;  /* 0x0000000e0a137219 */ /* 0x182fe40000001203 */
[----:B------:R-:W-:-:S05]  /*1300*/  SHF.R.U32.HI R3, RZ, R14, R3 ;  /* 0x0000000eff037219 */ /* 0x000fca0000011603 */
[----:B------:R-:W1:Y:S01]  /*1310*/  LDC R17, c[0x0][0x8e0] ;  /* 0x00023800ff117b82 */ /* 0x000e620000000800 */
[-C--:B----4-:R-:W-:Y:S02]  /*1320*/  SHF.L.U32 R2, R5, R18.reuse, RZ ;  /* 0x0000001205027219 */ /* 0x090fe400000006ff */
[--C-:B------:R-:W-:Y:S02]  /*1330*/  SHF.R.U64 R12, R19, R18, R3.reuse ;  /* 0x00000012130c7219 */ /* 0x100fe40000001203 */
[----:B------:R-:W-:Y:S02]  /*1340*/  LOP3.LUT R8, RZ, R2, RZ, 0x33, !PT ;  /* 0x00000002ff087212 */ /* 0x000fe400078e33ff */
[----:B------:R-:W-:Y:S01]  /*1350*/  SHF.R.U32.HI R3, RZ, R18, R3 ;  /* 0x00000012ff037219 */ /* 0x000fe20000011603 */
[----:B------:R-:W4:Y:S01]  /*1360*/  LDC R16, c[0x0][0x8b8] ;  /* 0x00022e00ff107b82 */ /* 0x000f220000000800 */
[----:B------:R-:W-:Y:S01]  /*1370*/  MOV R2, R12 ;  /* 0x0000000c00027202 */ /* 0x000fe20000000f00 */
[----:B------:R-:W-:Y:S06]  /*1380*/  @!P0 BRA `(.L_x_15) ;  /* 0x0000000000288947 */ /* 0x000fec0003800000 */
[----:B------:R-:W5:Y:S02]  /*1390*/  LDC R7, c[0x0][0x8f4] ;  /* 0x00023d00ff077b82 */ /* 0x000f640000000800 */
[----:B-----5:R-:W-:-:S04]  /*13a0*/  IADD3 R7, P0, R12, R7, RZ ;  /* 0x000000070c077210 */ /* 0x020fc80007f1e0ff */
        /* <DEDUP_REMOVED lines=8> */
.L_x_15:
[----:B---3--:R-:W-:Y:S02]  /*1430*/  SHF.R.U64 R4, R2, R15, R3 ;  /* 0x0000000f02047219 */ /* 0x008fe40000001203 */
[----:B------:R-:W-:Y:S02]  /*1440*/  SHF.L.U32 R2, R23, R18, RZ ;  /* 0x0000001217027219 */ /* 0x000fe400000006ff */
[----:B------:R-:W-:Y:S02]  /*1450*/  LOP3.LUT R3, R19, R8, RZ, 0xc0, !PT ;  /* 0x0000000813037212 */ /* 0x000fe400078ec0ff */
[----:B--2---:R-:W-:Y:S02]  /*1460*/  IADD3 R5, R13, -0x1, RZ ;  /* 0xffffffff0d057810 */ /* 0x004fe40007ffe0ff */
[----:B------:R-:W-:Y:S01]  /*1470*/  IADD3 R6, -R4, RZ, RZ ;  /* 0x000000ff04067210 */ /* 0x000fe20007ffe1ff */
[----:B------:R-:W-:Y:S01]  /*1480*/  IMAD R3, R2, R4, R3 ;  /* 0x0000000402037224 */ /* 0x000fe200078e0203 */
[----:B------:R-:W-:-:S02]  /*1490*/  SEL R0, R0, R11, !P2 ;  /* 0x0000000b00007207 */ /* 0x000fc40005000000 */
[----:B------:R-:W-:Y:S01]  /*14a0*/  LOP3.LUT R5, R10, R5, RZ, 0xc0, !PT ;  /* 0x000000050a057212 */ /* 0x000fe200078ec0ff */
[----:B-1----:R-:W-:Y:S01]  /*14b0*/  IMAD R2, R6, R17, R12 ;  /* 0x0000001106027224 */ /* 0x002fe200078e020c */
[----:B------:R-:W-:Y:S01]  /*14c0*/  R2UR UR43, R22 ;  /* 0x00000000162b72ca */ /* 0x000fe200000e0000 */
[----:B----4-:R-:W-:Y:S01]  /*14d0*/  IMAD R0, R3, R16, R0 ;  /* 0x0000001003007224 */ /* 0x010fe200078e0200 */
[----:B------:R-:W-:Y:S01]  /*14e0*/  MOV R6, 0x1 ;  /* 0x0000000100067802 */ /* 0x000fe20000000f00 */
[----:B------:R-:W-:-:S05]  /*14f0*/  IMAD R3, R2, R13, R5 ;  /* 0x0000000d02037224 */ /* 0x000fca00078e0205 */
[----:B------:R-:W-:Y:S02]  /*1500*/  SEL R2, R3, R0, !P2 ;  /* 0x0000000003027207 */ /* 0x000fe40005000000 */
[----:B------:R-:W-:Y:S02]  /*1510*/  SEL R3, R0, R3, !P2 ;  /* 0x0000000300037207 */ /* 0x000fe40005000000 */
[----:B------:R-:W-:-:S15]  /*1520*/  R2UR UR41, R2 ;  /* 0x00000000022972ca */ /* 0x000fde00000e0000 */
.L_x_13:
[----:B------:R-:W-:-:S08]  /*1530*/  NOP ;  /* 0x0000000000007918 */ /* 0x000fd00000000000 */
[----:B------:R-:W2:Y:S02]  /*1540*/  USETMAXREG.TRY_ALLOC.CTAPOOL UP0, 0xf0 ;  /* 0x000000f0000079c8 */ /* 0x000ea40008000600 */
[----:B--2---:R-:W-:-:S13]  /*1550*/  PLOP3.LUT P0, PT, PT, PT, UP0, 0x80, 0x0 ;  /* 0x000000000000781c */ /* 0x004fda0003f0f008 */
[----:B------:R-:W-:Y:S05]  /*1560*/  @!P0 BRA `(.L_x_13) ;  /* 0xfffffffc00f08947 */ /* 0x000fea000383ffff */
[----:B------:R-:W-:Y:S02]  /*1570*/  ULDC.64 UR4, c[0x0][0x590] ;  /* 0x0001640000047ab9 */ /* 0x000fe40000000a00 */
[----:B------:R-:W-:-:S04]  /*1580*/  ISETP.NE.U32.AND P0, PT, RZ, UR4, PT ;  /* 0x00000004ff007c0c */ /* 0x000fc8000bf05070 */
[----:B------:R-:W-:-:S13]  /*1590*/  ISETP.NE.AND.EX P0, PT, RZ, UR5, PT, P0 ;  /* 0x00000005ff007c0c */ /* 0x000fda000bf05300 */
[----:B------:R-:W-:Y:S05]  /*15a0*/  @P0 BRA `(.L_x_16) ;  /* 0x0000000000340947 */ /* 0x000fea0003800000 */
[----:B------:R-:W-:Y:S02]  /*15b0*/  ULDC.64 UR4, c[0x0][0x588] ;  /* 0x0001620000047ab9 */ /* 0x000fe40000000a00 */
[----:B------:R-:W-:-:S04]  /*15c0*/  ISETP.NE.U32.AND P0, PT, RZ, UR4, PT ;  /* 0x00000004ff007c0c */ /* 0x000fc8000bf05070 */
[----:B------:R-:W-:-:S13]  /*15d0*/  ISETP.NE.AND.EX P0, PT, RZ, UR5, PT, P0 ;  /* 0x00000005ff007c0c */ /* 0x000fda000bf05300 */
[----:B------:R-:W-:Y:S05]  /*15e0*/  @!P0 BRA `(.L_x_17) ;  /* 0x0000000000148947 */ /* 0x000fea0003800000 */
[----:B------:R-:W2:Y:S02]  /*15f0*/  LDC.64 R4, c[0x0][0x588] ;  /* 0x00016200ff047b82 */ /* 0x000ea40000000a00 */
[----:B--2---:R2:W5:Y:S01]  /*1600*/  LDG.E R2, desc[UR56][R4.64] ;  /* 0x0000003804027981 */ /* 0x004562000c1e1900 */
[----:B------:R-:W-:-:S05]  /*1610*/  MOV R0, 0x1 ;  /* 0x0000000100007802 */ /* 0x000fca0000000f00 */
[----:B------:R2:W-:Y:S01]  /*1620*/  STL.S16 [R1+0x4b8], R0 ;  /* 0x0004b80001007387 */ /* 0x0005e20000100600 */
[----:B------:R-:W-:Y:S05]  /*1630*/  BRA `(.L_x_16) ;  /* 0x0000000000107947 */ /* 0x000fea0003800000 */
.L_x_17:
[----:B------:R-:W-:Y:S01]  /*1640*/  MOV R0, 0x1 ;  /* 0x0000000100007802 */ /* 0x000fe20000000f00 */
[----:B------:R-:W-:Y:S02]  /*1650*/  ULDC UR4, c[0x0][0x580] ;  /* 0x0001600000047ab9 */ /* 0x000fe40000000800 */
[----:B------:R-:W-:Y:S02]  /*1660*/  MOV R2, UR4 ;  /* 0x0000000400027c02 */ /* 0x000fe40008000f00 */
[----:B------:R3:W-:Y:S05]  /*1670*/  STL.S16 [R1+0x4b8], R0 ;  /* 0x0004b80001007387 */ /* 0x0007ea0000100600 */
.L_x_16:
        /* <DEDUP_REMOVED lines=8> */
[----:B------:R-:W4:Y:S02]  /*1700*/  LDC.64 R16, c[0x0][0x5a8] ;  /* 0x00016a00ff107b82 */ /* 0x000f240000000a00 */
[----:B----4-:R4:W5:Y:S01]  /*1710*/  LDG.E R16, desc[UR56][R16.64] ;  /* 0x0000003810107981 */ /* 0x010962000c1e1900 */
[----:B------:R-:W-:Y:S05]  /*1720*/  BRA `(.L_x_18) ;  /* 0x0000000000087947 */ /* 0x000fea0003800000 */
.L_x_19:
[----:B------:R-:W-:Y:S02]  /*1730*/  ULDC UR4, c[0x0][0x5a0] ;  /* 0x0001680000047ab9 */ /* 0x000fe40000000800 */
[----:B------:R-:W-:-:S07]  /*1740*/  MOV R16, UR4 ;  /* 0x0000000400107c02 */ /* 0x000fce0008000f00 */
.L_x_18:
[----:B------:R-:W-:-:S13]  /*1750*/  LOP3.LUT P0, RZ, R6, 0xff, RZ, 0xc0, !PT ;  /* 0x000000ff06ff7812 */ /* 0x000fda000780c0ff */
[----:B------:R-:W-:Y:S05]  /*1760*/  @!P0 EXIT ;  /* 0x000000000000894d */ /* 0x000fea0003800000 */
[----:B------:R-:W2:Y:S01]  /*1770*/  S2R R7, SR_TID.X ;  /* 0x0000000000077919 */ /* 0x000ea20000002100 */
[----:B------:R-:W-:Y:S01]  /*1780*/  ULDC UR4, c[0x0][0x28c] ;  /* 0x0000a30000047ab9 */ /* 0x000fe20000000800 */
[----:B-1----:R-:W-:Y:S01]  /*1790*/  CS2R R18, SRZ ;  /* 0x0000000000127805 */ /* 0x002fe2000001ff00 */
[----:B------:R-:W-:Y:S02]  /*17a0*/  UIADD3 UR4, UR4, 0x3f, URZ ;  /* 0x0000003f04047890 */ /* 0x000fe4000fffe03f */
[----:B------:R-:W-:Y:S02]  /*17b0*/  ULOP3.LUT UR49, UR45, 0x1, URZ, 0xfc, !UPT ;  /* 0x000000012d317892 */ /* 0x000fe4000f8efc3f */
[----:B------:R-:W-:Y:S02]  /*17c0*/  USHF.R.S32.HI UR5, URZ, 0x1f, UR4 ;  /* 0x0000001f3f057899 */ /* 0x000fe40008011404 */
[----:B------:R-:W-:Y:S02]  /*17d0*/  ULOP3.LUT UR44, UR39, 0x1, URZ, 0xfc, !UPT ;  /* 0x00000001272c7892 */ /* 0x000fe4000f8efc3f */
[----:B------:R-:W-:Y:S01]  /*17e0*/  ULEA.HI UR5, UR5, UR4, URZ, 0x6 ;  /* 0x0000000405057291 */ /* 0x000fe2000f8f303f */
[----:B------:R-:W-:Y:S01]  /*17f0*/  ULDC.64 UR58, c[0x0][0x198] ;  /* 0x00006600003a7ab9 */ /* 0x000fe20000000a00 */
[----:B------:R-:W-:-:S02]  /*1800*/  UMOV UR36, URZ ;  /* 0x0000003f00247c82 */ /* 0x000fc40008000000 */
[----:B------:R-:W-:Y:S01]  /*1810*/  USHF.R.S32.HI UR50, URZ, 0x6, UR5 ;  /* 0x000000063f327899 */ /* 0x000fe20008011405 */
[----:B------:R-:W-:Y:S01]  /*1820*/  UMOV UR51, URZ ;  /* 0x0000003f00337c82 */ /* 0x000fe20008000000 */
[C---:B--23--:R-:W-:Y:S02]  /*1830*/  SHF.L.U32 R0, R7.reuse, 0x4, RZ ;  /* 0x0000000407007819 */ /* 0x04cfe400000006ff */
[C---:B------:R-:W-:Y:S02]  /*1840*/  SHF.L.U32 R4, R7.reuse, 0x1, RZ ;  /* 0x0000000107047819 */ /* 0x040fe400000006ff */
[----:B------:R-:W-:Y:S02]  /*1850*/  LOP3.LUT R5, R0, 0xe00, RZ, 0xc0, !PT ;  /* 0x00000e0000057812 */ /* 0x000fe400078ec0ff */
[----:B------:R-:W-:Y:S02]  /*1860*/  SHF.L.U32 R0, R7, 0x3, RZ ;  /* 0x0000000307007819 */ /* 0x000fe400000006ff */
[----:B------:R-:W-:-:S02]  /*1870*/  LOP3.LUT R5, R5, 0x6, R4, 0xf8, !PT ;  /* 0x0000000605057812 */ /* 0x000fc400078ef804 */
[----:B------:R-:W-:Y:S02]  /*1880*/  LOP3.LUT R4, R0, 0x80, RZ, 0xc0, !PT ;  /* 0x0000008000047812 */ /* 0x000fe400078ec0ff */
[----:B------:R-:W-:Y:S02]  /*1890*/  LOP3.LUT R5, R5, 0x60, R0, 0xf8, !PT ;  /* 0x0000006005057812 */ /* 0x000fe400078ef800 */
[--C-:B------:R-:W-:Y:S02]  /*18a0*/  LOP3.LUT R4, R4, 0x10, R7.reuse, 0xf8, !PT ;  /* 0x0000001004047812 */ /* 0x100fe400078ef807 */
[----:B------:R-:W-:Y:S02]  /*18b0*/  SHF.R.U32.HI R0, RZ, 0x4, R7 ;  /* 0x00000004ff007819 */ /* 0x000fe40000011607 */
[----:B----4-:R-:W-:Y:S02]  /*18c0*/  LOP3.LUT R17, R5, R4, RZ, 0xfc, !PT ;  /* 0x0000000405117212 */ /* 0x010fe400078efcff */
[----:B------:R-:W-:-:S02]  /*18d0*/  LOP3.LUT P0, RZ, R0, 0x1, RZ, 0xc0, !PT ;  /* 0x0000000100ff7812 */ /* 0x000fc4000780c0ff */
[----:B------:R-:W-:-:S04]  /*18e0*/  MOV R4, 0x8 ;  /* 0x0000000800047802 */ /* 0x000fc80000000f00 */
[----:B------:R-:W-:-:S07]  /*18f0*/  SEL R0, R4, 0xfffffff8, !P0 ;  /* 0xfffffff804007807 */ /* 0x000fce0004000000 */
.L_x_231:
[----:B------:R-:W-:Y:S01]  /*1900*/  STL [R1+0x49c], RZ ;  /* 0x00049cff01007387 */ /* 0x000fe20000100800 */
[----:B------:R-:W1:Y:S01]  /*1910*/  S2UR UR9, SR_CgaCtaId ;  /* 0x00000000000979c3 */ /* 0x000e620000008800 */
[----:B------:R-:W-:Y:S01]  /*1920*/  UMOV UR48, 0x400 ;  /* 0x0000040000307882 */ /* 0x000fe20000000000 */
[----:B------:R-:W-:Y:S01]  /*1930*/  UMOV UR4, URZ ;  /* 0x0000003f00047c82 */ /* 0x000fe20008000000 */
[----:B------:R-:W-:Y:S01]  /*1940*/  STL [R1+0x498], RZ ;  /* 0x000498ff01007387 */ /* 0x000fe20000100800 */
[----:B------:R-:W-:Y:S01]  /*1950*/  UMOV UR8, URZ ;  /* 0x0000003f00087c82 */ /* 0x000fe20008000000 */
[----:B------:R-:W-:Y:S01]  /*1960*/  UMOV UR5, URZ ;  /* 0x0000003f00057c82 */ /* 0x000fe20008000000 */
[----:B------:R-:W-:Y:S01]  /*1970*/  UMOV UR10, UR51 ;  /* 0x00000033000a7c82 */ /* 0x000fe20008000000 */
[----:B------:R-:W-:Y:S01]  /*1980*/  STL [R1+0x494], RZ ;  /* 0x000494ff01007387 */ /* 0x000fe20000100800 */
[----:B------:R-:W2:Y:S01]  /*1990*/  LDC R4, c[0x0][0x28c] ;  /* 0x0000a300ff047b82 */ /* 0x000ea20000000800 */
[----:B------:R-:W-:Y:S01]  /*19a0*/  UMOV UR11, UR36 ;  /* 0x00000024000b7c82 */ /* 0x000fe20008000000 */
[----:B------:R-:W-:Y:S01]  /*19b0*/  CS2R R236, SRZ ;  /* 0x0000000000ec7805 */ /* 0x000fe2000001ff00 */
[----:B------:R-:W-:Y:S01]  /*19c0*/  STL [R1+0x490], RZ ;  /* 0x000490ff01007387 */ /* 0x000fe20000100800 */
[----:B------:R-:W-:-:S02]  /*19d0*/  CS2R R234, SRZ ;  /* 0x0000000000ea7805 */ /* 0x000fc4000001ff00 */
[----:B------:R-:W-:Y:S02]  /*19e0*/  CS2R R232, SRZ ;  /* 0x0000000000e87805 */ /* 0x000fe4000001ff00 */
[----:B------:R-:W-:Y:S01]  /*19f0*/  CS2R R230, SRZ ;  /* 0x0000000000e67805 */ /* 0x000fe2000001ff00 */
[----:B------:R-:W-:Y:S01]  /*1a00*/  STL [R1+0x48c], RZ ;  /* 0x00048cff01007387 */ /* 0x000fe20000100800 */
[----:B------:R-:W-:Y:S02]  /*1a10*/  CS2R R228, SRZ ;  /* 0x0000000000e47805 */ /* 0x000fe4000001ff00 */
[----:B------:R-:W-:Y:S02]  /*1a20*/  CS2R R226, SRZ ;  /* 0x0000000000e27805 */ /* 0x000fe4000001ff00 */
[----:B------:R-:W-:Y:S01]  /*1a30*/  CS2R R224, SRZ ;  /* 0x0000000000e07805 */ /* 0x000fe2000001ff00 */
[----:B------:R-:W-:Y:S01]  /*1a40*/  STL [R1+0x488], RZ ;  /* 0x000488ff01007387 */ /* 0x000fe20000100800 */
[----:B------:R-:W-:-:S02]  /*1a50*/  CS2R R222, SRZ ;  /* 0x0000000000de7805 */ /* 0x000fc4000001ff00 */
[----:B------:R-:W-:Y:S02]  /*1a60*/  CS2R R220, SRZ ;  /* 0x0000000000dc7805 */ /* 0x000fe4000001ff00 */
[----:B------:R-:W-:Y:S01]  /*1a70*/  CS2R R218, SRZ ;  /* 0x0000000000da7805 */ /* 0x000fe2000001ff00 */
[----:B------:R-:W-:Y:S01]  /*1a80*/  STL [R1+0x484], RZ ;  /* 0x000484ff01007387 */ /* 0x000fe20000100800 */
[----:B-1----:R-:W-:Y:S01]  /*1a90*/  ULEA UR48, UR9, UR48, 0x18 ;  /* 0x0000003009307291 */ /* 0x002fe2000f8ec03f */
[----:B------:R-:W-:Y:S02]  /*1aa0*/  CS2R R216, SRZ ;  /* 0x0000000000d87805 */ /* 0x000fe4000001ff00 */
[----:B------:R-:W-:Y:S01]  /*1ab0*/  CS2R R214, SRZ ;  /* 0x0000000000d67805 */ /* 0x000fe2000001ff00 */
[----:B------:R-:W-:Y:S01]  /*1ac0*/  STL [R1+0x480], RZ ;  /* 0x000480ff01007387 */ /* 0x000fe20000100800 */
[----:B------:R-:W-:Y:S02]  /*1ad0*/  CS2R R212, SRZ ;  /* 0x0000000000d47805 */ /* 0x000fe4000001ff00 */
[----:B------:R-:W-:-:S02]  /*1ae0*/  CS2R R210, SRZ ;  /* 0x0000000000d27805 */ /* 0x000fc4000001ff00 */
[----:B------:R-:W-:Y:S01]  /*1af0*/  CS2R R208, SRZ ;  /* 0x0000000000d07805 */ /* 0x000fe2000001ff00 */
[----:B------:R-:W-:Y:S01]  /*1b00*/  STL [R1+0x47c], RZ ;  /* 0x00047cff01007387 */ /* 0x000fe20000100800 */
[----:B--2---:R-:W-:Y:S02]  /*1b10*/  ISETP.GE.AND P0, PT, R4, 0x1, PT ;  /* 0x000000010400780c */ /* 0x004fe40003f06270 */
[----:B------:R-:W-:Y:S02]  /*1b20*/  CS2R R206, SRZ ;  /* 0x0000000000ce7805 */ /* 0x000fe4000001ff00 */
[----:B------:R-:W-:Y:S01]  /*1b30*/  CS2R R204, SRZ ;  /* 0x0000000000cc7805 */ /* 0x000fe2000001ff00 */
[----:B------:R-:W-:Y:S01]  /*1b40*/  STL [R1+0x478], RZ ;  /* 0x000478ff01007387 */ /* 0x000fe20000100800 */
[----:B------:R-:W-:Y:S02]  /*1b50*/  CS2R R202, SRZ ;  /* 0x0000000000ca7805 */ /* 0x000fe4000001ff00 */
[----:B------:R-:W-:-:S02]  /*1b60*/  CS2R R200, SRZ ;  /* 0x0000000000c87805 */ /* 0x000fc4000001ff00 */
[----:B------:R-:W-:Y:S01]  /*1b70*/  CS2R R198, SRZ ;  /* 0x0000000000c67805 */ /* 0x000fe2000001ff00 */
[----:B------:R-:W-:Y:S01]  /*1b80*/  STL [R1+0x474], RZ ;  /* 0x000474ff01007387 */ /* 0x000fe20000100800 */
[----:B------:R-:W-:Y:S02]  /*1b90*/  CS2R R196, SRZ ;  /* 0x0000000000c47805 */ /* 0x000fe4000001ff00 */
        /* <DEDUP_REMOVED lines=115> */
[----:B------:R-:W-:-:S03]  /*22d0*/  CS2R R150, SRZ ;  /* 0x0000000000967805 */ /* 0x000fc6000001ff00 */
[----:B------:R-:W-:Y:S04]  /*22e0*/  STL [R1+0x3fc], RZ ;  /* 0x0003fcff01007387 */ /* 0x000fe80000100800 */
        /* <DEDUP_REMOVED lines=127> */
[----:B------:R-:W-:Y:S04]  /*2ae0*/  STL [R1], RZ ;  /* 0x000000ff01007387 */ /* 0x000fe80000100800 */
        /* <DEDUP_REMOVED lines=39> */
[----:B------:R-:W-:Y:S01]  /*2d60*/  STL [R1+0xa0], RZ ;  /* 0x0000a0ff01007387 */ /* 0x000fe20000100800 */
[----:B------:R-:W1:Y:S03]  /*2d70*/  S2R R0, SR_TID.X ;  /* 0x0000000000007919 */ /* 0x000e660000002100 */
        /* <DEDUP_REMOVED lines=8> */
[----:B-1----:R-:W-:-:S03]  /*2e00*/  LOP3.LUT R0, R0, 0x80, RZ, 0xc0, !PT ;  /* 0x0000008000007812 */ /* 0x002fc600078ec0ff */
[----:B------:R-:W-:Y:S01]  /*2e10*/  STL [R1+0xc4], RZ ;  /* 0x0000c4ff01007387 */ /* 0x000fe20000100800 */
[----:B------:R-:W-:-:S03]  /*2e20*/  SHF.R.U32.HI R0, RZ, 0x7, R0 ;  /* 0x00000007ff007819 */ /* 0x000fc60000011600 */
        /* <DEDUP_REMOVED lines=33> */
[----:B------:R-:W1:Y:S04]  /*3040*/  SHFL.IDX PT, R0, R0, RZ, 0x1f ;  /* 0x00001fff00007589 */ /* 0x000e6800000e0000 */
[----:B------:R2:W-:Y:S04]  /*3050*/  STL [R1+0x14c], RZ ;  /* 0x00014cff01007387 */ /* 0x0005e80000100800 */
[----:B------:R2:W-:Y:S04]  /*3060*/  STL [R1+0x150], RZ ;  /* 0x000150ff01007387 */ /* 0x0005e80000100800 */
[----:B------:R2:W-:Y:S04]  /*3070*/  STL [R1+0x154], RZ ;  /* 0x000154ff01007387 */ /* 0x0005e80000100800 */
[----:B------:R2:W-:Y:S04]  /*3080*/  STL [R1+0x158], RZ ;  /* 0x000158ff01007387 */ /* 0x0005e80000100800 */
[----:B------:R2:W-:Y:S04]  /*3090*/  STL [R1+0x15c], RZ ;  /* 0x00015cff01007387 */ /* 0x0005e80000100800 */
[----:B------:R2:W-:Y:S01]  /*30a0*/  STL [R1+0x160], RZ ;  /* 0x000160ff01007387 */ /* 0x0005e20000100800 */
[----:B-1----:R-:W-:-:S03]  /*30b0*/  R2UR UR6, R0 ;  /* 0x00000000000672ca */ /* 0x002fc600000e0000 */
[----:B------:R2:W-:Y:S04]  /*30c0*/  STL [R1+0x164], RZ ;  /* 0x000164ff01007387 */ /* 0x0005e80000100800 */
[----:B------:R2:W-:Y:S04]  /*30d0*/  STL [R1+0x168], RZ ;  /* 0x000168ff01007387 */ /* 0x0005e80000100800 */
[----:B------:R2:W-:Y:S02]  /*30e0*/  STL [R1+0x16c], RZ ;  /* 0x00016cff01007387 */ /* 0x0005e40000100800 */
[----:B------:R-:W-:-:S02]  /*30f0*/  ULEA.HI UR7, UR6, UR6, URZ, 0x1 ;  /* 0x0000000606077291 */ /* 0x000fc4000f8f083f */
[----:B------:R2:W-:Y:S02]  /*3100*/  STL [R1+0x170], RZ ;  /* 0x000170ff01007387 */ /* 0x0005e40000100800 */
[----:B------:R-:W-:Y:S02]  /*3110*/  ULOP3.LUT UR7, UR7, 0xffffe, URZ, 0xc0, !UPT ;  /* 0x000ffffe07077892 */ /* 0x000fe4000f8ec03f */
[----:B------:R2:W-:Y:S02]  /*3120*/  STL [R1+0x174], RZ ;  /* 0x000174ff01007387 */ /* 0x0005e40000100800 */
[----:B------:R-:W-:Y:S02]  /*3130*/  UIADD3 UR7, UR6, -UR7, URZ ;  /* 0x8000000706077290 */ /* 0x000fe4000fffe03f */
[----:B------:R2:W-:Y:S02]  /*3140*/  STL [R1+0x178], RZ ;  /* 0x000178ff01007387 */ /* 0x0005e40000100800 */
[----:B------:R-:W-:-:S02]  /*3150*/  ULEA UR7, UR7, UR48, 0xc ;  /* 0x0000003007077291 */ /* 0x000fc4000f8e603f */
[----:B------:R2:W-:Y:S02]  /*3160*/  STL [R1+0x17c], RZ ;  /* 0x00017cff01007387 */ /* 0x0005e40000100800 */
[----:B------:R-:W-:Y:S02]  /*3170*/  UIADD3 UR7, UR7, 0x6200, URZ ;  /* 0x0000620007077890 */ /* 0x000fe4000fffe03f */
[----:B------:R2:W-:Y:S02]  /*3180*/  STL [R1+0x180], RZ ;  /* 0x000180ff01007387 */ /* 0x0005e40000100800 */
[----:B------:R-:W-:Y:S02]  /*3190*/  USHF.R.U32.HI UR7, URZ, 0x4, UR7 ;  /* 0x000000043f077899 */ /* 0x000fe40008011607 */
[----:B------:R2:W-:Y:S02]  /*31a0*/  STL [R1+0x184], RZ ;  /* 0x000184ff01007387 */ /* 0x0005e40000100800 */
[----:B------:R-:W-:-:S02]  /*31b0*/  ULOP3.LUT UR9, UR7, 0x3fff, URZ, 0xc0, !UPT ;  /* 0x00003fff07097892 */ /* 0x000fc4000f8ec03f */
[----:B------:R2:W-:Y:S04]  /*31c0*/  STL [R1+0x188], RZ ;  /* 0x000188ff01007387 */ /* 0x0005e80000100800 */
        /* <DEDUP_REMOVED lines=28> */
[----:B------:R2:W-:Y:S01]  /*3390*/  STL [R1+0x1fc], RZ ;  /* 0x0001fcff01007387 */ /* 0x0005e20000100800 */
[----:B------:R-:W-:Y:S05]  /*33a0*/  @!P0 BRA `(.L_x_20) ;  /* 0x00000044005c8947 */ /* 0x000fea0003800000 */
[----:B------:R-:W-:-:S06]  /*33b0*/  UISETP.NE.AND UP0, UPT, UR49, 0x3, UPT ;  /* 0x000000033100788c */ /* 0x000fcc000bf05270 */
[----:B------:R-:W-:-:S13]  /*33c0*/  PLOP3.LUT P1, PT, PT, PT, UP0, 0x80, 0x0 ;  /* 0x000000000000781c */ /* 0x000fda0003f2f008 */
[----:B------:R-:W-:Y:S05]  /*33d0*/  @!P1 BRA `(.L_x_21) ;  /* 0x0000000000049947 */ /* 0x000fea0003800000 */
[----:B------:R-:W-:Y:S01]  /*33e0*/  BPT.TRAP 0x1 ;  /* 0x000000040000795c */ /* 0x000fe20000300000 */
.L_x_21:
[----:B------:R-:W-:Y:S01]  /*33f0*/  ULEA UR4, UR51, UR48, 0x3 ;  /* 0x0000003033047291 */ /* 0x000fe2000f8e183f */
[----:B------:R-:W-:-:S04]  /*3400*/  MOV R0, UR36 ;  /* 0x0000002400007c02 */ /* 0x000fc80008000f00 */
[----:B------:R-:W-:-:S04]  /*3410*/  SHF.L.U32 R0, R0, 0x1f, RZ ;  /* 0x0000001f00007819 */ /* 0x000fc800000006ff */
[----:B------:R1:W3:Y:S01]  /*3420*/  SYNCS.PHASECHK.TRANS64.TRYWAIT P0, [UR4], R0 ;  /* 0x00000000ff0075a7 */ /* 0x0002e20008000144 */
[----:B------:R-:W-:Y:S05]  /*3430*/  @!P1 BRA `(.L_x_22) ;  /* 0x0000000000049947 */ /* 0x000fea0003800000 */
[----:B------:R-:W-:Y:S01]  /*3440*/  BPT.TRAP 0x1 ;  /* 0x000000040000795c */ /* 0x000fe20000300000 */
.L_x_22:
[----:B---3--:R-:W-:Y:S05]  /*3450*/  @P0 BRA `(.L_x_23) ;  /* 0x0000000000080947 */ /* 0x008fea0003800000 */
[----:B------:R-:W3:Y:S02]  /*3460*/  SYNCS.PHASECHK.TRANS64.TRYWAIT P0, [UR4], R0 ;  /* 0x00000000ff0075a7 */ /* 0x000ee40008000144 */
[----:B---3--:R-:W-:Y:S05]  /*3470*/  @!P0 BRA `(.L_x_24) ;  /* 0x000001cc00988947 */ /* 0x008fea0003800000 */
.L_x_23:
[----:B------:R-:W-:Y:S01]  /*3480*/  UIADD3 UR4, UR48, 0x1e200, URZ ;  /* 0x0001e20030047890 */ /* 0x000fe2000fffe03f */
[----:B------:R-:W-:Y:S01]  /*3490*/  WARPGROUP.ARRIVE ;  /* 0x00000000000079c5 */ /* 0x000fe20000000000 */
[----:B------:R-:W-:Y:S02]  /*34a0*/  ULOP3.LUT UR10, UR9, 0x10000, URZ, 0xfc, !UPT ;  /* 0x00010000090a7892 */ /* 0x000fe4000f8efc3f */
[----:B------:R-:W-:Y:S02]  /*34b0*/  USHF.R.U32.HI UR4, URZ, 0x4, UR4 ;  /* 0x000000043f047899 */ /* 0x000fe40008011604 */
[----:B------:R-:W-:Y:S02]  /*34c0*/  ULEA UR10, UR51, UR10, 0xa ;  /* 0x0000000a330a7291 */ /* 0x000fe4000f8e503f */
[----:B------:R-:W-:Y:S01]  /*34d0*/  ULOP3.LUT UR4, UR4, 0x3fff, URZ, 0xc0, !UPT ;  /* 0x00003fff04047892 */ /* 0x000fe2000f8ec03f */
[----:B------:R-:W-:Y:S01]  /*34e0*/  UMOV UR5, 0x80000020 ;  /* 0x8000002000057882 */ /* 0x000fe20000000000 */
[----:B------:R-:W-:-:S02]  /*34f0*/  UMOV UR7, 0x80000020 ;  /* 0x8000002000077882 */ /* 0x000fc40000000000 */
[----:B------:R-:W-:Y:S01]  /*3500*/  ULOP3.LUT UR4, UR4, 0x10000, URZ, 0xfc, !UPT ;  /* 0x0001000004047892 */ /* 0x000fe2000f8efc3f */
[----:B------:R-:W-:-:S03]  /*3510*/  UMOV UR8, 0x2 ;  /* 0x0000000200087882 */ /* 0x000fc60000000000 */
[----:B------:R-:W-:-:S03]  /*3520*/  ULEA UR11, UR51, UR4, 0xa ;  /* 0x00000004330b7291 */ /* 0x000fc6000f8e503f */
[----:B------:R-:W-:-:S04]  /*3530*/  UMOV UR4, UR10 ;  /* 0x0000000a00047c82 */ /* 0x000fc80008000000 */
[----:B------:R-:W-:Y:S02]  /*3540*/  UMOV UR6, UR11 ;  /* 0x0000000b00067c82 */ /* 0x000fe40008000000 */
[----:B------:R-:W-:Y:S01]  /*3550*/  QGMMA.64x256x32.F32.E4M3.E4M3 R24, gdesc[UR4], RZ, !UPT, gsb0 ;  /* 0x03e00000041879f3 */ /* 0x000fe2000c0008ff */
[----:B------:R-:W-:Y:S01]  /*3560*/  UIADD3 UR4, UR10, 0x200, URZ ;  /* 0x000002000a047890 */ /* 0x000fe2000fffe03f */
[----:B------:R-:W-:Y:S01]  /*3570*/  UMOV UR5, 0x80000020 ;  /* 0x8000002000057882 */ /* 0x000fe20000000000 */
[----:B------:R-:W-:Y:S02]  /*3580*/  WARPGROUP.DEPBAR.LE gsb0, 0x0 ;  /* 0x00008000000079c5 */ /* 0x000fe40000010000 */
[----:B------:R-:W-:Y:S04]  /*3590*/  STL.64 [R1], R24 ;  /* 0x0000001801007387 */ /* 0x000fe80000100a00 */
[----:B------:R-:W-:Y:S04]  /*35a0*/  STL.64 [R1+0x8], R26 ;  /* 0x0000081a01007387 */ /* 0x000fe80000100a00 */
        /* <DEDUP_REMOVED lines=61> */
[----:B------:R4:W-:Y:S02]  /*3980*/  STL.64 [R1+0x1f8], R150 ;  /* 0x0001f89601007387 */ /* 0x0009e40000100a00 */
[----:B----4-:R-:W-:-:S06]  /*3990*/  WARPGROUP.ARRIVE ;  /* 0x00000000000079c5 */ /* 0x010fcc0000000000 */
[----:B------:R-:W-:Y:S03]  /*39a0*/  QGMMA.64x256x32.F32.E4M3.E4M3 R24, gdesc[UR4], RZ, !UPT, gsb0 ;  /* 0x03e00000041879f3 */ /* 0x000fe6000c0008ff */
[----:B------:R-:W-:Y:S02]  /*39b0*/  WARPGROUP.DEPBAR.LE gsb0, 0x0 ;  /* 0x00008000000079c5 */ /* 0x000fe40000010000 */
        /* <DEDUP_REMOVED lines=21> */
[----:B------:R4:W-:Y:S04]  /*3b10*/  STL.64 [R1+0x4c0], R108 ;  /* 0x0004c06c01007387 */ /* 0x0009e80000100a00 */
        /* <DEDUP_REMOVED lines=69> */
[----:B----4-:R-:W4:Y:S04]  /*3f70*/  LDL.LU.64 R108, [R1] ;  /* 0x00000000016c7983 */ /* 0x010f280000300a00 */
[----:B------:R-:W4:Y:S04]  /*3f80*/  LDL.LU.64 R110, [R1+0x8] ;  /* 0x00000800016e7983 */ /* 0x000f280000300a00 */
        /* <DEDUP_REMOVED lines=61> */
[----:B------:R-:W4:Y:S01]  /*4360*/  LDL.LU.64 R234, [R1+0x1f8] ;  /* 0x0001f80001ea7983 */ /* 0x000f220000300a00 */
[----:B------:R-:W-:-:S02]  /*4370*/  UIADD3 UR4, UR10, 0x2, URZ ;  /* 0x000000020a047890 */ /* 0x000fc4000fffe03f */
[----:B------:R-:W-:Y:S01]  /*4380*/  UIADD3 UR6, UR11, 0x2, URZ ;  /* 0x000000020b067890 */ /* 0x000fe2000fffe03f */
[----:B------:R-:W-:Y:S01]  /*4390*/  STL [R1+0x388], RZ ;  /* 0x000388ff01007387 */ /* 0x000fe20000100800 */
[----:B------:R-:W-:Y:S01]  /*43a0*/  UMOV UR5, 0x80000020 ;  /* 0x8000002000057882 */ /* 0x000fe20000000000 */
[----:B------:R-:W-:Y:S02]  /*43b0*/  UMOV UR7, 0x80000020 ;  /* 0x8000002000077882 */ /* 0x000fe40000000000 */
        /* <DEDUP_REMOVED lines=25> */
[----:B----4-:R-:W-:-:S06]  /*4550*/  WARPGROUP.ARRIVE ;  /* 0x00000000000079c5 */ /* 0x010fcc0000000000 */
[----:B------:R-:W-:Y:S03]  /*4560*/  QGMMA.64x256x32.F32.E4M3.E4M3 R108, gdesc[UR4], R108, gsb0 ;  /* 0x03e00000046c79f3 */ /* 0x000fe6000800086c */
[----:B------:R-:W-:Y:S02]  /*4570*/  WARPGROUP.DEPBAR.LE gsb0, 0x0 ;  /* 0x00008000000079c5 */ /* 0x000fe40000010000 */
[----:B------:R-:W-:Y:S01]  /*4580*/  STL.64 [R1], R108 ;  /* 0x0000006c01007387 */ /* 0x000fe20000100a00 */
[----:B------:R-:W-:Y:S01]  /*4590*/  UIADD3 UR4, UR10, 0x202, URZ ;  /* 0x000002020a047890 */ /* 0x000fe2000fffe03f */
[----:B------:R-:W-:Y:S02]  /*45a0*/  MOV R21, R221 ;  /* 0x000000dd00157202 */ /* 0x000fe40000000f00 */
[----:B------:R-:W-:Y:S01]  /*45b0*/  STL.64 [R1+0x8], R110 ;  /* 0x0000086e01007387 */ /* 0x000fe20000100a00 */
[----:B------:R-:W-:Y:S01]  /*45c0*/  UMOV UR5, 0x80000020 ;  /* 0x8000002000057882 */ /* 0x000fe20000000000 */
[----:B------:R-:W-:-:S02]  /*45d0*/  MOV R20, R222 ;  /* 0x000000de00147202 */ /* 0x000fc40000000f00 */
[----:B------:R-:W-:Y:S01]  /*45e0*/  STL.64 [R1+0x10], R112 ;  /* 0x0000107001007387 */ /* 0x000fe20000100a00 */
[----:B------:R-:W-:Y:S02]  /*45f0*/  MOV R15, R223 ;  /* 0x000000df000f7202 */ /* 0x000fe40000000f00 */
[----:B------:R-:W-:Y:S02]  /*4600*/  CS2R R236, SRZ ;  /* 0x0000000000ec7805 */ /* 0x000fe4000001ff00 */
[----:B------:R-:W-:Y:S01]  /*4610*/  MOV R14, R224 ;  /* 0x000000e0000e7202 */ /* 0x000fe20000000f00 */
[----:B------:R-:W-:Y:S01]  /*4620*/  STL.64 [R1+0x18], R114 ;  /* 0x0000187201007387 */ /* 0x000fe20000100a00 */
[----:B------:R-:W-:Y:S02]  /*4630*/  MOV R13, R225 ;  /* 0x000000e1000d7202 */ /* 0x000fe40000000f00 */
[----:B------:R-:W-:Y:S02]  /*4640*/  CS2R R22, SRZ ;  /* 0x0000000000167805 */ /* 0x000fe4000001ff00 */
[----:B------:R-:W-:Y:S01]  /*4650*/  MOV R12, R226 ;  /* 0x000000e2000c7202 */ /* 0x000fe20000000f00 */
[----:B------:R-:W-:Y:S01]  /*4660*/  STL.64 [R1+0x20], R116 ;  /* 0x0000207401007387 */ /* 0x000fe20000100a00 */
[----:B------:R-:W-:-:S02]  /*4670*/  MOV R11, R227 ;  /* 0x000000e3000b7202 */ /* 0x000fc40000000f00 */
[----:B------:R-:W-:Y:S01]  /*4680*/  MOV R10, R228 ;  /* 0x000000e4000a7202 */ /* 0x000fe20000000f00 */
[----:B------:R-:W-:Y:S01]  /*4690*/  STL.64 [R1+0x28], R118 ;  /* 0x0000287601007387 */ /* 0x000fe20000100a00 */
[----:B------:R-:W-:Y:S02]  /*46a0*/  MOV R9, R229 ;  /* 0x000000e500097202 */ /* 0x000fe40000000f00 */
[----:B------:R-:W-:Y:S01]  /*46b0*/  MOV R8, R230 ;  /* 0x000000e600087202 */ /* 0x000fe20000000f00 */
[----:B------:R-:W-:Y:S01]  /*46c0*/  STL.64 [R1+0x30], R120 ;  /* 0x0000307801007387 */ /* 0x000fe20000100a00 */
[----:B------:R-:W-:Y:S02]  /*46d0*/  MOV R7, R231 ;  /* 0x000000e700077202 */ /* 0x000fe40000000f00 */
[----:B------:R-:W-:Y:S01]  /*46e0*/  MOV R6, R232 ;  /* 0x000000e800067202 */ /* 0x000fe20000000f00 */
[----:B------:R-:W-:Y:S01]  /*46f0*/  STL.64 [R1+0x38], R122 ;  /* 0x0000387a01007387 */ /* 0x000fe20000100a00 */
[----:B---3--:R-:W-:-:S02]  /*4700*/  MOV R5, R233 ;  /* 0x000000e900057202 */ /* 0x008fc40000000f00 */
[----:B------:R-:W-:Y:S01]  /*4710*/  MOV R4, R234 ;  /* 0x000000ea00047202 */ /* 0x000fe20000000f00 */
[----:B------:R-:W-:Y:S01]  /*4720*/  STL.64 [R1+0x40], R124 ;  /* 0x0000407c01007387 */ /* 0x000fe20000100a00 */
[----:B-1----:R-:W-:-:S03]  /*4730*/  MOV R0, R235 ;  /* 0x000000eb00007202 */ /* 0x002fc60000000f00 */
        /* <DEDUP_REMOVED lines=55> */
[----:B-1----:R-:W4:Y:S04]  /*4ab0*/  LDL.LU.64 R150, [R1+0x568] ;  /* 0x0005680001967983 */ /* 0x002f280000300a00 */
        /* <DEDUP_REMOVED lines=21> */
[----:B---3--:R-:W-:-:S02]  /*4c10*/  CS2R R234, SRZ ;  /* 0x0000000000ea7805 */ /* 0x008fc4000001ff00 */
[----:B------:R-:W-:Y:S02]  /*4c20*/  CS2R R232, SRZ ;  /* 0x0000000000e87805 */ /* 0x000fe4000001ff00 */
[----:B------:R-:W-:Y:S01]  /*4c30*/  CS2R R230, SRZ ;  /* 0x0000000000e67805 */ /* 0x000fe2000001ff00 */
[----:B------:R1:W-:Y:S01]  /*4c40*/  STL [R1+0x320], RZ ;  /* 0x000320ff01007387 */ /* 0x0003e20000100800 */
[----:B------:R-:W-:Y:S02]  /*4c50*/  CS2R R228, SRZ ;  /* 0x0000000000e47805 */ /* 0x000fe4000001ff00 */
[----:B------:R-:W-:Y:S02]  /*4c60*/  CS2R R226, SRZ ;  /* 0x0000000000e27805 */ /* 0x000fe4000001ff00 */
[----:B------:R-:W-:Y:S01]  /*4c70*/  CS2R R224, SRZ ;  /* 0x0000000000e07805 */ /* 0x000fe2000001ff00 */
[----:B------:R1:W-:Y:S01]  /*4c80*/  STL [R1+0x31c], RZ ;  /* 0x00031cff01007387 */ /* 0x0003e20000100800 */
[----:B------:R-:W-:-:S02]  /*4c90*/  CS2R R222, SRZ ;  /* 0x0000000000de7805 */ /* 0x000fc4000001ff00 */
        /* <DEDUP_REMOVED lines=106> */
[----:B----4-:R-:W-:-:S06]  /*5340*/  WARPGROUP.ARRIVE ;  /* 0x00000000000079c5 */ /* 0x010fcc0000000000 */
[----:B------:R-:W-:Y:S01]  /*5350*/  QGMMA.64x256x32.F32.E4M3.E4M3 R24, gdesc[UR4], R24, gsb0 ;  /* 0x03e00000041879f3 */ /* 0x000fe20008000818 */
[----:B------:R-:W-:Y:S02]  /*5360*/  ULDC UR4, c[0x0][0x50c] ;  /* 0x0001430000047ab9 */ /* 0x000fe40000000800 */
[----:B------:R-:W-:-:S04]  /*5370*/  UISETP.NE.AND UP0, UPT, UR4, 0x2, UPT ;  /* 0x000000020400788c */ /* 0x000fc8000bf05270 */
[----:B------:R-:W-:-:S06]  /*5380*/  USEL UR4, URZ, 0x1, UP0 ;  /* 0x000000013f047887 */ /* 0x000fcc0008000000 */
[----:B------:R-:W-:Y:S01]  /*5390*/  ISETP.NE.AND P0, PT, RZ, UR4, PT ;  /* 0x00000004ff007c0c */ /* 0x000fe2000bf05270 */
[----:B------:R-:W-:-:S12]  /*53a0*/  WARPGROUP.DEPBAR.LE gsb0, 0x0 ;  /* 0x00008000000079c5 */ /* 0x000fd80000010000 */
[----:B-1----:R-:W-:Y:S05]  /*53b0*/  @!P0 BRA `(.L_x_25) ;  /* 0x0000002400408947 */ /* 0x002fea0003800000 */
[----:B------:R-:W3:Y:S04]  /*53c0*/  LDL R22, [R1] ;  /* 0x0000000001167983 */ /* 0x000ee80000100800 */
[----:B------:R-:W4:Y:S04]  /*53d0*/  LDL R23, [R1+0x4] ;  /* 0x0000040001177983 */ /* 0x000f280000100800 */
[----:B------:R-:W2:Y:S04]  /*53e0*/  LDL R152, [R1+0x8] ;  /* 0x0000080001987983 */ /* 0x000ea80000100800 */
        /* <DEDUP_REMOVED lines=83> */
[----:B------:R1:W-:Y:S04]  /*5920*/  STL [R1+0x524], R131 ;  /* 0x0005248301007387 */ /* 0x0003e80000100800 */
[----:B-1----:R-:W3:Y:S04]  /*5930*/  LDL R131, [R1+0x158] ;  /* 0x0001580001837983 */ /* 0x002ee80000100800 */
[----:B------:R1:W-:Y:S04]  /*5940*/  STL [R1+0x520], R132 ;  /* 0x0005208401007387 */ /* 0x0003e80000100800 */
[----:B-1----:R-:W4:Y:S04]  /*5950*/  LDL R132, [R1+0x15c] ;  /* 0x00015c0001847983 */ /* 0x002f280000100800 */
[----:B------:R1:W-:Y:S04]  /*5960*/  STL [R1+0x51c], R133 ;  /* 0x00051c8501007387 */ /* 0x0003e80000100800 */
[----:B-1----:R-:W2:Y:S04]  /*5970*/  LDL R133, [R1+0x160] ;  /* 0x0001600001857983 */ /* 0x002ea80000100800 */
[----:B------:R1:W-:Y:S04]  /*5980*/  STL [R1+0x518], R134 ;  /* 0x0005188601007387 */ /* 0x0003e80000100800 */
[----:B-1----:R-:W4:Y:S04]  /*5990*/  LDL R134, [R1+0x164] ;  /* 0x0001640001867983 */ /* 0x002f280000100800 */
        /* <DEDUP_REMOVED lines=40> */
[----:B-----5:R1:W-:Y:S04]  /*5c20*/  STL [R1+0x4c4], R16 ;  /* 0x0004c41001007387 */ /* 0x0203e80000100800 */
[----:B-1----:R-:W4:Y:S04]  /*5c30*/  LDL R16, [R1+0x1b8] ;  /* 0x0001b80001107983 */ /* 0x002f280000100800 */
[----:B------:R1:W-:Y:S04]  /*5c40*/  STL [R1+0x4c0], R3 ;  /* 0x0004c00301007387 */ /* 0x0003e80000100800 */
[----:B-1----:R-:W4:Y:S04]  /*5c50*/  LDL R3, [R1+0x1bc] ;  /* 0x0001bc0001037983 */ /* 0x002f280000100800 */
[----:B------:R1:W-:Y:S04]  /*5c60*/  STL [R1+0x4bc], R2 ;  /* 0x0004bc0201007387 */ /* 0x0003e80000100800 */
[----:B-1----:R-:W4:Y:S01]  /*5c70*/  LDL R2, [R1+0x1c0] ;  /* 0x0001c00001027983 */ /* 0x002f220000100800 */
[----:B--2---:R-:W-:-:S01]  /*5c80*/  FADD R133, RZ, R133 ;  /* 0x00000085ff857221 */ /* 0x004fc20000000000 */
[----:B---3--:R-:W-:Y:S01]  /*5c90*/  FADD R236, RZ, R131 ;  /* 0x00000083ffec7221 */ /* 0x008fe20000000000 */
[----:B----4-:R-:W-:-:S01]  /*5ca0*/  FADD R134, RZ, R134 ;  /* 0x00000086ff867221 */ /* 0x010fc20000000000 */
[----:B------:R-:W2:Y:S01]  /*5cb0*/  LDL.LU R131, [R1+0x524] ;  /* 0x0005240001837983 */ /* 0x000ea20000300800 */
[----:B------:R-:W-:-:S01]  /*5cc0*/  FADD R237, RZ, R132 ;  /* 0x00000084ffed7221 */ /* 0x000fc20000000000 */
[----:B------:R-:W-:Y:S01]  /*5cd0*/  FADD R135, RZ, R135 ;  /* 0x00000087ff877221 */ /* 0x000fe20000000000 */
[----:B------:R-:W-:-:S01]  /*5ce0*/  FADD R21, RZ, R21 ;  /* 0x00000015ff157221 */ /* 0x000fc20000000000 */
[----:B------:R-:W3:Y:S01]  /*5cf0*/  LDL.LU R132, [R1+0x520] ;  /* 0x0005200001847983 */ /* 0x000ee20000300800 */
[----:B------:R-:W-:-:S01]  /*5d00*/  FADD R136, RZ, R136 ;  /* 0x00000088ff887221 */ /* 0x000fc20000000000 */
[----:B------:R-:W-:Y:S01]  /*5d10*/  FADD R20, RZ, R20 ;  /* 0x00000014ff147221 */ /* 0x000fe20000000000 */
[----:B------:R-:W-:-:S01]  /*5d20*/  FADD R22, RZ, R22 ;  /* 0x00000016ff167221 */ /* 0x000fc20000000000 */
[----:B------:R1:W-:Y:S01]  /*5d30*/  STL [R1+0x200], R133 ;  /* 0x0002008501007387 */ /* 0x0003e20000100800 */
[----:B------:R-:W-:-:S01]  /*5d40*/  FADD R23, RZ, R23 ;  /* 0x00000017ff177221 */ /* 0x000fc20000000000 */
[----:B------:R-:W-:Y:S01]  /*5d50*/  FADD R152, RZ, R152 ;  /* 0x00000098ff987221 */ /* 0x000fe20000000000 */
[----:B------:R-:W-:-:S01]  /*5d60*/  FADD R153, RZ, R153 ;  /* 0x00000099ff997221 */ /* 0x000fc20000000000 */
[----:B------:R-:W-:Y:S01]  /*5d70*/  FADD R154, RZ, R154 ;  /* 0x0000009aff9a7221 */ /* 0x000fe20000000000 */
[----:B------:R-:W-:-:S01]  /*5d80*/  FADD R155, RZ, R155 ;  /* 0x0000009bff9b7221 */ /* 0x000fc20000000000 */
[----:B------:R-:W-:Y:S01]  /*5d90*/  FADD R156, RZ, R156 ;  /* 0x0000009cff9c7221 */ /* 0x000fe20000000000 */
[----:B------:R-:W-:-:S01]  /*5da0*/  FADD R157, RZ, R157 ;  /* 0x0000009dff9d7221 */ /* 0x000fc20000000000 */
[----:B------:R-:W-:Y:S01]  /*5db0*/  FADD R137, RZ, R137 ;  /* 0x00000089ff897221 */ /* 0x000fe20000000000 */
[----:B------:R-:W-:-:S01]  /*5dc0*/  FADD R158, RZ, R158 ;  /* 0x0000009eff9e7221 */ /* 0x000fc20000000000 */
[----:B-1----:R-:W4:Y:S01]  /*5dd0*/  LDL.LU R133, [R1+0x51c] ;  /* 0x00051c0001857983 */ /* 0x002f220000300800 */
        /* <DEDUP_REMOVED lines=97> */
[----:B-1----:R-:W4:Y:S04]  /*63f0*/  LDL.LU R140, [R1+0x500] ;  /* 0x00050000018c7983 */ /* 0x002f280000300800 */
[----:B------:R1:W-:Y:S01]  /*6400*/  STL [R1+0x220], R141 ;  /* 0x0002208d01007387 */ /* 0x0003e20000100800 */
[----:B------:R-:W-:-:S03]  /*6410*/  FADD R145, RZ, R145 ;  /* 0x00000091ff917221 */ /* 0x000fc60000000000 */
        /* <DEDUP_REMOVED lines=19> */
[----:B------:R1:W-:Y:S04]  /*6550*/  STL [R1+0x23c], R148 ;  /* 0x00023c9401007387 */ /* 0x0003e80000100800 */
[----:B-1----:R-:W4:Y:S04]  /*6560*/  LDL.LU R148, [R1+0x4e0] ;  /* 0x0004e00001947983 */ /* 0x002f280000300800 */
[----:B------:R1:W-:Y:S04]  /*6570*/  STL [R1+0x240], R149 ;  /* 0x0002409501007387 */ /* 0x0003e80000100800 */
[----:B-1----:R-:W4:Y:S04]  /*6580*/  LDL.LU R149, [R1+0x4dc] ;  /* 0x0004dc0001957983 */ /* 0x002f280000300800 */
[----:B------:R1:W-:Y:S04]  /*6590*/  STL [R1+0x244], R150 ;  /* 0x0002449601007387 */ /* 0x0003e80000100800 */
[----:B-1----:R-:W4:Y:S04]  /*65a0*/  LDL.LU R150, [R1+0x4d8] ;  /* 0x0004d80001967983 */ /* 0x002f280000300800 */
[----:B------:R1:W-:Y:S04]  /*65b0*/  STL [R1+0x248], R151 ;  /* 0x0002489701007387 */ /* 0x0003e80000100800 */
[----:B-1----:R-:W4:Y:S01]  /*65c0*/  LDL.LU R151, [R1+0x4d4] ;  /* 0x0004d40001977983 */ /* 0x002f220000300800 */
[----:B------:R-:W-:-:S01]  /*65d0*/  FADD R19, RZ, R19 ;  /* 0x00000013ff137221 */ /* 0x000fc20000000000 */
[----:B------:R-:W-:Y:S01]  /*65e0*/  FADD R18, RZ, R18 ;  /* 0x00000012ff127221 */ /* 0x000fe20000000000 */
[----:B------:R-:W-:-:S01]  /*65f0*/  FADD R17, RZ, R17 ;  /* 0x00000011ff117221 */ /* 0x000fc20000000000 */
[----:B------:R-:W-:-:S02]  /*6600*/  FADD R16, RZ, R16 ;  /* 0x00000010ff107221 */ /* 0x000fc40000000000 */
[----:B------:R1:W-:Y:S01]  /*6610*/  STL [R1+0x24c], R19 ;  /* 0x00024c1301007387 */ /* 0x0003e20000100800 */
[----:B------:R-:W-:-:S03]  /*6620*/  FADD R3, RZ, R3 ;  /* 0x00000003ff037221 */ /* 0x000fc60000000000 */
[----:B-1----:R1:W5:Y:S04]  /*6630*/  LDL.LU R19, [R1+0x4d0] ;  /* 0x0004d00001137983 */ /* 0x0023680000300800 */
[----:B------:R1:W-:Y:S01]  /*6640*/  STL [R1+0x250], R18 ;  /* 0x0002501201007387 */ /* 0x0003e20000100800 */
[----:B------:R-:W-:-:S03]  /*6650*/  FADD R2, RZ, R2 ;  /* 0x00000002ff027221 */ /* 0x000fc60000000000 */
[----:B-1----:R1:W5:Y:S04]  /*6660*/  LDL.LU R18, [R1+0x4cc] ;  /* 0x0004cc0001127983 */ /* 0x0023680000300800 */
[----:B------:R2:W-:Y:S04]  /*6670*/  STL [R1+0x254], R17 ;  /* 0x0002541101007387 */ /* 0x0005e80000100800 */
[----:B--2---:R1:W5:Y:S04]  /*6680*/  LDL.LU R17, [R1+0x4c8] ;  /* 0x0004c80001117983 */ /* 0x0043680000300800 */
[----:B------:R2:W-:Y:S04]  /*6690*/  STL [R1+0x258], R16 ;  /* 0x0002581001007387 */ /* 0x0005e80000100800 */
[----:B--2---:R1:W5:Y:S04]  /*66a0*/  LDL.LU R16, [R1+0x4c4] ;  /* 0x0004c40001107983 */ /* 0x0043680000300800 */
[----:B------:R2:W-:Y:S04]  /*66b0*/  STL [R1+0x25c], R3 ;  /* 0x00025c0301007387 */ /* 0x0005e80000100800 */
[----:B--2---:R1:W5:Y:S04]  /*66c0*/  LDL.LU R3, [R1+0x4c0] ;  /* 0x0004c00001037983 */ /* 0x0043680000300800 */
[----:B------:R2:W-:Y:S04]  /*66d0*/  STL [R1+0x260], R2 ;  /* 0x0002600201007387 */ /* 0x0005e80000100800 */
[----:B--2---:R1:W5:Y:S04]  /*66e0*/  LDL.LU R2, [R1+0x4bc] ;  /* 0x0004bc0001027983 */ /* 0x0043680000300800 */
[----:B------:R2:W-:Y:S04]  /*66f0*/  STL [R1+0x264], R21 ;  /* 0x0002641501007387 */ /* 0x0005e80000100800 */
[----:B------:R3:W-:Y:S01]  /*6700*/  STL [R1+0x268], R20 ;  /* 0x0002681401007387 */ /* 0x0007e20000100800 */
[----:B--2---:R-:W-:-:S01]  /*6710*/  FADD R21, RZ, R15 ;  /* 0x0000000fff157221 */ /* 0x004fc20000000000 */
[----:B------:R-:W-:Y:S01]  /*6720*/  FADD R15, RZ, R13 ;  /* 0x0000000dff0f7221 */ /* 0x000fe20000000000 */
[----:B---3--:R-:W-:-:S01]  /*6730*/  FADD R20, RZ, R14 ;  /* 0x0000000eff147221 */ /* 0x008fc20000000000 */
[----:B------:R-:W-:Y:S01]  /*6740*/  FADD R14, RZ, R12 ;  /* 0x0000000cff0e7221 */ /* 0x000fe20000000000 */
[----:B------:R-:W-:-:S01]  /*6750*/  FADD R13, RZ, R11 ;  /* 0x0000000bff0d7221 */ /* 0x000fc20000000000 */
[----:B------:R-:W-:Y:S01]  /*6760*/  STL [R1+0x26c], R21 ;  /* 0x00026c1501007387 */ /* 0x000fe20000100800 */
[----:B------:R-:W-:-:S01]  /*6770*/  FADD R12, RZ, R10 ;  /* 0x0000000aff0c7221 */ /* 0x000fc20000000000 */
[----:B------:R-:W-:Y:S01]  /*6780*/  FADD R11, RZ, R9 ;  /* 0x00000009ff0b7221 */ /* 0x000fe20000000000 */
[----:B------:R-:W-:-:S01]  /*6790*/  FADD R10, RZ, R8 ;  /* 0x00000008ff0a7221 */ /* 0x000fc20000000000 */
[----:B------:R-:W-:Y:S01]  /*67a0*/  STL [R1+0x270], R20 ;  /* 0x0002701401007387 */ /* 0x000fe20000100800 */
[----:B------:R-:W-:-:S01]  /*67b0*/  FADD R9, RZ, R7 ;  /* 0x00000007ff097221 */ /* 0x000fc20000000000 */
[----:B------:R-:W-:-:S02]  /*67c0*/  FADD R8, RZ, R6 ;  /* 0x00000006ff087221 */ /* 0x000fc40000000000 */
[----:B------:R-:W-:Y:S01]  /*67d0*/  STL [R1+0x274], R15 ;  /* 0x0002740f01007387 */ /* 0x000fe20000100800 */
[----:B------:R-:W-:-:S03]  /*67e0*/  FADD R7, RZ, R5 ;  /* 0x00000005ff077221 */ /* 0x000fc60000000000 */
        /* <DEDUP_REMOVED lines=8> */
[----:B------:R-:W-:Y:S04]  /*6870*/  STL [R1+0x288], R10 ;  /* 0x0002880a01007387 */ /* 0x000fe80000100800 */
[----:B------:R-:W-:Y:S04]  /*6880*/  STL [R1+0x28c], R9 ;  /* 0x00028c0901007387 */ /* 0x000fe80000100800 */
[----:B------:R-:W-:Y:S04]  /*6890*/  STL [R1+0x290], R8 ;  /* 0x0002900801007387 */ /* 0x000fe80000100800 */
[----:B------:R-:W-:Y:S04]  /*68a0*/  STL [R1+0x294], R7 ;  /* 0x0002940701007387 */ /* 0x000fe80000100800 */
[----:B------:R-:W-:Y:S04]  /*68b0*/  STL [R1+0x298], R6 ;  /* 0x0002980601007387 */ /* 0x000fe80000100800 */
[----:B------:R2:W-:Y:S04]  /*68c0*/  STL [R1+0x29c], R5 ;  /* 0x00029c0501007387 */ /* 0x0005e80000100800 */
[----:B------:R3:W-:Y:S04]  /*68d0*/  STL [R1+0x2a0], R4 ;  /* 0x0002a00401007387 */ /* 0x0007e80000100800 */
[----:B------:R1:W-:Y:S01]  /*68e0*/  STL [R1+0x2a4], R0 ;  /* 0x0002a40001007387 */ /* 0x0003e20000100800 */
[----:B--2---:R-:W-:-:S01]  /*68f0*/  FADD R5, RZ, R26 ;  /* 0x0000001aff057221 */ /* 0x004fc20000000000 */
[----:B---3--:R-:W-:-:S04]  /*6900*/  FADD R4, RZ, R27 ;  /* 0x0000001bff047221 */ /* 0x008fc80000000000 */
[----:B------:R2:W-:Y:S01]  /*6910*/  STL [R1+0x2a8], R5 ;  /* 0x0002a80501007387 */ /* 0x0005e20000100800 */
[----:B-1----:R-:W-:-:S03]  /*6920*/  FADD R0, RZ, R28 ;  /* 0x0000001cff007221 */ /* 0x002fc60000000000 */
[----:B------:R1:W-:Y:S04]  /*6930*/  STL [R1+0x2ac], R4 ;  /* 0x0002ac0401007387 */ /* 0x0003e80000100800 */
[----:B------:R3:W-:Y:S01]  /*6940*/  STL [R1+0x2b0], R0 ;  /* 0x0002b00001007387 */ /* 0x0007e20000100800 */
[----:B--2---:R-:W-:-:S01]  /*6950*/  FADD R5, RZ, R29 ;  /* 0x0000001dff057221 */ /* 0x004fc20000000000 */
[----:B-1----:R-:W-:-:S04]  /*6960*/  FADD R4, RZ, R30 ;  /* 0x0000001eff047221 */ /* 0x002fc80000000000 */
[----:B------:R1:W-:Y:S01]  /*6970*/  STL [R1+0x2b4], R5 ;  /* 0x0002b40501007387 */ /* 0x0003e20000100800 */
[----:B---3--:R-:W-:-:S03]  /*6980*/  FADD R0, RZ, R31 ;  /* 0x0000001fff007221 */ /* 0x008fc60000000000 */
[----:B------:R2:W-:Y:S04]  /*6990*/  STL [R1+0x2b8], R4 ;  /* 0x0002b80401007387 */ /* 0x0005e80000100800 */
[----:B------:R3:W-:Y:S01]  /*69a0*/  STL [R1+0x2bc], R0 ;  /* 0x0002bc0001007387 */ /* 0x0007e20000100800 */
[----:B-1----:R-:W-:-:S01]  /*69b0*/  FADD R5, RZ, R32 ;  /* 0x00000020ff057221 */ /* 0x002fc20000000000 */
[----:B--2---:R-:W-:-:S04]  /*69c0*/  FADD R4, RZ, R33 ;  /* 0x00000021ff047221 */ /* 0x004fc80000000000 */
        /* <DEDUP_REMOVED lines=199> */
[----:B----4-:R-:W-:-:S03]  /*7640*/  FADD R0, RZ, R133 ;  /* 0x00000085ff007221 */ /* 0x010fc60000000000 */
        /* <DEDUP_REMOVED lines=38> */
[----:B------:R-:W-:-:S05]  /*78b0*/  UMOV UR8, URZ ;  /* 0x0000003f00087c82 */ /* 0x000fca0008000000 */
.L_x_25:
[----:B------:R-:W-:Y:S01]  /*78c0*/  UIADD3 UR10, UR51, 0x1, URZ ;  /* 0x00000001330a7890 */ /* 0x000fe2000fffe03f */
[----:B------:R-:W-:-:S03]  /*78d0*/  UMOV UR5, 0x1 ;  /* 0x0000000100057882 */ /* 0x000fc60000000000 */
[----:B------:R-:W-:-:S04]  /*78e0*/  UISETP.NE.AND UP0, UPT, UR10, 0x6, UPT ;  /* 0x000000060a00788c */ /* 0x000fc8000bf05270 */
[----:B------:R-:W-:Y:S02]  /*78f0*/  USEL UR11, URZ, 0x1, UP0 ;  /* 0x000000013f0b7887 */ /* 0x000fe40008000000 */
[----:B------:R-:W-:Y:S02]  /*7900*/  USEL UR10, UR10, URZ, UP0 ;  /* 0x0000003f0a0a7287 */ /* 0x000fe40008000000 */
[----:B------:R-:W-:-:S12]  /*7910*/  ULOP3.LUT UR11, UR36, UR11, URZ, 0x3c, !UPT ;  /* 0x0000000b240b7292 */ /* 0x000fd8000f8e3c3f */
.L_x_20:
[----:B------:R-:W-:-:S04]  /*7920*/  UISETP.LT.AND UP0, UPT, UR50, 0x1, UPT ;  /* 0x000000013200788c */ /* 0x000fc8000bf01270 */
[----:B------:R-:W-:-:S04]  /*7930*/  USEL UR6, UR50, 0x1, UP0 ;  /* 0x0000000132067887 */ /* 0x000fc80008000000 */
[----:B------:R-:W-:-:S04]  /*7940*/  UIADD3 UR12, UR50, -UR6, URZ ;  /* 0x80000006320c7290 */ /* 0x000fc8000fffe03f */
[----:B------:R-:W-:-:S06]  /*7950*/  UISETP.GE.AND UP0, UPT, UR12, 0x1, UPT ;  /* 0x000000010c00788c */ /* 0x000fcc000bf06270 */
[----:B------:R-:W-:-:S13]  /*7960*/  PLOP3.LUT P0, PT, PT, PT, UP0, 0x80, 0x0 ;  /* 0x000000000000781c */ /* 0x000fda0003f0f008 */
[----:B------:R-:W-:Y:S05]  /*7970*/  @!P0 BRA `(.L_x_26) ;  /* 0x0000005c00e88947 */ /* 0x000fea0003800000 */
[----:B------:R-:W-:Y:S01]  /*7980*/  UMOV UR13, UR51 ;  /* 0x00000033000d7c82 */ /* 0x000fe20008000000 */
[----:B------:R-:W-:-:S05]  /*7990*/  ULDC UR16, c[0x0][0x50c] ;  /* 0x0001430000107ab9 */ /* 0x000fca0000000800 */
.L_x_34:
[----:B------:R-:W-:-:S06]  /*79a0*/  UISETP.NE.AND UP0, UPT, UR49, 0x3, UPT ;  /* 0x000000033100788c */ /* 0x000fcc000bf05270 */
[----:B------:R-:W-:-:S13]  /*79b0*/  PLOP3.LUT P1, PT, PT, PT, UP0, 0x80, 0x0 ;  /* 0x000000000000781c */ /* 0x000fda0003f2f008 */
[----:B-----5:R-:W-:Y:S05]  /*79c0*/  @!P1 BRA `(.L_x_27) ;  /* 0x0000000000049947 */ /* 0x020fea0003800000 */
[----:B------:R-:W-:Y:S01]  /*79d0*/  BPT.TRAP 0x1 ;  /* 0x000000040000795c */ /* 0x000fe20000300000 */
.L_x_27:
[----:B------:R-:W-:Y:S01]  /*79e0*/  ULEA UR6, UR10, UR48, 0x3 ;  /* 0x000000300a067291 */ /* 0x000fe2000f8e183f */
[----:B-1----:R-:W-:-:S04]  /*79f0*/  MOV R0, UR11 ;  /* 0x0000000b00007c02 */ /* 0x002fc80008000f00 */
[----:B------:R-:W-:-:S04]  /*7a00*/  SHF.L.U32 R0, R0, 0x1f, RZ ;  /* 0x0000001f00007819 */ /* 0x000fc800000006ff */
[----:B------:R1:W3:Y:S01]  /*7a10*/  SYNCS.PHASECHK.TRANS64.TRYWAIT P0, [UR6], R0 ;  /* 0x00000000ff0075a7 */ /* 0x0002e20008000146 */
[----:B------:R-:W-:Y:S05]  /*7a20*/  @!P1 BRA `(.L_x_28) ;  /* 0x0000000000049947 */ /* 0x000fea0003800000 */
[----:B------:R-:W-:Y:S01]  /*7a30*/  BPT.TRAP 0x1 ;  /* 0x000000040000795c */ /* 0x000fe20000300000 */
.L_x_28:
[----:B---3--:R-:W-:Y:S05]  /*7a40*/  @P0 BRA `(.L_x_29) ;  /* 0x0000000000080947 */ /* 0x008fea0003800000 */
[----:B------:R-:W3:Y:S02]  /*7a50*/  SYNCS.PHASECHK.TRANS64.TRYWAIT P0, [UR6], R0 ;  /* 0x00000000ff0075a7 */ /* 0x000ee40008000146 */
[----:B---3--:R-:W-:Y:S05]  /*7a60*/  @!P0 BRA `(.L_x_30) ;  /* 0x0000018800348947 */ /* 0x008fea0003800000 */
.L_x_29:
        /* <DEDUP_REMOVED lines=129> */
[----:B------:R-:W-:Y:S02]  /*8280*/  UISETP.NE.AND UP0, UPT, UR4, URZ, UPT ;  /* 0x0000003f0400728c */ /* 0x000fe4000bf05270 */
[----:B------:R-:W-:Y:S02]  /*8290*/  USHF.R.U32.HI UR6, URZ, 0x4, UR6 ;  /* 0x000000043f067899 */ /* 0x000fe40008011606 */
[----:B------:R-:W-:Y:S02]  /*82a0*/  USEL UR5, UR5, URZ, !UP0 ;  /* 0x0000003f05057287 */ /* 0x000fe4000c000000 */
[----:B------:R-:W-:Y:S02]  /*82b0*/  ULOP3.LUT UR6, UR6, 0x3fff, URZ, 0xc0, !UPT ;  /* 0x00003fff06067892 */ /* 0x000fe4000f8ec03f */
[----:B------:R-:W-:Y:S02]  /*82c0*/  ULOP3.LUT UR14, UR9, 0x10000, URZ, 0xfc, !UPT ;  /* 0x00010000090e7892 */ /* 0x000fe4000f8efc3f */
[----:B------:R-:W-:-:S02]  /*82d0*/  ULOP3.LUT UR6, UR6, 0x10000, URZ, 0xfc, !UPT ;  /* 0x0001000006067892 */ /* 0x000fc4000f8efc3f */
[----:B------:R-:W-:Y:S02]  /*82e0*/  UISETP.NE.U32.AND UP0, UPT, UR5, URZ, UPT ;  /* 0x0000003f0500728c */ /* 0x000fe4000bf05070 */
[----:B------:R-:W-:Y:S02]  /*82f0*/  ULEA UR14, UR10, UR14, 0xa ;  /* 0x0000000e0a0e7291 */ /* 0x000fe4000f8e503f */
[----:B------:R-:W-:Y:S01]  /*8300*/  ULEA UR15, UR10, UR6, 0xa ;  /* 0x000000060a0f7291 */ /* 0x000fe2000f8e503f */
[----:B------:R-:W-:Y:S01]  /*8310*/  UMOV UR5, 0x80000020 ;  /* 0x8000002000057882 */ /* 0x000fe20000000000 */
[----:B------:R-:W-:-:S03]  /*8320*/  UMOV UR7, 0x80000020 ;  /* 0x8000002000077882 */ /* 0x000fc60000000000 */
[----:B------:R-:W-:Y:S02]  /*8330*/  UMOV UR4, UR14 ;  /* 0x0000000e00047c82 */ /* 0x000fe40008000000 */
[----:B------:R-:W-:Y:S01]  /*8340*/  UMOV UR6, UR15 ;  /* 0x0000000f00067c82 */ /* 0x000fe20008000000 */
[----:B----4-:R-:W-:-:S06]  /*8350*/  WARPGROUP.ARRIVE ;  /* 0x00000000000079c5 */ /* 0x010fcc0000000000 */
[----:B------:R-:W-:Y:S03]  /*8360*/  QGMMA.64x256x32.F32.E4M3.E4M3 R108, gdesc[UR4], R108, UP0, gsb0 ;  /* 0x03e00000046c79f3 */ /* 0x000fe6000b80086c */
        /* <DEDUP_REMOVED lines=65> */
[----:B----4-:R-:W4:Y:S04]  /*8780*/  LDL.LU.64 R234, [R1+0x8b8] ;  /* 0x0008b80001ea7983 */ /* 0x010f280000300a00 */
[----:B------:R-:W2:Y:S04]  /*8790*/  LDL.LU.64 R232, [R1+0x8b0] ;  /* 0x0008b00001e87983 */ /* 0x000ea80000300a00 */
[----:B------:R-:W3:Y:S04]  /*87a0*/  LDL.LU.64 R230, [R1+0x8a8] ;  /* 0x0008a80001e67983 */ /* 0x000ee80000300a00 */
        /* <DEDUP_REMOVED lines=60> */
[----:B------:R-:W3:Y:S01]  /*8b70*/  LDL.LU.64 R108, [R1+0x6c0] ;  /* 0x0006c000016c7983 */ /* 0x000ee20000300a00 */
[----:B------:R-:W-:Y:S01]  /*8b80*/  UIADD3 UR4, UR14, 0x200, URZ ;  /* 0x000002000e047890 */ /* 0x000fe2000fffe03f */
[----:B------:R-:W-:-:S02]  /*8b90*/  UMOV UR5, 0x80000020 ;  /* 0x8000002000057882 */ /* 0x000fc40000000000 */
[----:B----4-:R-:W-:Y:S04]  /*8ba0*/  STL.64 [R1+0x6b8], R234 ;  /* 0x0006b8ea01007387 */ /* 0x010fe80000100a00 */
[----:B--2---:R-:W-:Y:S04]  /*8bb0*/  STL.64 [R1+0x6b0], R232 ;  /* 0x0006b0e801007387 */ /* 0x004fe80000100a00 */
[----:B---3--:R-:W-:Y:S04]  /*8bc0*/  STL.64 [R1+0x6a8], R230 ;  /* 0x0006a8e601007387 */ /* 0x008fe80000100a00 */
        /* <DEDUP_REMOVED lines=38> */
[----:B------:R-:W-:Y:S01]  /*8e30*/  STL.64 [R1+0x570], R152 ;  /* 0x0005709801007387 */ /* 0x000fe20000100a00 */
[----:B------:R-:W-:-:S06]  /*8e40*/  WARPGROUP.ARRIVE ;  /* 0x00000000000079c5 */ /* 0x000fcc0000000000 */
[----:B------:R-:W-:Y:S03]  /*8e50*/  QGMMA.64x256x32.F32.E4M3.E4M3 R24, gdesc[UR4], R24, UP0, gsb0 ;  /* 0x03e00000041879f3 */ /* 0x000fe6000b800818 */
        /* <DEDUP_REMOVED lines=23> */
[----:B--2---:R-:W2:Y:S04]  /*8fd0*/  LDL.LU.64 R108, [R1] ;  /* 0x00000000016c7983 */ /* 0x004ea80000300a00 */
[----:B------:R-:W2:Y:S04]  /*8fe0*/  LDL.LU.64 R110, [R1+0x8] ;  /* 0x00000800016e7983 */ /* 0x000ea80000300a00 */
        /* <DEDUP_REMOVED lines=61> */
[----:B------:R-:W2:Y:S01]  /*93c0*/  LDL.LU.64 R234, [R1+0x1f8] ;  /* 0x0001f80001ea7983 */ /* 0x000ea20000300a00 */
[----:B------:R-:W-:-:S02]  /*93d0*/  UIADD3 UR4, UR14, 0x2, URZ ;  /* 0x000000020e047890 */ /* 0x000fc4000fffe03f */
[----:B------:R-:W-:Y:S01]  /*93e0*/  UIADD3 UR6, UR15, 0x2, URZ ;  /* 0x000000020f067890 */ /* 0x000fe2000fffe03f */
[----:B------:R-:W-:Y:S01]  /*93f0*/  UMOV UR5, 0x80000020 ;  /* 0x8000002000057882 */ /* 0x000fe20000000000 */
[----:B------:R-:W-:Y:S01]  /*9400*/  UMOV UR7, 0x80000020 ;  /* 0x8000002000077882 */ /* 0x000fe20000000000 */
[----:B--2---:R-:W-:-:S06]  /*9410*/  WARPGROUP.ARRIVE ;  /* 0x00000000000079c5 */ /* 0x004fcc0000000000 */
[----:B------:R-:W-:Y:S03]  /*9420*/  QGMMA.64x256x32.F32.E4M3.E4M3 R108, gdesc[UR4], R108, gsb0 ;  /* 0x03e00000046c79f3 */ /* 0x000fe6000800086c */
[----:B------:R-:W-:Y:S02]  /*9430*/  WARPGROUP.DEPBAR.LE gsb0, 0x0 ;  /* 0x00008000000079c5 */ /* 0x000fe40000010000 */
[----:B------:R-:W-:Y:S01]  /*9440*/  STL.64 [R1], R108 ;  /* 0x0000006c01007387 */ /* 0x000fe20000100a00 */
[----:B------:R-:W-:Y:S02]  /*9450*/  MOV R13, R234 ;  /* 0x000000ea000d7202 */ /* 0x000fe40000000f00 */
        /* <DEDUP_REMOVED lines=77> */
[----:B-1----:R1:W5:Y:S04]  /*9930*/  LDL.LU.64 R234, [R1+0x6b8] ;  /* 0x0006b80001ea7983 */ /* 0x0023680000300a00 */
[----:B------:R1:W5:Y:S04]  /*9940*/  LDL.LU.64 R232, [R1+0x6b0] ;  /* 0x0006b00001e87983 */ /* 0x0003680000300a00 */
        /* <DEDUP_REMOVED lines=62> */
[----:B------:R-:W-:Y:S01]  /*9d30*/  UIADD3 UR4, UR14, 0x202, URZ ;  /* 0x000002020e047890 */ /* 0x000fe2000fffe03f */
[----:B------:R-:W-:Y:S01]  /*9d40*/  UMOV UR5, 0x80000020 ;  /* 0x8000002000057882 */ /* 0x000fe20000000000 */
[----:B------:R-:W-:-:S04]  /*9d50*/  UIADD3 UR8, UR8, 0x2, URZ ;  /* 0x0000000208087890 */ /* 0x000fc8000fffe03f */
[----:B------:R-:W-:Y:S01]  /*9d60*/  UISETP.NE.AND UP0, UPT, UR8, UR16, UPT ;  /* 0x000000100800728c */ /* 0x000fe2000bf05270 */
[----:B--2---:R-:W-:-:S06]  /*9d70*/  WARPGROUP.ARRIVE ;  /* 0x00000000000079c5 */ /* 0x004fcc0000000000 */
[----:B------:R-:W-:Y:S01]  /*9d80*/  QGMMA.64x256x32.F32.E4M3.E4M3 R24, gdesc[UR4], R24, gsb0 ;  /* 0x03e00000041879f3 */ /* 0x000fe20008000818 */
[----:B------:R-:W-:-:S06]  /*9d90*/  USEL UR4, URZ, 0x1, UP0 ;  /* 0x000000013f047887 */ /* 0x000fcc0008000000 */
[----:B------:R-:W-:Y:S01]  /*9da0*/  ISETP.NE.AND P0, PT, RZ, UR4, PT ;  /* 0x00000004ff007c0c */ /* 0x000fe2000bf05270 */
[----:B------:R-:W-:-:S12]  /*9db0*/  WARPGROUP.DEPBAR.LE gsb0, 0x0 ;  /* 0x00008000000079c5 */ /* 0x000fd80000010000 */
[----:B-1----:R-:W-:Y:S05]  /*9dc0*/  @!P0 BRA `(.L_x_31) ;  /* 0x0000003800648947 */ /* 0x002fea0003800000 */
[----:B------:R1:W-:Y:S04]  /*9dd0*/  STL [R1+0x664], R51 ;  /* 0x0006643301007387 */ /* 0x0003e80000100800 */
[----:B------:R2:W-:Y:S01]  /*9de0*/  STL [R1+0x660], R52 ;  /* 0x0006603401007387 */ /* 0x0005e20000100800 */
[----:B-1----:R-:W-:-:S03]  /*9df0*/  MOV R51, R0 ;  /* 0x0000000000337202 */ /* 0x002fc60000000f00 */
[----:B--2---:R-:W2:Y:S04]  /*9e00*/  LDL R52, [R1+0x4] ;  /* 0x0000040001347983 */ /* 0x004ea80000100800 */
[----:B------:R1:W-:Y:S04]  /*9e10*/  STL [R1+0x65c], R53 ;  /* 0x00065c3501007387 */ /* 0x0003e80000100800 */
[----:B-1----:R-:W3:Y:S04]  /*9e20*/  LDL R53, [R1+0x8] ;  /* 0x0000080001357983 */ /* 0x002ee80000100800 */
        /* <DEDUP_REMOVED lines=156> */
[----:B------:R-:W4:Y:S04]  /*a7f0*/  LDL.LU R0, [R1+0x214] ;  /* 0x0002140001007983 */ /* 0x000f280000300800 */
[----:B------:R1:W-:Y:S04]  /*a800*/  STL [R1+0x520], R132 ;  /* 0x0005208401007387 */ /* 0x0003e80000100800 */
[----:B-1----:R-:W4:Y:S04]  /*a810*/  LDL R132, [R1+0x178] ;  /* 0x0001780001847983 */ /* 0x002f280000100800 */
[----:B------:R1:W-:Y:S04]  /*a820*/  STL [R1+0x51c], R133 ;  /* 0x00051c8501007387 */ /* 0x0003e80000100800 */
[----:B-1----:R-:W4:Y:S04]  /*a830*/  LDL R133, [R1+0x174] ;  /* 0x0001740001857983 */ /* 0x002f280000100800 */
[----:B------:R1:W-:Y:S04]  /*a840*/  STL [R1+0x518], R134 ;  /* 0x0005188601007387 */ /* 0x0003e80000100800 */
[----:B-1----:R-:W4:Y:S04]  /*a850*/  LDL R134, [R1+0x17c] ;  /* 0x00017c0001867983 */ /* 0x002f280000100800 */
[----:B------:R1:W-:Y:S04]  /*a860*/  STL [R1+0x514], R135 ;  /* 0x0005148701007387 */ /* 0x0003e80000100800 */
[----:B-1----:R-:W4:Y:S04]  /*a870*/  LDL.LU R135, [R1+0x210] ;  /* 0x0002100001877983 */ /* 0x002f280000300800 */
        /* <DEDUP_REMOVED lines=43> */
[----:B-1----:R-:W4:Y:S01]  /*ab30*/  LDL R2, [R1+0x144] ;  /* 0x0001440001027983 */ /* 0x002f220000100800 */
[----:B------:R-:W-:-:S01]  /*ab40*/  FADD R22, R51, R22 ;  /* 0x0000001633167221 */ /* 0x000fc20000000000 */
[----:B--2---:R-:W-:Y:S01]  /*ab50*/  FADD R23, R52, R23 ;  /* 0x0000001734177221 */ /* 0x004fe20000000000 */
[----:B---3--:R-:W-:-:S01]  /*ab60*/  FADD R152, R53, R152 ;  /* 0x0000009835987221 */ /* 0x008fc20000000000 */
[----:B------:R-:W2:Y:S01]  /*ab70*/  LDL.LU R51, [R1+0x664] ;  /* 0x0006640001337983 */ /* 0x000ea20000300800 */
[----:B----4-:R-:W-:-:S01]  /*ab80*/  FADD R153, R54, R153 ;  /* 0x0000009936997221 */ /* 0x010fc20000000000 */
[----:B------:R-:W-:-:S02]  /*ab90*/  FADD R154, R55, R154 ;  /* 0x0000009a379a7221 */ /* 0x000fc40000000000 */
[----:B------:R-:W3:Y:S01]  /*aba0*/  LDL.LU R52, [R1+0x660] ;  /* 0x0006600001347983 */ /* 0x000ee20000300800 */
[----:B------:R-:W-:-:S03]  /*abb0*/  FADD R155, R56, R155 ;  /* 0x0000009b389b7221 */ /* 0x000fc60000000000 */
[----:B------:R-:W4:Y:S01]  /*abc0*/  LDL.LU R53, [R1+0x65c] ;  /* 0x00065c0001357983 */ /* 0x000f220000300800 */
        /* <DEDUP_REMOVED lines=142> */
[----:B------:R-:W-:-:S01]  /*b4b0*/  FADD R227, R128, R227 ;  /* 0x000000e380e37221 */ /* 0x000fc20000000000 */
[----:B------:R-:W-:Y:S02]  /*b4c0*/  FADD R149, R150, R149 ;  /* 0x0000009596957221 */ /* 0x000fe40000000000 */
[----:B------:R-:W4:Y:S01]  /*b4d0*/  LDL.LU R125, [R1+0x53c] ;  /* 0x00053c00017d7983 */ /* 0x000f220000300800 */
[----:B------:R-:W-:-:S01]  /*b4e0*/  FADD R228, R129, R228 ;  /* 0x000000e481e47221 */ /* 0x000fc20000000000 */
[----:B------:R-:W-:Y:S02]  /*b4f0*/  FADD R147, R148, R147 ;  /* 0x0000009394937221 */ /* 0x000fe40000000000 */
[----:B------:R-:W4:Y:S01]  /*b500*/  LDL.LU R126, [R1+0x538] ;  /* 0x00053800017e7983 */ /* 0x000f220000300800 */
[----:B------:R-:W-:-:S03]  /*b510*/  FADD R229, R130, R229 ;  /* 0x000000e582e57221 */ /* 0x000fc60000000000 */
[----:B------:R-:W4:Y:S01]  /*b520*/  LDL.LU R127, [R1+0x534] ;  /* 0x00053400017f7983 */ /* 0x000f220000300800 */
[----:B------:R-:W-:-:S01]  /*b530*/  FADD R230, R131, R230 ;  /* 0x000000e683e67221 */ /* 0x000fc20000000000 */
[----:B------:R-:W-:Y:S02]  /*b540*/  FADD R143, R145, R143 ;  /* 0x0000008f918f7221 */ /* 0x000fe40000000000 */
        /* <DEDUP_REMOVED lines=8> */
[----:B------:R-:W-:Y:S01]  /*b5d0*/  FADD R237, R151, R237 ;  /* 0x000000ed97ed7221 */ /* 0x000fe20000000000 */
[----:B------:R-:W-:-:S01]  /*b5e0*/  FADD R236, R19, R236 ;  /* 0x000000ec13ec7221 */ /* 0x000fc20000000000 */
[----:B------:R-:W-:Y:S01]  /*b5f0*/  STL [R1+0x200], R149 ;  /* 0x0002009501007387 */ /* 0x000fe20000100800 */
[----:B------:R-:W-:-:S01]  /*b600*/  FADD R235, R18, R235 ;  /* 0x000000eb12eb7221 */ /* 0x000fc20000000000 */
[----:B------:R-:W-:Y:S01]  /*b610*/  FADD R234, R17, R234 ;  /* 0x000000ea11ea7221 */ /* 0x000fe20000000000 */
[----:B------:R-:W-:-:S01]  /*b620*/  FADD R233, R16, R233 ;  /* 0x000000e910e97221 */ /* 0x000fc20000000000 */
[----:B------:R-:W-:Y:S01]  /*b630*/  STL [R1+0x204], R147 ;  /* 0x0002049301007387 */ /* 0x000fe20000100800 */
[----:B------:R-:W-:-:S03]  /*b640*/  FADD R231, R2, R231 ;  /* 0x000000e702e77221 */ /* 0x000fc60000000000 */
[----:B------:R-:W2:Y:S04]  /*b650*/  LDL.LU R3, [R1+0x238] ;  /* 0x0002380001037983 */ /* 0x000ea80000300800 */
[----:B------:R-:W-:Y:S04]  /*b660*/  STL [R1+0x208], R143 ;  /* 0x0002088f01007387 */ /* 0x000fe80000100800 */
[----:B------:R-:W-:Y:S04]  /*b670*/  STL [R1+0x20c], R139 ;  /* 0x00020c8b01007387 */ /* 0x000fe80000100800 */
[----:B------:R-:W3:Y:S04]  /*b680*/  LDL.LU R133, [R1+0x218] ;  /* 0x0002180001857983 */ /* 0x000ee80000300800 */
[----:B------:R1:W-:Y:S04]  /*b690*/  STL [R1+0x210], R135 ;  /* 0x0002108701007387 */ /* 0x0003e80000100800 */
[----:B-1----:R-:W4:Y:S04]  /*b6a0*/  LDL.LU R135, [R1+0x21c] ;  /* 0x00021c0001877983 */ /* 0x002f280000300800 */
[----:B------:R-:W2:Y:S04]  /*b6b0*/  LDL.LU R137, [R1+0x220] ;  /* 0x0002200001897983 */ /* 0x000ea80000300800 */
[----:B------:R1:W-:Y:S04]  /*b6c0*/  STL [R1+0x214], R0 ;  /* 0x0002140001007387 */ /* 0x0003e80000100800 */
[----:B------:R-:W2:Y:S04]  /*b6d0*/  LDL.LU R151, [R1+0x224] ;  /* 0x0002240001977983 */ /* 0x000ea80000300800 */
[----:B------:R-:W2:Y:S04]  /*b6e0*/  LDL.LU R19, [R1+0x228] ;  /* 0x0002280001137983 */ /* 0x000ea80000300800 */
[----:B------:R-:W2:Y:S04]  /*b6f0*/  LDL.LU R18, [R1+0x22c] ;  /* 0x00022c0001127983 */ /* 0x000ea80000300800 */
[----:B------:R-:W2:Y:S04]  /*b700*/  LDL.LU R17, [R1+0x230] ;  /* 0x0002300001117983 */ /* 0x000ea80000300800 */
[----:B------:R-:W2:Y:S04]  /*b710*/  LDL.LU R16, [R1+0x234] ;  /* 0x0002340001107983 */ /* 0x000ea80000300800 */
[----:B-1----:R-:W2:Y:S04]  /*b720*/  LDL.LU R0, [R1+0x23c] ;  /* 0x00023c0001007983 */ /* 0x002ea80000300800 */
[----:B------:R-:W2:Y:S04]  /*b730*/  LDL.LU R2, [R1+0x240] ;  /* 0x0002400001027983 */ /* 0x000ea80000300800 */
[----:B------:R-:W2:Y:S04]  /*b740*/  LDL R150, [R1+0x1a4] ;  /* 0x0001a40001967983 */ /* 0x000ea80000100800 */
[----:B------:R-:W2:Y:S04]  /*b750*/  LDL R148, [R1+0x1a8] ;  /* 0x0001a80001947983 */ /* 0x000ea80000100800 */
[----:B------:R-:W2:Y:S04]  /*b760*/  LDL R139, [R1+0x1ac] ;  /* 0x0001ac00018b7983 */ /* 0x000ea80000100800 */
[----:B------:R-:W2:Y:S04]  /*b770*/  LDL R141, [R1+0x1b0] ;  /* 0x0001b000018d7983 */ /* 0x000ea80000100800 */
[----:B------:R-:W2:Y:S04]  /*b780*/  LDL R143, [R1+0x1b4] ;  /* 0x0001b400018f7983 */ /* 0x000ea80000100800 */
[----:B------:R-:W2:Y:S04]  /*b790*/  LDL R145, [R1+0x1b8] ;  /* 0x0001b80001917983 */ /* 0x000ea80000100800 */
[----:B------:R-:W2:Y:S04]  /*b7a0*/  LDL R147, [R1+0x1bc] ;  /* 0x0001bc0001937983 */ /* 0x000ea80000100800 */
[----:B------:R-:W2:Y:S01]  /*b7b0*/  LDL R149, [R1+0x1c0] ;  /* 0x0001c00001957983 */ /* 0x000ea20000100800 */
[----:B---3--:R-:W-:-:S03]  /*b7c0*/  FADD R133, R132, R133 ;  /* 0x0000008584857221 */ /* 0x008fc60000000000 */
[----:B------:R-:W3:Y:S04]  /*b7d0*/  LDL.LU R132, [R1+0x520] ;  /* 0x0005200001847983 */ /* 0x000ee80000300800 */
[----:B------:R1:W-:Y:S01]  /*b7e0*/  STL [R1+0x218], R133 ;  /* 0x0002188501007387 */ /* 0x0003e20000100800 */
[----:B----4-:R-:W-:-:S03]  /*b7f0*/  FADD R135, R134, R135 ;  /* 0x0000008786877221 */ /* 0x010fc60000000000 */
[----:B-1----:R-:W4:Y:S01]  /*b800*/  LDL.LU R133, [R1+0x51c] ;  /* 0x00051c0001857983 */ /* 0x002f220000300800 */
[----:B--2---:R-:W-:-:S03]  /*b810*/  FADD R137, R136, R137 ;  /* 0x0000008988897221 */ /* 0x004fc60000000000 */
[----:B------:R-:W2:Y:S04]  /*b820*/  LDL.LU R134, [R1+0x518] ;  /* 0x0005180001867983 */ /* 0x000ea80000300800 */
[----:B------:R1:W-:Y:S01]  /*b830*/  STL [R1+0x21c], R135 ;  /* 0x00021c8701007387 */ /* 0x0003e20000100800 */
[----:B------:R-:W-:-:S01]  /*b840*/  FADD R151, R138, R151 ;  /* 0x000000978a977221 */ /* 0x000fc20000000000 */
[----:B------:R-:W-:Y:S02]  /*b850*/  FADD R19, R146, R19 ;  /* 0x0000001392137221 */ /* 0x000fe40000000000 */
[----:B-1----:R-:W2:Y:S01]  /*b860*/  LDL.LU R135, [R1+0x514] ;  /* 0x0005140001877983 */ /* 0x002ea20000300800 */
[----:B------:R-:W-:-:S03]  /*b870*/  FADD R18, R144, R18 ;  /* 0x0000001290127221 */ /* 0x000fc60000000000 */
[----:B------:R-:W2:Y:S01]  /*b880*/  LDL.LU R136, [R1+0x510] ;  /* 0x0005100001887983 */ /* 0x000ea20000300800 */
[----:B------:R-:W-:-:S03]  /*b890*/  FADD R17, R142, R17 ;  /* 0x000000118e117221 */ /* 0x000fc60000000000 */
[----:B------:R1:W-:Y:S01]  /*b8a0*/  STL [R1+0x220], R137 ;  /* 0x0002208901007387 */ /* 0x0003e20000100800 */
[----:B------:R-:W-:-:S01]  /*b8b0*/  FADD R16, R140, R16 ;  /* 0x000000108c107221 */ /* 0x000fc20000000000 */
[----:B------:R-:W-:Y:S01]  /*b8c0*/  FADD R3, R12, R3 ;  /* 0x000000030c037221 */ /* 0x000fe20000000000 */
[----:B------:R-:W-:-:S01]  /*b8d0*/  FADD R0, R9, R0 ;  /* 0x0000000009007221 */ /* 0x000fc20000000000 */
[----:B-1----:R-:W2:Y:S04]  /*b8e0*/  LDL.LU R137, [R1+0x50c] ;  /* 0x00050c0001897983 */ /* 0x002ea80000300800 */
[----:B------:R-:W2:Y:S04]  /*b8f0*/  LDL.LU R138, [R1+0x508] ;  /* 0x00050800018a7983 */ /* 0x000ea80000300800 */
[----:B------:R-:W-:Y:S04]  /*b900*/  STL [R1+0x224], R151 ;  /* 0x0002249701007387 */ /* 0x000fe80000100800 */
[----:B------:R1:W-:Y:S04]  /*b910*/  STL [R1+0x228], R19 ;  /* 0x0002281301007387 */ /* 0x0003e80000100800 */
[----:B------:R-:W-:Y:S04]  /*b920*/  STL [R1+0x22c], R18 ;  /* 0x00022c1201007387 */ /* 0x000fe80000100800 */
[----:B-1----:R-:W3:Y:S04]  /*b930*/  LDL.LU R19, [R1+0x244] ;  /* 0x0002440001137983 */ /* 0x002ee80000300800 */
[----:B------:R1:W-:Y:S01]  /*b940*/  STL [R1+0x230], R17 ;  /* 0x0002301101007387 */ /* 0x0003e20000100800 */
[----:B------:R-:W-:-:S03]  /*b950*/  FADD R2, R7, R2 ;  /* 0x0000000207027221 */ /* 0x000fc60000000000 */
[----:B-1----:R-:W4:Y:S04]  /*b960*/  LDL.LU R17, [R1+0x248] ;  /* 0x0002480001117983 */ /* 0x002f280000300800 */
[----:B------:R-:W-:Y:S04]  /*b970*/  STL [R1+0x234], R16 ;  /* 0x0002341001007387 */ /* 0x000fe80000100800 */
[----:B------:R-:W-:Y:S04]  /*b980*/  STL [R1+0x238], R3 ;  /* 0x0002380301007387 */ /* 0x000fe80000100800 */
[----:B------:R1:W-:Y:S04]  /*b990*/  STL [R1+0x23c], R0 ;  /* 0x00023c0001007387 */ /* 0x0003e80000100800 */
[----:B-1----:R-:W2:Y:S04]  /*b9a0*/  LDL.LU R0, [R1+0x27c] ;  /* 0x00027c0001007983 */ /* 0x002ea80000300800 */
[----:B------:R-:W2:Y:S04]  /*b9b0*/  LDL.LU R140, [R1+0x24c] ;  /* 0x00024c00018c7983 */ /* 0x000ea80000300800 */
[----:B------:R-:W2:Y:S04]  /*b9c0*/  LDL.LU R142, [R1+0x250] ;  /* 0x00025000018e7983 */ /* 0x000ea80000300800 */
[----:B------:R-:W2:Y:S04]  /*b9d0*/  LDL.LU R144, [R1+0x254] ;  /* 0x0002540001907983 */ /* 0x000ea80000300800 */
[----:B------:R1:W-:Y:S04]  /*b9e0*/  STL [R1+0x240], R2 ;  /* 0x0002400201007387 */ /* 0x0003e80000100800 */
[----:B------:R-:W2:Y:S04]  /*b9f0*/  LDL.LU R146, [R1+0x258] ;  /* 0x0002580001927983 */ /* 0x000ea80000300800 */
[----:B------:R-:W2:Y:S04]  /*ba00*/  LDL.LU R151, [R1+0x25c] ;  /* 0x00025c0001977983 */ /* 0x000ea80000300800 */
[----:B------:R-:W2:Y:S04]  /*ba10*/  LDL.LU R18, [R1+0x260] ;  /* 0x0002600001127983 */ /* 0x000ea80000300800 */
[----:B------:R-:W2:Y:S04]  /*ba20*/  LDL.LU R16, [R1+0x264] ;  /* 0x0002640001107983 */ /* 0x000ea80000300800 */
[----:B------:R-:W2:Y:S04]  /*ba30*/  LDL.LU R12, [R1+0x268] ;  /* 0x00026800010c7983 */ /* 0x000ea80000300800 */
[----:B------:R-:W2:Y:S04]  /*ba40*/  LDL.LU R9, [R1+0x26c] ;  /* 0x00026c0001097983 */ /* 0x000ea80000300800 */
[----:B------:R-:W2:Y:S04]  /*ba50*/  LDL.LU R7, [R1+0x270] ;  /* 0x0002700001077983 */ /* 0x000ea80000300800 */
[----:B------:R-:W2:Y:S04]  /*ba60*/  LDL.LU R3, [R1+0x274] ;  /* 0x0002740001037983 */ /* 0x000ea80000300800 */
[----:B-1----:R-:W2:Y:S01]  /*ba70*/  LDL.LU R2, [R1+0x278] ;  /* 0x0002780001027983 */ /* 0x002ea20000300800 */
[----:B---3--:R-:W-:-:S03]  /*ba80*/  FADD R19, R150, R19 ;  /* 0x0000001396137221 */ /* 0x008fc60000000000 */
[----:B------:R-:W3:Y:S01]  /*ba90*/  LDL R150, [R1+0x1e4] ;  /* 0x0001e40001967983 */ /* 0x000ee20000100800 */
[----:B----4-:R-:W-:-:S03]  /*baa0*/  FADD R17, R148, R17 ;  /* 0x0000001194117221 */ /* 0x010fc60000000000 */
[----:B------:R-:W4:Y:S04]  /*bab0*/  LDL R148, [R1+0x1e0] ;  /* 0x0001e00001947983 */ /* 0x000f280000100800 */
[----:B------:R1:W-:Y:S04]  /*bac0*/  STL [R1+0x244], R19 ;  /* 0x0002441301007387 */ /* 0x0003e80000100800 */
[----:B-1----:R-:W3:Y:S04]  /*bad0*/  LDL R19, [R1+0x1e8] ;  /* 0x0001e80001137983 */ /* 0x002ee80000100800 */
[----:B------:R1:W-:Y:S01]  /*bae0*/  STL [R1+0x248], R17 ;  /* 0x0002481101007387 */ /* 0x0003e20000100800 */
[----:B--2---:R-:W-:-:S03]  /*baf0*/  FADD R140, R139, R140 ;  /* 0x0000008c8b8c7221 */ /* 0x004fc60000000000 */
[----:B-1----:R-:W2:Y:S01]  /*bb00*/  LDL R17, [R1+0x1ec] ;  /* 0x0001ec0001117983 */ /* 0x002ea20000100800 */
[----:B------:R-:W-:-:S03]  /*bb10*/  FADD R142, R141, R142 ;  /* 0x0000008e8d8e7221 */ /* 0x000fc60000000000 */
[----:B------:R-:W2:Y:S01]  /*bb20*/  LDL.LU R139, [R1+0x504] ;  /* 0x00050400018b7983 */ /* 0x000ea20000300800 */
[----:B------:R-:W-:-:S03]  /*bb30*/  FADD R144, R143, R144 ;  /* 0x000000908f907221 */ /* 0x000fc60000000000 */
[----:B------:R1:W-:Y:S01]  /*bb40*/  STL [R1+0x24c], R140 ;  /* 0x00024c8c01007387 */ /* 0x0003e20000100800 */
[----:B------:R-:W-:-:S03]  /*bb50*/  FADD R146, R145, R146 ;  /* 0x0000009291927221 */ /* 0x000fc60000000000 */
[----:B-1----:R-:W2:Y:S04]  /*bb60*/  LDL.LU R140, [R1+0x500] ;  /* 0x00050000018c7983 */ /* 0x002ea80000300800 */
[----:B------:R-:W2:Y:S04]  /*bb70*/  LDL.LU R141, [R1+0x4fc] ;  /* 0x0004fc00018d7983 */ /* 0x000ea80000300800 */
[----:B------:R1:W-:Y:S01]  /*bb80*/  STL [R1+0x250], R142 ;  /* 0x0002508e01007387 */ /* 0x0003e20000100800 */
[----:B------:R-:W-:-:S01]  /*bb90*/  FADD R151, R147, R151 ;  /* 0x0000009793977221 */ /* 0x000fc20000000000 */
[----:B------:R-:W-:Y:S01]  /*bba0*/  FADD R18, R149, R18 ;  /* 0x0000001295127221 */ /* 0x000fe20000000000 */
[----:B------:R-:W-:-:S01]  /*bbb0*/  FADD R16, R20, R16 ;  /* 0x0000001014107221 */ /* 0x000fc20000000000 */
[----:B------:R-:W-:Y:S01]  /*bbc0*/  FADD R12, R14, R12 ;  /* 0x0000000c0e0c7221 */ /* 0x000fe20000000000 */
[----:B-1----:R-:W2:Y:S04]  /*bbd0*/  LDL.LU R142, [R1+0x4f8] ;  /* 0x0004f800018e7983 */ /* 0x002ea80000300800 */
[----:B------:R-:W2:Y:S04]  /*bbe0*/  LDL.LU R143, [R1+0x4f4] ;  /* 0x0004f400018f7983 */ /* 0x000ea80000300800 */
[----:B------:R1:W-:Y:S01]  /*bbf0*/  STL [R1+0x254], R144 ;  /* 0x0002549001007387 */ /* 0x0003e20000100800 */
[----:B------:R-:W-:-:S01]  /*bc00*/  FADD R9, R10, R9 ;  /* 0x000000090a097221 */ /* 0x000fc20000000000 */
[----:B------:R-:W-:-:S02]  /*bc10*/  FADD R7, R8, R7 ;  /* 0x0000000708077221 */ /* 0x000fc40000000000 */
[----:B-1----:R-:W2:Y:S04]  /*bc20*/  LDL.LU R144, [R1+0x4f0] ;  /* 0x0004f00001907983 */ /* 0x002ea80000300800 */
[----:B------:R-:W2:Y:S04]  /*bc30*/  LDL.LU R145, [R1+0x4ec] ;  /* 0x0004ec0001917983 */ /* 0x000ea80000300800 */
[----:B------:R1:W-:Y:S01]  /*bc40*/  STL [R1+0x258], R146 ;  /* 0x0002589201007387 */ /* 0x0003e20000100800 */
[----:B------:R-:W-:-:S01]  /*bc50*/  FADD R3, R6, R3 ;  /* 0x0000000306037221 */ /* 0x000fc20000000000 */
[----:B------:R-:W-:-:S02]  /*bc60*/  FADD R2, R5, R2 ;  /* 0x0000000205027221 */ /* 0x000fc40000000000 */
[----:B-1----:R-:W2:Y:S04]  /*bc70*/  LDL.LU R146, [R1+0x4e8] ;  /* 0x0004e80001927983 */ /* 0x002ea80000300800 */
[----:B------:R-:W2:Y:S04]  /*bc80*/  LDL.LU R147, [R1+0x4e4] ;  /* 0x0004e40001937983 */ /* 0x000ea80000300800 */
[----:B------:R1:W-:Y:S04]  /*bc90*/  STL [R1+0x25c], R151 ;  /* 0x00025c9701007387 */ /* 0x0003e80000100800 */
[----:B------:R1:W-:Y:S04]  /*bca0*/  STL [R1+0x260], R18 ;  /* 0x0002601201007387 */ /* 0x0003e80000100800 */
[----:B------:R1:W-:Y:S04]  /*bcb0*/  STL [R1+0x264], R16 ;  /* 0x0002641001007387 */ /* 0x0003e80000100800 */
[----:B------:R1:W-:Y:S04]  /*bcc0*/  STL [R1+0x268], R12 ;  /* 0x0002680c01007387 */ /* 0x0003e80000100800 */
[----:B------:R1:W-:Y:S04]  /*bcd0*/  STL [R1+0x26c], R9 ;  /* 0x00026c0901007387 */ /* 0x0003e80000100800 */
[----:B------:R1:W-:Y:S01]  /*bce0*/  STL [R1+0x270], R7 ;  /* 0x0002700701007387 */ /* 0x0003e20000100800 */
[----:B------:R-:W-:-:S03]  /*bcf0*/  FADD R0, R4, R0 ;  /* 0x0000000004007221 */ /* 0x000fc60000000000 */
[----:B------:R-:W4:Y:S04]  /*bd00*/  LDL.LU R149, [R1+0x280] ;  /* 0x0002800001957983 */ /* 0x000f280000300800 */
[----:B------:R1:W-:Y:S04]  /*bd10*/  STL [R1+0x274], R3 ;  /* 0x0002740301007387 */ /* 0x0003e80000100800 */
[----:B-1----:R-:W3:Y:S04]  /*bd20*/  LDL.LU R151, [R1+0x284] ;  /* 0x0002840001977983 */ /* 0x002ee80000300800 */
[----:B------:R1:W-:Y:S04]  /*bd30*/  STL [R1+0x278], R2 ;  /* 0x0002780201007387 */ /* 0x0003e80000100800 */
        /* <DEDUP_REMOVED lines=14> */
[----:B-1----:R-:W2:Y:S04]  /*be20*/  LDL.LU R2, [R1+0x2bc] ;  /* 0x0002bc0001027983 */ /* 0x002ea80000300800 */
[----:B------:R-:W2:Y:S01]  /*be30*/  LDL.LU R0, [R1+0x2c0] ;  /* 0x0002c00001007983 */ /* 0x000ea20000300800 */
[----:B----4-:R-:W-:-:S03]  /*be40*/  FADD R149, R148, R149 ;  /* 0x0000009594957221 */ /* 0x010fc60000000000 */
[----:B------:R-:W4:Y:S04]  /*be50*/  LDL.LU R148, [R1+0x4e0] ;  /* 0x0004e00001947983 */ /* 0x000f280000300800 */
[----:B------:R1:W-:Y:S01]  /*be60*/  STL [R1+0x280], R149 ;  /* 0x0002809501007387 */ /* 0x0003e20000100800 */
[----:B---3--:R-:W-:-:S03]  /*be70*/  FADD R151, R150, R151 ;  /* 0x0000009796977221 */ /* 0x008fc60000000000 */
[----:B-1----:R-:W3:Y:S01]  /*be80*/  LDL.LU R149, [R1+0x4dc] ;  /* 0x0004dc0001957983 */ /* 0x002ee20000300800 */
[----:B--2---:R-:W-:-:S03]  /*be90*/  FADD R18, R19, R18 ;  /* 0x0000001213127221 */ /* 0x004fc60000000000 */
[----:B------:R-:W2:Y:S04]  /*bea0*/  LDL.LU R150, [R1+0x4d8] ;  /* 0x0004d80001967983 */ /* 0x000ea80000300800 */
[----:B------:R1:W-:Y:S01]  /*beb0*/  STL [R1+0x284], R151 ;  /* 0x0002849701007387 */ /* 0x0003e20000100800 */
[----:B------:R-:W-:-:S01]  /*bec0*/  FADD R16, R17, R16 ;  /* 0x0000001011107221 */ /* 0x000fc20000000000 */
[----:B------:R-:W-:Y:S02]  /*bed0*/  FADD R20, R21, R20 ;  /* 0x0000001415147221 */ /* 0x000fe40000000000 */
[----:B-1----:R-:W2:Y:S01]  /*bee0*/  LDL.LU R151, [R1+0x4d4] ;  /* 0x0004d40001977983 */ /* 0x002ea20000300800 */
[----:B------:R-:W-:-:S03]  /*bef0*/  FADD R14, R15, R14 ;  /* 0x0000000e0f0e7221 */ /* 0x000fc60000000000 */
[----:B------:R1:W5:Y:S01]  /*bf00*/  LDL.LU R19, [R1+0x4d0] ;  /* 0x0004d00001137983 */ /* 0x0003620000300800 */
[----:B------:R-:W-:-:S03]  /*bf10*/  FADD R12, R13, R12 ;  /* 0x0000000c0d0c7221 */ /* 0x000fc60000000000 */
[----:B------:R1:W-:Y:S01]  /*bf20*/  STL [R1+0x288], R18 ;  /* 0x0002881201007387 */ /* 0x0003e20000100800 */
[----:B------:R-:W-:-:S01]  /*bf30*/  FADD R10, R11, R10 ;  /* 0x0000000a0b0a7221 */ /* 0x000fc20000000000 */
[----:B------:R-:W-:Y:S01]  /*bf40*/  FADD R9, R24, R9 ;  /* 0x0000000918097221 */ /* 0x000fe20000000000 */
[----:B------:R-:W-:-:S01]  /*bf50*/  FADD R8, R25, R8 ;  /* 0x0000000819087221 */ /* 0x000fc20000000000 */
[----:B-1----:R1:W5:Y:S04]  /*bf60*/  LDL.LU R18, [R1+0x4cc] ;  /* 0x0004cc0001127983 */ /* 0x0023680000300800 */
[----:B------:R1:W5:Y:S01]  /*bf70*/  LDL.LU R17, [R1+0x4c8] ;  /* 0x0004c80001117983 */ /* 0x0003620000300800 */
[----:B------:R-:W-:-:S03]  /*bf80*/  FADD R7, R26, R7 ;  /* 0x000000071a077221 */ /* 0x000fc60000000000 */
[----:B------:R1:W-:Y:S01]  /*bf90*/  STL [R1+0x28c], R16 ;  /* 0x00028c1001007387 */ /* 0x0003e20000100800 */
[----:B------:R-:W-:-:S01]  /*bfa0*/  FADD R6, R27, R6 ;  /* 0x000000061b067221 */ /* 0x000fc20000000000 */
[----:B------:R-:W-:Y:S01]  /*bfb0*/  FADD R5, R28, R5 ;  /* 0x000000051c057221 */ /* 0x000fe20000000000 */
[----:B------:R-:W-:-:S01]  /*bfc0*/  FADD R4, R29, R4 ;  /* 0x000000041d047221 */ /* 0x000fc20000000000 */
[----:B-1----:R1:W5:Y:S04]  /*bfd0*/  LDL.LU R16, [R1+0x4c4] ;  /* 0x0004c40001107983 */ /* 0x0023680000300800 */
[----:B------:R1:W-:Y:S04]  /*bfe0*/  STL [R1+0x290], R20 ;  /* 0x0002901401007387 */ /* 0x0003e80000100800 */
[----:B------:R1:W-:Y:S04]  /*bff0*/  STL [R1+0x294], R14 ;  /* 0x0002940e01007387 */ /* 0x0003e80000100800 */
[----:B------:R1:W-:Y:S01]  /*c000*/  STL [R1+0x298], R12 ;  /* 0x0002980c01007387 */ /* 0x0003e20000100800 */
[----:B------:R-:W-:-:S03]  /*c010*/  FADD R3, R30, R3 ;  /* 0x000000031e037221 */ /* 0x000fc60000000000 */
[----:B------:R1:W-:Y:S04]  /*c020*/  STL [R1+0x29c], R10 ;  /* 0x00029c0a01007387 */ /* 0x0003e80000100800 */
[----:B------:R1:W-:Y:S01]  /*c030*/  STL [R1+0x2a0], R9 ;  /* 0x0002a00901007387 */ /* 0x0003e20000100800 */
[----:B------:R-:W-:-:S03]  /*c040*/  FADD R2, R31, R2 ;  /* 0x000000021f027221 */ /* 0x000fc60000000000 */
[----:B------:R1:W-:Y:S04]  /*c050*/  STL [R1+0x2a4], R8 ;  /* 0x0002a40801007387 */ /* 0x0003e80000100800 */
[----:B------:R1:W-:Y:S01]  /*c060*/  STL [R1+0x2a8], R7 ;  /* 0x0002a80701007387 */ /* 0x0003e20000100800 */
[----:B------:R-:W-:-:S03]  /*c070*/  FADD R0, R32, R0 ;  /* 0x0000000020007221 */ /* 0x000fc60000000000 */
[----:B------:R1:W-:Y:S04]  /*c080*/  STL [R1+0x2ac], R6 ;  /* 0x0002ac0601007387 */ /* 0x0003e80000100800 */
[----:B------:R1:W-:Y:S04]  /*c090*/  STL [R1+0x2b0], R5 ;  /* 0x0002b00501007387 */ /* 0x0003e80000100800 */
[----:B------:R1:W-:Y:S04]  /*c0a0*/  STL [R1+0x2b4], R4 ;  /* 0x0002b40401007387 */ /* 0x0003e80000100800 */
        /* <DEDUP_REMOVED lines=20> */
[----:B----4-:R-:W-:-:S01]  /*c1f0*/  FADD R21, R33, R21 ;  /* 0x0000001521157221 */ /* 0x010fc20000000000 */
[----:B---3--:R-:W-:-:S04]  /*c200*/  FADD R20, R34, R20 ;  /* 0x0000001422147221 */ /* 0x008fc80000000000 */
[----:B------:R1:W-:Y:S01]  /*c210*/  STL [R1+0x2c4], R21 ;  /* 0x0002c41501007387 */ /* 0x0003e20000100800 */
[----:B--2---:R-:W-:-:S03]  /*c220*/  FADD R15, R35, R15 ;  /* 0x0000000f230f7221 */ /* 0x004fc60000000000 */
[----:B------:R2:W-:Y:S01]  /*c230*/  STL [R1+0x2c8], R20 ;  /* 0x0002c81401007387 */ /* 0x0005e20000100800 */
[----:B------:R-:W-:-:S03]  /*c240*/  FADD R14, R36, R14 ;  /* 0x0000000e240e7221 */ /* 0x000fc60000000000 */
        /* <DEDUP_REMOVED lines=24> */
[----:B-1----:R-:W4:Y:S01]  /*c3d0*/  LDL.LU R21, [R1+0x308] ;  /* 0x0003080001157983 */ /* 0x002f220000300800 */
[----:B------:R-:W-:-:S03]  /*c3e0*/  FADD R0, R49, R0 ;  /* 0x0000000031007221 */ /* 0x000fc60000000000 */
[----:B------:R1:W-:Y:S04]  /*c3f0*/  STL [R1+0x2fc], R3 ;  /* 0x0002fc0301007387 */ /* 0x0003e80000100800 */
[----:B--2---:R-:W2:Y:S04]  /*c400*/  LDL.LU R20, [R1+0x30c] ;  /* 0x00030c0001147983 */ /* 0x004ea80000300800 */
[----:B------:R1:W-:Y:S04]  /*c410*/  STL [R1+0x300], R2 ;  /* 0x0003000201007387 */ /* 0x0003e80000100800 */
[----:B---3--:R-:W3:Y:S04]  /*c420*/  LDL.LU R15, [R1+0x310] ;  /* 0x00031000010f7983 */ /* 0x008ee80000300800 */
[----:B------:R1:W-:Y:S04]  /*c430*/  STL [R1+0x304], R0 ;  /* 0x0003040001007387 */ /* 0x0003e80000100800 */
[----:B----4-:R-:W4:Y:S04]  /*c440*/  LDL.LU R14, [R1+0x314] ;  /* 0x00031400010e7983 */ /* 0x010f280000300800 */
[----:B------:R-:W4:Y:S04]  /*c450*/  LDL.LU R13, [R1+0x318] ;  /* 0x00031800010d7983 */ /* 0x000f280000300800 */
        /* <DEDUP_REMOVED lines=9> */
[----:B-1----:R-:W4:Y:S04]  /*c4f0*/  LDL.LU R3, [R1+0x340] ;  /* 0x0003400001037983 */ /* 0x002f280000300800 */
[----:B------:R-:W4:Y:S04]  /*c500*/  LDL.LU R2, [R1+0x344] ;  /* 0x0003440001027983 */ /* 0x000f280000300800 */
[----:B------:R-:W4:Y:S01]  /*c510*/  LDL.LU R0, [R1+0x348] ;  /* 0x0003480001007983 */ /* 0x000f220000300800 */
[----:B------:R-:W-:-:S01]  /*c520*/  FADD R21, R50, R21 ;  /* 0x0000001532157221 */ /* 0x000fc20000000000 */
[----:B--2---:R-:W-:-:S04]  /*c530*/  FADD R20, R51, R20 ;  /* 0x0000001433147221 */ /* 0x004fc80000000000 */
[----:B------:R1:W-:Y:S01]  /*c540*/  STL [R1+0x308], R21 ;  /* 0x0003081501007387 */ /* 0x0003e20000100800 */
[----:B---3--:R-:W-:-:S03]  /*c550*/  FADD R15, R52, R15 ;  /* 0x0000000f340f7221 */ /* 0x008fc60000000000 */
[----:B------:R2:W-:Y:S01]  /*c560*/  STL [R1+0x30c], R20 ;  /* 0x00030c1401007387 */ /* 0x0005e20000100800 */
[----:B----4-:R-:W-:-:S03]  /*c570*/  FADD R14, R53, R14 ;  /* 0x0000000e350e7221 */ /* 0x010fc60000000000 */
        /* <DEDUP_REMOVED lines=200> */
[----:B------:R-:W-:Y:S01]  /*d200*/  STL [R1+0x418], R21 ;  /* 0x0004181501007387 */ /* 0x000fe20000100800 */
[----:B---3--:R-:W-:-:S03]  /*d210*/  FADD R15, R120, R15 ;  /* 0x0000000f780f7221 */ /* 0x008fc60000000000 */
[----:B------:R-:W-:Y:S01]  /*d220*/  STL [R1+0x41c], R20 ;  /* 0x00041c1401007387 */ /* 0x000fe20000100800 */
[----:B----4-:R-:W-:-:S03]  /*d230*/  FADD R14, R121, R14 ;  /* 0x0000000e790e7221 */ /* 0x010fc60000000000 */
[----:B------:R-:W-:Y:S01]  /*d240*/  STL [R1+0x420], R15 ;  /* 0x0004200f01007387 */ /* 0x000fe20000100800 */
[----:B------:R-:W-:-:S03]  /*d250*/  FADD R13, R122, R13 ;  /* 0x0000000d7a0d7221 */ /* 0x000fc60000000000 */
        /* <DEDUP_REMOVED lines=22> */
[----:B------:R1:W-:Y:S01]  /*d3c0*/  STL [R1+0x450], R3 ;  /* 0x0004500301007387 */ /* 0x0003e20000100800 */
[----:B------:R-:W-:-:S03]  /*d3d0*/  FADD R0, R134, R0 ;  /* 0x0000000086007221 */ /* 0x000fc60000000000 */
[----:B-1----:R-:W2:Y:S04]  /*d3e0*/  LDL.LU R3, [R1+0x45c] ;  /* 0x00045c0001037983 */ /* 0x002ea80000300800 */
[----:B------:R1:W-:Y:S04]  /*d3f0*/  STL [R1+0x454], R2 ;  /* 0x0004540201007387 */ /* 0x0003e80000100800 */
[----:B-1----:R-:W3:Y:S04]  /*d400*/  LDL.LU R2, [R1+0x460] ;  /* 0x0004600001027983 */ /* 0x002ee80000300800 */
[----:B------:R-:W4:Y:S04]  /*d410*/  LDL.LU R21, [R1+0x464] ;  /* 0x0004640001157983 */ /* 0x000f280000300800 */
[----:B------:R1:W-:Y:S04]  /*d420*/  STL [R1+0x458], R0 ;  /* 0x0004580001007387 */ /* 0x0003e80000100800 */
        /* <DEDUP_REMOVED lines=13> */
[----:B-1----:R-:W4:Y:S01]  /*d500*/  LDL.LU R0, [R1+0x49c] ;  /* 0x00049c0001007983 */ /* 0x002f220000300800 */
[----:B------:R-:W-:Y:S01]  /*d510*/  UMOV UR8, URZ ;  /* 0x0000003f00087c82 */ /* 0x000fe20008000000 */
[----:B--2---:R-:W-:-:S05]  /*d520*/  FADD R3, R135, R3 ;  /* 0x0000000387037221 */ /* 0x004fca0000000000 */
[----:B------:R1:W-:Y:S01]  /*d530*/  STL [R1+0x45c], R3 ;  /* 0x00045c0301007387 */ /* 0x0003e20000100800 */
[----:B---3--:R-:W-:-:S03]  /*d540*/  FADD R2, R136, R2 ;  /* 0x0000000288027221 */ /* 0x008fc60000000000 */
[----:B-1----:R1:W5:Y:S01]  /*d550*/  LDL.LU R3, [R1+0x4c0] ;  /* 0x0004c00001037983 */ /* 0x0023620000300800 */
[----:B----4-:R-:W-:-:S03]  /*d560*/  FADD R21, R137, R21 ;  /* 0x0000001589157221 */ /* 0x010fc60000000000 */
[----:B------:R2:W-:Y:S01]  /*d570*/  STL [R1+0x460], R2 ;  /* 0x0004600201007387 */ /* 0x0005e20000100800 */
[----:B------:R-:W-:-:S03]  /*d580*/  FADD R20, R138, R20 ;  /* 0x000000148a147221 */ /* 0x000fc60000000000 */
[----:B--2---:R1:W5:Y:S01]  /*d590*/  LDL.LU R2, [R1+0x4bc] ;  /* 0x0004bc0001027983 */ /* 0x0043620000300800 */
[----:B------:R-:W-:-:S01]  /*d5a0*/  FADD R15, R139, R15 ;  /* 0x0000000f8b0f7221 */ /* 0x000fc20000000000 */
[----:B------:R-:W-:Y:S02]  /*d5b0*/  FADD R14, R140, R14 ;  /* 0x0000000e8c0e7221 */ /* 0x000fe40000000000 */
        /* <DEDUP_REMOVED lines=22> */
[----:B------:R1:W-:Y:S04]  /*d720*/  STL [R1+0x490], R6 ;  /* 0x0004900601007387 */ /* 0x0003e80000100800 */
[----:B------:R1:W-:Y:S04]  /*d730*/  STL [R1+0x494], R5 ;  /* 0x0004940501007387 */ /* 0x0003e80000100800 */
[----:B------:R1:W-:Y:S04]  /*d740*/  STL [R1+0x49c], R0 ;  /* 0x00049c0001007387 */ /* 0x0003e80000100800 */
[----:B------:R1:W-:Y:S02]  /*d750*/  STL [R1+0x498], R4 ;  /* 0x0004980401007387 */ /* 0x0003e40000100800 */
.L_x_31:
[----:B------:R-:W-:Y:S05]  /*d760*/  @!P1 BRA `(.L_x_32) ;  /* 0x0000000000049947 */ /* 0x000fea0003800000 */
[----:B------:R-:W-:Y:S01]  /*d770*/  BPT.TRAP 0x1 ;  /* 0x000000040000795c */ /* 0x000fe20000300000 */
.L_x_32:
[----:B-1----:R-:W2:Y:S04]  /*d780*/  LDL R0, [R1+0x4a0] ;  /* 0x0004a00001007983 */ /* 0x002ea80000100800 */
[----:B------:R-:W3:Y:S01]  /*d790*/  LDL R4, [R1+0x4a8] ;  /* 0x0004a80001047983 */ /* 0x000ee20000100800 */
[----:B------:R-:W-:Y:S01]  /*d7a0*/  UISETP.GT.U32.AND UP0, UPT, UR45, 0x1, UPT ;  /* 0x000000012d00788c */ /* 0x000fe2000bf04070 */
[----:B--2---:R-:W-:Y:S02]  /*d7b0*/  ISETP.NE.AND P0, PT, R0, RZ, PT ;  /* 0x000000ff0000720c */ /* 0x004fe40003f05270 */
[----:B------:R-:W-:-:S11]  /*d7c0*/  MOV R0, UR13 ;  /* 0x0000000d00007c02 */ /* 0x000fd60008000f00 */
[----:B------:R-:W-:-:S04]  /*d7d0*/  @P0 LEA R0, R0, UR48, 0x3 ;  /* 0x0000003000000c11 */ /* 0x000fc8000f8e18ff */
[----:B------:R-:W-:-:S04]  /*d7e0*/  @P0 IADD3 R0, R0, 0x30, RZ ;  /* 0x0000003000000810 */ /* 0x000fc80007ffe0ff */
[----:B---3--:R-:W-:-:S04]  /*d7f0*/  @P0 PRMT R0, R4, 0x654, R0 ;  /* 0x0000065404000816 */ /* 0x008fc80000000000 */
[----:B------:R1:W-:Y:S01]  /*d800*/  @P0 SYNCS.ARRIVE.TRANS64.RED.A1T0 RZ, [R0+URZ], RZ ;  /* 0x000000ff00ff09a7 */ /* 0x0003e2000810043f */
[----:B------:R-:W-:-:S13]  /*d810*/  PLOP3.LUT P0, PT, PT, PT, UP0, 0x80, 0x0 ;  /* 0x000000000000781c */ /* 0x000fda0003f0f008 */
[----:B-1----:R-:W-:Y:S05]  /*d820*/  @P0 BRA `(.L_x_33) ;  /* 0x0000000000040947 */ /* 0x002fea0003800000 */
[----:B------:R-:W-:Y:S01]  /*d830*/  BPT.TRAP 0x1 ;  /* 0x000000040000795c */ /* 0x000fe20000300000 */
.L_x_33:
[----:B------:R-:W-:Y:S02]  /*d840*/  UISETP.GT.AND UP2, UPT, UR12, 0x1, UPT ;  /* 0x000000010c00788c */ /* 0x000fe4000bf44270 */
[----:B------:R-:W-:Y:S02]  /*d850*/  UIADD3 UR10, UR10, 0x1, URZ ;  /* 0x000000010a0a7890 */ /* 0x000fe4000fffe03f */
[----:B------:R-:W-:Y:S02]  /*d860*/  UIADD3 UR13, UR13, 0x1, URZ ;  /* 0x000000010d0d7890 */ /* 0x000fe4000fffe03f */
[----:B------:R-:W-:Y:S01]  /*d870*/  PLOP3.LUT P0, PT, PT, PT, UP2, 0x80, 0x0 ;  /* 0x000000000000781c */ /* 0x000fe20003f0f028 */
[----:B------:R-:W-:Y:S02]  /*d880*/  UISETP.NE.AND UP0, UPT, UR10, 0x6, UPT ;  /* 0x000000060a00788c */ /* 0x000fe4000bf05270 */
[----:B------:R-:W-:Y:S02]  /*d890*/  UIADD3 UR6, UR12, -0x1, URZ ;  /* 0xffffffff0c067890 */ /* 0x000fe4000fffe03f */
[----:B------:R-:W-:-:S02]  /*d8a0*/  USEL UR5, URZ, 0x1, UP0 ;  /* 0x000000013f057887 */ /* 0x000fc40008000000 */
[----:B------:R-:W-:Y:S02]  /*d8b0*/  UISETP.NE.AND UP1, UPT, UR13, 0x6, UPT ;  /* 0x000000060d00788c */ /* 0x000fe4000bf25270 */
[----:B------:R-:W-:Y:S02]  /*d8c0*/  ULOP3.LUT UR11, UR11, UR5, URZ, 0x3c, !UPT ;  /* 0x000000050b0b7292 */ /* 0x000fe4000f8e3c3f */
[----:B------:R-:W-:Y:S02]  /*d8d0*/  USEL UR10, UR10, URZ, UP0 ;  /* 0x0000003f0a0a7287 */ /* 0x000fe40008000000 */
[----:B------:R-:W-:Y:S01]  /*d8e0*/  USEL UR13, UR13, URZ, UP1 ;  /* 0x0000003f0d0d7287 */ /* 0x000fe20008800000 */
[----:B------:R-:W-:Y:S01]  /*d8f0*/  UMOV UR5, 0x1 ;  /* 0x0000000100057882 */ /* 0x000fe20000000000 */
[----:B------:R-:W-:Y:S01]  /*d900*/  UMOV UR12, UR6 ;  /* 0x00000006000c7c82 */ /* 0x000fe20008000000 */
[----:B------:R-:W-:Y:S09]  /*d910*/  @P0 BRA `(.L_x_34) ;  /* 0xffffffa000200947 */ /* 0x000ff2000383ffff */
.L_x_26:
[----:B------:R-:W-:-:S04]  /*d920*/  UISETP.NE.AND UP0, UPT, UR8, URZ, UPT ;  /* 0x0000003f0800728c */ /* 0x000fc8000bf05270 */
[----:B------:R-:W-:-:S06]  /*d930*/  USEL UR4, URZ, 0x1, !UP0 ;  /* 0x000000013f047887 */ /* 0x000fcc000c000000 */
[----:B------:R-:W-:-:S13]  /*d940*/  ISETP.NE.AND P0, PT, RZ, UR4, PT ;  /* 0x00000004ff007c0c */ /* 0x000fda000bf05270 */
[----:B------:R-:W-:Y:S05]  /*d950*/  @!P0 BRA `(.L_x_35) ;  /* 0x0000003800788947 */ /* 0x000fea0003800000 */
[----:B------:R3:W-:Y:S04]  /*d960*/  STL [R1+0x654], R55 ;  /* 0x0006543701007387 */ /* 0x0007e80000100800 */
[----:B---3--:R-:W3:Y:S04]  /*d970*/  LDL.LU R55, [R1] ;  /* 0x0000000001377983 */ /* 0x008ee80000300800 */
[----:B------:R4:W-:Y:S04]  /*d980*/  STL [R1+0x650], R56 ;  /* 0x0006503801007387 */ /* 0x0009e80000100800 */
[----:B----4-:R-:W4:Y:S04]  /*d990*/  LDL.LU R56, [R1+0x4] ;  /* 0x0000040001387983 */ /* 0x010f280000300800 */
[----:B------:R1:W-:Y:S04]  /*d9a0*/  STL [R1+0x64c], R57 ;  /* 0x00064c3901007387 */ /* 0x0003e80000100800 */
[----:B-1----:R-:W2:Y:S04]  /*d9b0*/  LDL.LU R57, [R1+0x8] ;  /* 0x0000080001397983 */ /* 0x002ea80000300800 */
        /* <DEDUP_REMOVED lines=203> */
[----:B-----5:R1:W-:Y:S04]  /*e670*/  STL [R1+0x4d0], R19 ;  /* 0x0004d01301007387 */ /* 0x0203e80000100800 */
[----:B-1----:R-:W2:Y:S04]  /*e680*/  LDL.LU R19, [R1+0x124] ;  /* 0x0001240001137983 */ /* 0x002ea80000300800 */
[----:B------:R1:W-:Y:S01]  /*e690*/  STL [R1+0x4cc], R18 ;  /* 0x0004cc1201007387 */ /* 0x0003e20000100800 */
[----:B---3--:R-:W-:-:S03]  /*e6a0*/  FADD R22, R55, R22 ;  /* 0x0000001637167221 */ /* 0x008fc60000000000 */
[----:B-1----:R-:W3:Y:S04]  /*e6b0*/  LDL.LU R18, [R1+0x120] ;  /* 0x0001200001127983 */ /* 0x002ee80000300800 */
[----:B------:R1:W-:Y:S01]  /*e6c0*/  STL [R1+0x4c8], R17 ;  /* 0x0004c81101007387 */ /* 0x0003e20000100800 */
[----:B----4-:R-:W-:Y:S01]  /*e6d0*/  FADD R23, R56, R23 ;  /* 0x0000001738177221 */ /* 0x010fe20000000000 */
[----:B--2---:R-:W-:Y:S02]  /*e6e0*/  FADD R152, R57, R152 ;  /* 0x0000009839987221 */ /* 0x004fe40000000000 */
[----:B-1----:R-:W2:Y:S04]  /*e6f0*/  LDL.LU R17, [R1+0x11c] ;  /* 0x00011c0001117983 */ /* 0x002ea80000300800 */
[----:B------:R1:W-:Y:S01]  /*e700*/  STL [R1+0x4c4], R16 ;  /* 0x0004c41001007387 */ /* 0x0003e20000100800 */
[----:B------:R-:W-:Y:S01]  /*e710*/  FADD R153, R58, R153 ;  /* 0x000000993a997221 */ /* 0x000fe20000000000 */
[----:B------:R-:W-:-:S02]  /*e720*/  FADD R154, R59, R154 ;  /* 0x0000009a3b9a7221 */ /* 0x000fc40000000000 */
[----:B-1----:R-:W4:Y:S04]  /*e730*/  LDL.LU R16, [R1+0x118] ;  /* 0x0001180001107983 */ /* 0x002f280000300800 */
[----:B------:R1:W-:Y:S01]  /*e740*/  STL [R1+0x4c0], R3 ;  /* 0x0004c00301007387 */ /* 0x0003e20000100800 */
[----:B------:R-:W-:Y:S01]  /*e750*/  FADD R155, R60, R155 ;  /* 0x0000009b3c9b7221 */ /* 0x000fe20000000000 */
[----:B------:R-:W-:Y:S02]  /*e760*/  FADD R156, R61, R156 ;  /* 0x0000009c3d9c7221 */ /* 0x000fe40000000000 */
[----:B-1----:R-:W3:Y:S04]  /*e770*/  LDL.LU R3, [R1+0x114] ;  /* 0x0001140001037983 */ /* 0x002ee80000300800 */
[----:B------:R1:W-:Y:S01]  /*e780*/  STL [R1+0x4bc], R2 ;  /* 0x0004bc0201007387 */ /* 0x0003e20000100800 */
[----:B------:R-:W-:Y:S01]  /*e790*/  FADD R157, R62, R157 ;  /* 0x0000009d3e9d7221 */ /* 0x000fe20000000000 */
[----:B------:R-:W-:-:S02]  /*e7a0*/  FADD R158, R63, R158 ;  /* 0x0000009e3f9e7221 */ /* 0x000fc40000000000 */
[----:B-1----:R-:W2:Y:S04]  /*e7b0*/  LDL.LU R2, [R1+0x110] ;  /* 0x0001100001027983 */ /* 0x002ea80000300800 */
[----:B------:R-:W4:Y:S04]  /*e7c0*/  LDL.LU R55, [R1+0x654] ;  /* 0x0006540001377983 */ /* 0x000f280000300800 */
[----:B------:R-:W4:Y:S04]  /*e7d0*/  LDL.LU R56, [R1+0x650] ;  /* 0x0006500001387983 */ /* 0x000f280000300800 */
[----:B------:R-:W4:Y:S04]  /*e7e0*/  LDL.LU R57, [R1+0x64c] ;  /* 0x00064c0001397983 */ /* 0x000f280000300800 */
[----:B------:R-:W4:Y:S04]  /*e7f0*/  LDL.LU R58, [R1+0x648] ;  /* 0x00064800013a7983 */ /* 0x000f280000300800 */
        /* <DEDUP_REMOVED lines=115> */
[----:B------:R-:W-:Y:S01]  /*ef30*/  FADD R215, R120, R215 ;  /* 0x000000d778d77221 */ /* 0x000fe20000000000 */
[----:B------:R-:W-:Y:S02]  /*ef40*/  FADD R134, R135, R134 ;  /* 0x0000008687867221 */ /* 0x000fe40000000000 */
[----:B------:R-:W4:Y:S01]  /*ef50*/  LDL.LU R117, [R1+0x55c] ;  /* 0x00055c0001757983 */ /* 0x000f220000300800 */
[----:B------:R-:W-:Y:S01]  /*ef60*/  FADD R216, R121, R216 ;  /* 0x000000d879d87221 */ /* 0x000fe20000000000 */
[----:B------:R-:W-:Y:S02]  /*ef70*/  FADD R132, R133, R132 ;  /* 0x0000008485847221 */ /* 0x000fe40000000000 */
[----:B------:R-:W4:Y:S01]  /*ef80*/  LDL.LU R118, [R1+0x558] ;  /* 0x0005580001767983 */ /* 0x000f220000300800 */
[----:B------:R-:W-:Y:S01]  /*ef90*/  FADD R217, R122, R217 ;  /* 0x000000d97ad97221 */ /* 0x000fe20000000000 */
[----:B------:R-:W-:-:S02]  /*efa0*/  FADD R130, R131, R130 ;  /* 0x0000008283827221 */ /* 0x000fc40000000000 */
        /* <DEDUP_REMOVED lines=8> */
[----:B------:R-:W-:Y:S01]  /*f030*/  FADD R15, R20, R15 ;  /* 0x0000000f140f7221 */ /* 0x000fe20000000000 */
[----:B------:R-:W-:Y:S01]  /*f040*/  FADD R13, R14, R13 ;  /* 0x0000000d0e0d7221 */ /* 0x000fe20000000000 */
[----:B------:R-:W-:Y:S01]  /*f050*/  STL [R1+0x200], R136 ;  /* 0x0002008801007387 */ /* 0x000fe20000100800 */
        /* <DEDUP_REMOVED lines=23> */
[----:B------:R1:W-:Y:S01]  /*f1d0*/  STL [R1+0x218], R124 ;  /* 0x0002187c01007387 */ /* 0x0003e20000100800 */
[----:B------:R-:W-:Y:S01]  /*f1e0*/  FADD R224, R151, R224 ;  /* 0x000000e097e07221 */ /* 0x000fe20000000000 */
[----:B--2---:R-:W-:Y:S01]  /*f1f0*/  FADD R218, R2, R218 ;  /* 0x000000da02da7221 */ /* 0x004fe20000000000 */
[----:B---3--:R-:W-:Y:S01]  /*f200*/  FADD R219, R3, R219 ;  /* 0x000000db03db7221 */ /* 0x008fe20000000000 */
[----:B------:R-:W-:Y:S01]  /*f210*/  STL [R1+0x21c], R21 ;  /* 0x00021c1501007387 */ /* 0x000fe20000100800 */
[----:B----4-:R-:W-:Y:S01]  /*f220*/  FADD R220, R16, R220 ;  /* 0x000000dc10dc7221 */ /* 0x010fe20000000000 */
[----:B------:R-:W-:Y:S01]  /*f230*/  FADD R221, R17, R221 ;  /* 0x000000dd11dd7221 */ /* 0x000fe20000000000 */
[----:B------:R-:W-:Y:S01]  /*f240*/  FADD R222, R18, R222 ;  /* 0x000000de12de7221 */ /* 0x000fe20000000000 */
[----:B------:R-:W-:Y:S01]  /*f250*/  STL [R1+0x220], R15 ;  /* 0x0002200f01007387 */ /* 0x000fe20000100800 */
[----:B------:R-:W-:-:S03]  /*f260*/  FADD R223, R19, R223 ;  /* 0x000000df13df7221 */ /* 0x000fc60000000000 */
[----:B------:R-:W-:Y:S04]  /*f270*/  STL [R1+0x224], R13 ;  /* 0x0002240d01007387 */ /* 0x000fe80000100800 */
[----:B------:R-:W-:Y:S04]  /*f280*/  STL [R1+0x228], R11 ;  /* 0x0002280b01007387 */ /* 0x000fe80000100800 */
[----:B------:R-:W-:Y:S04]  /*f290*/  STL [R1+0x22c], R9 ;  /* 0x00022c0901007387 */ /* 0x000fe80000100800 */
[----:B------:R-:W2:Y:S04]  /*f2a0*/  LDL.LU R123, [R1+0x19c] ;  /* 0x00019c00017b7983 */ /* 0x000ea80000300800 */
[----:B------:R-:W-:Y:S04]  /*f2b0*/  STL [R1+0x230], R7 ;  /* 0x0002300701007387 */ /* 0x000fe80000100800 */
[----:B------:R-:W2:Y:S04]  /*f2c0*/  LDL.LU R6, [R1+0x23c] ;  /* 0x00023c0001067983 */ /* 0x000ea80000300800 */
[----:B------:R3:W-:Y:S04]  /*f2d0*/  STL [R1+0x234], R5 ;  /* 0x0002340501007387 */ /* 0x0007e80000100800 */
[----:B-1----:R-:W4:Y:S04]  /*f2e0*/  LDL.LU R124, [R1+0x1a0] ;  /* 0x0001a000017c7983 */ /* 0x002f280000300800 */
[----:B------:R1:W-:Y:S04]  /*f2f0*/  STL [R1+0x238], R0 ;  /* 0x0002380001007387 */ /* 0x0003e80000100800 */
[----:B---3--:R-:W4:Y:S04]  /*f300*/  LDL.LU R5, [R1+0x240] ;  /* 0x0002400001057983 */ /* 0x008f280000300800 */
[----:B------:R-:W3:Y:S04]  /*f310*/  LDL.LU R125, [R1+0x1a4] ;  /* 0x0001a400017d7983 */ /* 0x000ee80000300800 */
[----:B------:R-:W3:Y:S04]  /*f320*/  LDL.LU R4, [R1+0x244] ;  /* 0x0002440001047983 */ /* 0x000ee80000300800 */
[----:B------:R-:W3:Y:S04]  /*f330*/  LDL.LU R126, [R1+0x1a8] ;  /* 0x0001a800017e7983 */ /* 0x000ee80000300800 */
[----:B-1----:R-:W3:Y:S04]  /*f340*/  LDL.LU R0, [R1+0x248] ;  /* 0x0002480001007983 */ /* 0x002ee80000300800 */
[----:B------:R-:W3:Y:S04]  /*f350*/  LDL.LU R127, [R1+0x1ac] ;  /* 0x0001ac00017f7983 */ /* 0x000ee80000300800 */
        /* <DEDUP_REMOVED lines=40> */
[----:B------:R-:W3:Y:S01]  /*f5e0*/  LDL.LU R7, [R1+0x29c] ;  /* 0x00029c0001077983 */ /* 0x000ee20000300800 */
[----:B--2---:R-:W-:-:S03]  /*f5f0*/  FADD R6, R123, R6 ;  /* 0x000000067b067221 */ /* 0x004fc60000000000 */
[----:B------:R-:W2:Y:S04]  /*f600*/  LDL.LU R123, [R1+0x544] ;  /* 0x00054400017b7983 */ /* 0x000ea80000300800 */
[----:B------:R1:W-:Y:S04]  /*f610*/  STL [R1+0x23c], R6 ;  /* 0x00023c0601007387 */ /* 0x0003e80000100800 */
[----:B-1----:R-:W2:Y:S01]  /*f620*/  LDL.LU R6, [R1+0x2a0] ;  /* 0x0002a00001067983 */ /* 0x002ea20000300800 */
[----:B----4-:R-:W-:-:S03]  /*f630*/  FADD R5, R124, R5 ;  /* 0x000000057c057221 */ /* 0x010fc60000000000 */
[----:B------:R-:W4:Y:S01]  /*f640*/  LDL.LU R124, [R1+0x540] ;  /* 0x00054000017c7983 */ /* 0x000f220000300800 */
[----:B---3--:R-:W-:-:S03]  /*f650*/  FADD R4, R125, R4 ;  /* 0x000000047d047221 */ /* 0x008fc60000000000 */
[----:B------:R1:W-:Y:S01]  /*f660*/  STL [R1+0x240], R5 ;  /* 0x0002400501007387 */ /* 0x0003e20000100800 */
[----:B------:R-:W-:-:S03]  /*f670*/  FADD R0, R126, R0 ;  /* 0x000000007e007221 */ /* 0x000fc60000000000 */
[----:B-1----:R-:W3:Y:S04]  /*f680*/  LDL.LU R5, [R1+0x2a4] ;  /* 0x0002a40001057983 */ /* 0x002ee80000300800 */
[----:B------:R-:W4:Y:S01]  /*f690*/  LDL.LU R125, [R1+0x53c] ;  /* 0x00053c00017d7983 */ /* 0x000f220000300800 */
[----:B------:R-:W-:-:S03]  /*f6a0*/  FADD R128, R127, R128 ;  /* 0x000000807f807221 */ /* 0x000fc60000000000 */
[----:B------:R1:W-:Y:S01]  /*f6b0*/  STL [R1+0x244], R4 ;  /* 0x0002440401007387 */ /* 0x0003e20000100800 */
[----:B------:R-:W-:-:S03]  /*f6c0*/  FADD R130, R129, R130 ;  /* 0x0000008281827221 */ /* 0x000fc60000000000 */
[----:B-1----:R-:W4:Y:S04]  /*f6d0*/  LDL.LU R4, [R1+0x2a8] ;  /* 0x0002a80001047983 */ /* 0x002f280000300800 */
[----:B------:R-:W4:Y:S04]  /*f6e0*/  LDL.LU R126, [R1+0x538] ;  /* 0x00053800017e7983 */ /* 0x000f280000300800 */
[----:B------:R1:W-:Y:S01]  /*f6f0*/  STL [R1+0x248], R0 ;  /* 0x0002480001007387 */ /* 0x0003e20000100800 */
[----:B------:R-:W-:Y:S01]  /*f700*/  FADD R132, R131, R132 ;  /* 0x0000008483847221 */ /* 0x000fe20000000000 */
[----:B------:R-:W-:-:S02]  /*f710*/  FADD R134, R133, R134 ;  /* 0x0000008685867221 */ /* 0x000fc40000000000 */
[----:B-1----:R-:W4:Y:S04]  /*f720*/  LDL.LU R0, [R1+0x2ac] ;  /* 0x0002ac0001007983 */ /* 0x002f280000300800 */
[----:B------:R-:W4:Y:S04]  /*f730*/  LDL.LU R127, [R1+0x534] ;  /* 0x00053400017f7983 */ /* 0x000f280000300800 */
[----:B------:R1:W-:Y:S01]  /*f740*/  STL [R1+0x24c], R128 ;  /* 0x00024c8001007387 */ /* 0x0003e20000100800 */
[----:B------:R-:W-:-:S03]  /*f750*/  FADD R136, R135, R136 ;  /* 0x0000008887887221 */ /* 0x000fc60000000000 */
        /* <DEDUP_REMOVED lines=49> */
[----:B------:R-:W-:Y:S04]  /*fa70*/  STL [R1+0x27c], R2 ;  /* 0x00027c0201007387 */ /* 0x000fe80000100800 */
[----:B------:R-:W-:Y:S04]  /*fa80*/  STL [R1+0x280], R16 ;  /* 0x0002801001007387 */ /* 0x000fe80000100800 */
[----:B------:R1:W-:Y:S04]  /*fa90*/  STL [R1+0x284], R18 ;  /* 0x0002841201007387 */ /* 0x0003e80000100800 */
[----:B------:R4:W-:Y:S01]  /*faa0*/  STL [R1+0x288], R21 ;  /* 0x0002881501007387 */ /* 0x0009e20000100800 */
[----:B------:R-:W-:-:S03]  /*fab0*/  FADD R9, R10, R9 ;  /* 0x000000090a097221 */ /* 0x000fc60000000000 */
[----:B------:R-:W4:Y:S04]  /*fac0*/  LDL.LU R19, [R1+0x2b0] ;  /* 0x0002b00001137983 */ /* 0x000f280000300800 */
[----:B------:R4:W-:Y:S04]  /*fad0*/  STL [R1+0x28c], R15 ;  /* 0x00028c0f01007387 */ /* 0x0009e80000100800 */
[----:B------:R4:W-:Y:S01]  /*fae0*/  STL [R1+0x290], R13 ;  /* 0x0002900d01007387 */ /* 0x0009e20000100800 */
[----:B------:R-:W-:-:S03]  /*faf0*/  FADD R7, R8, R7 ;  /* 0x0000000708077221 */ /* 0x000fc60000000000 */
[----:B-1----:R-:W4:Y:S04]  /*fb00*/  LDL.LU R18, [R1+0x2b4] ;  /* 0x0002b40001127983 */ /* 0x002f280000300800 */
[----:B------:R1:W-:Y:S01]  /*fb10*/  STL [R1+0x294], R11 ;  /* 0x0002940b01007387 */ /* 0x0003e20000100800 */
[----:B--2---:R-:W-:-:S03]  /*fb20*/  FADD R6, R24, R6 ;  /* 0x0000000618067221 */ /* 0x004fc60000000000 */
[----:B------:R-:W2:Y:S04]  /*fb30*/  LDL.LU R17, [R1+0x2b8] ;  /* 0x0002b80001117983 */ /* 0x000ea80000300800 */
[----:B------:R1:W-:Y:S04]  /*fb40*/  STL [R1+0x298], R9 ;  /* 0x0002980901007387 */ /* 0x0003e80000100800 */
[----:B------:R-:W2:Y:S01]  /*fb50*/  LDL.LU R16, [R1+0x2bc] ;  /* 0x0002bc0001107983 */ /* 0x000ea20000300800 */
[----:B---3--:R-:W-:-:S03]  /*fb60*/  FADD R5, R25, R5 ;  /* 0x0000000519057221 */ /* 0x008fc60000000000 */
[----:B------:R3:W-:Y:S04]  /*fb70*/  STL [R1+0x29c], R7 ;  /* 0x00029c0701007387 */ /* 0x0007e80000100800 */
[----:B------:R-:W2:Y:S04]  /*fb80*/  LDL.LU R3, [R1+0x2c0] ;  /* 0x0002c00001037983 */ /* 0x000ea80000300800 */
[----:B------:R3:W-:Y:S01]  /*fb90*/  STL [R1+0x2a0], R6 ;  /* 0x0002a00601007387 */ /* 0x0007e20000100800 */
[----:B----4-:R-:W-:-:S03]  /*fba0*/  FADD R4, R26, R4 ;  /* 0x000000041a047221 */ /* 0x010fc60000000000 */
[----:B------:R-:W4:Y:S04]  /*fbb0*/  LDL.LU R2, [R1+0x2c4] ;  /* 0x0002c40001027983 */ /* 0x000f280000300800 */
[----:B------:R3:W-:Y:S01]  /*fbc0*/  STL [R1+0x2a4], R5 ;  /* 0x0002a40501007387 */ /* 0x0007e20000100800 */
[----:B------:R-:W-:-:S03]  /*fbd0*/  FADD R0, R27, R0 ;  /* 0x000000001b007221 */ /* 0x000fc60000000000 */
[----:B------:R-:W4:Y:S04]  /*fbe0*/  LDL.LU R27, [R1+0x2e0] ;  /* 0x0002e000011b7983 */ /* 0x000f280000300800 */
[----:B------:R3:W-:Y:S04]  /*fbf0*/  STL [R1+0x2a8], R4 ;  /* 0x0002a80401007387 */ /* 0x0007e80000100800 */
[----:B------:R-:W4:Y:S04]  /*fc00*/  LDL.LU R26, [R1+0x2e4] ;  /* 0x0002e400011a7983 */ /* 0x000f280000300800 */
        /* <DEDUP_REMOVED lines=11> */
[----:B------:R-:W4:Y:S04]  /*fcc0*/  LDL.LU R9, [R1+0x310] ;  /* 0x0003100001097983 */ /* 0x000f280000300800 */
[----:B------:R-:W4:Y:S04]  /*fcd0*/  LDL.LU R8, [R1+0x314] ;  /* 0x0003140001087983 */ /* 0x000f280000300800 */
[----:B---3--:R-:W3:Y:S04]  /*fce0*/  LDL.LU R7, [R1+0x318] ;  /* 0x0003180001077983 */ /* 0x008ee80000300800 */
[----:B------:R-:W3:Y:S04]  /*fcf0*/  LDL.LU R6, [R1+0x31c] ;  /* 0x00031c0001067983 */ /* 0x000ee80000300800 */
[----:B------:R-:W3:Y:S04]  /*fd00*/  LDL.LU R5, [R1+0x320] ;  /* 0x0003200001057983 */ /* 0x000ee80000300800 */
[----:B------:R-:W3:Y:S04]  /*fd10*/  LDL.LU R4, [R1+0x324] ;  /* 0x0003240001047983 */ /* 0x000ee80000300800 */
[----:B------:R-:W3:Y:S01]  /*fd20*/  LDL.LU R0, [R1+0x328] ;  /* 0x0003280001007983 */ /* 0x000ee20000300800 */
[----:B------:R-:W-:-:S05]  /*fd30*/  FADD R19, R28, R19 ;  /* 0x000000131c137221 */ /* 0x000fca0000000000 */
[----:B------:R1:W-:Y:S01]  /*fd40*/  STL [R1+0x2b0], R19 ;  /* 0x0002b01301007387 */ /* 0x0003e20000100800 */
[----:B------:R-:W-:-:S03]  /*fd50*/  FADD R18, R29, R18 ;  /* 0x000000121d127221 */ /* 0x000fc60000000000 */
[----:B-1----:R1:W5:Y:S04]  /*fd60*/  LDL.LU R19, [R1+0x4d0] ;  /* 0x0004d00001137983 */ /* 0x0023680000300800 */
[----:B------:R-:W3:Y:S01]  /*fd70*/  LDL.LU R28, [R1+0x2dc] ;  /* 0x0002dc00011c7983 */ /* 0x000ee20000300800 */
[----:B--2---:R-:W-:-:S03]  /*fd80*/  FADD R17, R30, R17 ;  /* 0x000000111e117221 */ /* 0x004fc60000000000 */
[----:B------:R2:W-:Y:S01]  /*fd90*/  STL [R1+0x2b4], R18 ;  /* 0x0002b41201007387 */ /* 0x0005e20000100800 */
[----:B------:R-:W-:-:S03]  /*fda0*/  FADD R16, R31, R16 ;  /* 0x000000101f107221 */ /* 0x000fc60000000000 */
[----:B--2---:R1:W5:Y:S04]  /*fdb0*/  LDL.LU R18, [R1+0x4cc] ;  /* 0x0004cc0001127983 */ /* 0x0043680000300800 */
[----:B------:R-:W2:Y:S01]  /*fdc0*/  LDL.LU R29, [R1+0x2d8] ;  /* 0x0002d800011d7983 */ /* 0x000ea20000300800 */
[----:B------:R-:W-:-:S03]  /*fdd0*/  FADD R3, R32, R3 ;  /* 0x0000000320037221 */ /* 0x000fc60000000000 */
[----:B------:R1:W-:Y:S01]  /*fde0*/  STL [R1+0x2b8], R17 ;  /* 0x0002b81101007387 */ /* 0x0003e20000100800 */
[----:B----4-:R-:W-:-:S03]  /*fdf0*/  FADD R2, R33, R2 ;  /* 0x0000000221027221 */ /* 0x010fc60000000000 */
[----:B-1----:R4:W5:Y:S04]  /*fe00*/  LDL.LU R17, [R1+0x4c8] ;  /* 0x0004c80001117983 */ /* 0x0029680000300800 */
[----:B------:R-:W4:Y:S04]  /*fe10*/  LDL.LU R30, [R1+0x2d4] ;  /* 0x0002d400011e7983 */ /* 0x000f280000300800 */
[----:B------:R1:W-:Y:S04]  /*fe20*/  STL [R1+0x2bc], R16 ;  /* 0x0002bc1001007387 */ /* 0x0003e80000100800 */
[----:B-1----:R1:W5:Y:S04]  /*fe30*/  LDL.LU R16, [R1+0x4c4] ;  /* 0x0004c40001107983 */ /* 0x0023680000300800 */
[----:B------:R-:W4:Y:S04]  /*fe40*/  LDL.LU R31, [R1+0x2d0] ;  /* 0x0002d000011f7983 */ /* 0x000f280000300800 */
[----:B------:R1:W-:Y:S04]  /*fe50*/  STL [R1+0x2c0], R3 ;  /* 0x0002c00301007387 */ /* 0x0003e80000100800 */
[----:B-1----:R1:W5:Y:S04]  /*fe60*/  LDL.LU R3, [R1+0x4c0] ;  /* 0x0004c00001037983 */ /* 0x0023680000300800 */
[----:B------:R-:W4:Y:S04]  /*fe70*/  LDL.LU R32, [R1+0x2cc] ;  /* 0x0002cc0001207983 */ /* 0x000f280000300800 */
[----:B------:R1:W-:Y:S04]  /*fe80*/  STL [R1+0x2c4], R2 ;  /* 0x0002c40201007387 */ /* 0x0003e80000100800 */
[----:B-1----:R1:W5:Y:S04]  /*fe90*/  LDL.LU R2, [R1+0x4bc] ;  /* 0x0004bc0001027983 */ /* 0x0023680000300800 */
[----:B------:R-:W4:Y:S01]  /*fea0*/  LDL.LU R33, [R1+0x2c8] ;  /* 0x0002c80001217983 */ /* 0x000f220000300800 */
[----:B------:R-:W-:Y:S01]  /*feb0*/  FADD R27, R40, R27 ;  /* 0x0000001b281b7221 */ /* 0x000fe20000000000 */
        /* <DEDUP_REMOVED lines=13> */
[----:B---3--:R-:W-:Y:S01]  /*ff90*/  FADD R7, R54, R7 ;  /* 0x0000000736077221 */ /* 0x008fe20000000000 */
[----:B------:R-:W-:Y:S01]  /*ffa0*/  FADD R6, R55, R6 ;  /* 0x0000000637067221 */ /* 0x000fe20000000000 */
[----:B------:R-:W-:Y:S01]  /*ffb0*/  FADD R5, R56, R5 ;  /* 0x0000000538057221 */ /* 0x000fe20000000000 */
[----:B------:R-:W-:Y:S01]  /*ffc0*/  FADD R4, R57, R4 ;  /* 0x0000000439047221 */ /* 0x000fe20000000000 */
[----:B------:R-:W-:Y:S01]  /*ffd0*/  FADD R0, R58, R0 ;  /* 0x000000003a007221 */ /* 0x000fe20000000000 */
[----:B------:R-:W-:Y:S01]  /*ffe0*/  FADD R28, R39, R28 ;  /* 0x0000001c271c7221 */ /* 0x000fe20000000000 */
[----:B--2---:R-:W-:Y:S01]  /*fff0*/  FADD R29, R38, R29 ;  /* 0x0000001d261d7221 */ /* 0x004fe20000000000 */
[----:B----4-:R-:W-:Y:S01]  /*10000*/  FADD R30, R37, R30 ;  /* 0x0000001e251e7221 */ /* 0x010fe20000000000 */
[----:B------:R-:W-:Y:S01]  /*10010*/  FADD R31, R36, R31 ;  /* 0x0000001f241f7221 */ /* 0x000fe20000000000 */
[----:B------:R-:W-:Y:S01]  /*10020*/  FADD R32, R35, R32 ;  /* 0x0000002023207221 */ /* 0x000fe20000000000 */
[----:B------:R-:W-:-:S05]  /*10030*/  FADD R33, R34, R33 ;  /* 0x0000002122217221 */ /* 0x000fca0000000000 */
[----:B------:R2:W-:Y:S04]  /*10040*/  STL [R1+0x2c8], R33 ;  /* 0x0002c82101007387 */ /* 0x0005e80000100800 */
        /* <DEDUP_REMOVED lines=21> */
[----:B------:R-:W4:Y:S04]  /*101a0*/  LDL.LU R39, [R1+0x32c] ;  /* 0x00032c0001277983 */ /* 0x000f280000300800 */
[----:B------:R1:W-:Y:S04]  /*101b0*/  STL [R1+0x320], R5 ;  /* 0x0003200501007387 */ /* 0x0003e80000100800 */
[----:B------:R-:W4:Y:S04]  /*101c0*/  LDL.LU R38, [R1+0x330] ;  /* 0x0003300001267983 */ /* 0x000f280000300800 */
[----:B------:R1:W-:Y:S04]  /*101d0*/  STL [R1+0x324], R4 ;  /* 0x0003240401007387 */ /* 0x0003e80000100800 */
[----:B------:R-:W4:Y:S04]  /*101e0*/  LDL.LU R37, [R1+0x334] ;  /* 0x0003340001257983 */ /* 0x000f280000300800 */
[----:B------:R1:W-:Y:S04]  /*101f0*/  STL [R1+0x328], R0 ;  /* 0x0003280001007387 */ /* 0x0003e80000100800 */
[----:B------:R-:W4:Y:S04]  /*10200*/  LDL.LU R36, [R1+0x338] ;  /* 0x0003380001247983 */ /* 0x000f280000300800 */
[----:B------:R-:W4:Y:S04]  /*10210*/  LDL.LU R35, [R1+0x33c] ;  /* 0x00033c0001237983 */ /* 0x000f280000300800 */
[----:B------:R-:W4:Y:S04]  /*10220*/  LDL.LU R34, [R1+0x340] ;  /* 0x0003400001227983 */ /* 0x000f280000300800 */
[----:B--2---:R-:W2:Y:S04]  /*10230*/  LDL.LU R33, [R1+0x344] ;  /* 0x0003440001217983 */ /* 0x004ea80000300800 */
[----:B---3--:R-:W3:Y:S04]  /*10240*/  LDL.LU R32, [R1+0x348] ;  /* 0x0003480001207983 */ /* 0x008ee80000300800 */
[----:B----4-:R-:W4:Y:S04]  /*10250*/  LDL.LU R31, [R1+0x34c] ;  /* 0x00034c00011f7983 */ /* 0x010f280000300800 */
[----:B-1----:R-:W4:Y:S04]  /*10260*/  LDL.LU R30, [R1+0x350] ;  /* 0x00035000011e7983 */ /* 0x002f280000300800 */
        /* <DEDUP_REMOVED lines=20> */
[----:B------:R-:W4:Y:S01]  /*103b0*/  LDL.LU R0, [R1+0x3a4] ;  /* 0x0003a40001007983 */ /* 0x000f220000300800 */
[----:B------:R-:W-:-:S05]  /*103c0*/  FADD R39, R59, R39 ;  /* 0x000000273b277221 */ /* 0x000fca0000000000 */
[----:B------:R1:W-:Y:S01]  /*103d0*/  STL [R1+0x32c], R39 ;  /* 0x00032c2701007387 */ /* 0x0003e20000100800 */
[----:B------:R-:W-:-:S05]  /*103e0*/  FADD R38, R60, R38 ;  /* 0x000000263c267221 */ /* 0x000fca0000000000 */
[----:B------:R1:W-:Y:S01]  /*103f0*/  STL [R1+0x330], R38 ;  /* 0x0003302601007387 */ /* 0x0003e20000100800 */
[----:B------:R-:W-:-:S05]  /*10400*/  FADD R37, R61, R37 ;  /* 0x000000253d257221 */ /* 0x000fca0000000000 */
[----:B------:R1:W-:Y:S01]  /*10410*/  STL [R1+0x334], R37 ;  /* 0x0003342501007387 */ /* 0x0003e20000100800 */
[----:B------:R-:W-:Y:S01]  /*10420*/  FADD R36, R62, R36 ;  /* 0x000000243e247221 */ /* 0x000fe20000000000 */
[----:B------:R-:W-:-:S04]  /*10430*/  FADD R35, R63, R35 ;  /* 0x000000233f237221 */ /* 0x000fc80000000000 */
[----:B------:R1:W-:Y:S01]  /*10440*/  STL [R1+0x338], R36 ;  /* 0x0003382401007387 */ /* 0x0003e20000100800 */
[----:B------:R-:W-:-:S03]  /*10450*/  FADD R34, R64, R34 ;  /* 0x0000002240227221 */ /* 0x000fc60000000000 */
[----:B------:R1:W-:Y:S01]  /*10460*/  STL [R1+0x33c], R35 ;  /* 0x00033c2301007387 */ /* 0x0003e20000100800 */
[----:B--2---:R-:W-:-:S03]  /*10470*/  FADD R33, R65, R33 ;  /* 0x0000002141217221 */ /* 0x004fc60000000000 */
        /* <DEDUP_REMOVED lines=49> */
[----:B------:R-:W4:Y:S04]  /*10790*/  LDL.LU R38, [R1+0x3ac] ;  /* 0x0003ac0001267983 */ /* 0x000f280000300800 */
[----:B------:R1:W-:Y:S04]  /*107a0*/  STL [R1+0x3a0], R4 ;  /* 0x0003a00401007387 */ /* 0x0003e80000100800 */
[----:B------:R-:W4:Y:S04]  /*107b0*/  LDL.LU R37, [R1+0x3b0] ;  /* 0x0003b00001257983 */ /* 0x000f280000300800 */
[----:B------:R1:W-:Y:S04]  /*107c0*/  STL [R1+0x3a4], R0 ;  /* 0x0003a40001007387 */ /* 0x0003e80000100800 */
[----:B------:R-:W4:Y:S04]  /*107d0*/  LDL.LU R36, [R1+0x3b4] ;  /* 0x0003b40001247983 */ /* 0x000f280000300800 */
[----:B------:R-:W4:Y:S04]  /*107e0*/  LDL.LU R35, [R1+0x3b8] ;  /* 0x0003b80001237983 */ /* 0x000f280000300800 */
[----:B--2---:R-:W2:Y:S04]  /*107f0*/  LDL.LU R34, [R1+0x3bc] ;  /* 0x0003bc0001227983 */ /* 0x004ea80000300800 */
[----:B---3--:R-:W3:Y:S04]  /*10800*/  LDL.LU R33, [R1+0x3c0] ;  /* 0x0003c00001217983 */ /* 0x008ee80000300800 */
        /* <DEDUP_REMOVED lines=24> */
[----:B------:R-:W-:Y:S01]  /*10990*/  FADD R39, R90, R39 ;  /* 0x000000275a277221 */ /* 0x000fe20000000000 */
[----:B------:R-:W-:-:S04]  /*109a0*/  FADD R38, R91, R38 ;  /* 0x000000265b267221 */ /* 0x000fc80000000000 */
[----:B------:R1:W-:Y:S01]  /*109b0*/  STL [R1+0x3a8], R39 ;  /* 0x0003a82701007387 */ /* 0x0003e20000100800 */
[----:B------:R-:W-:-:S03]  /*109c0*/  FADD R37, R92, R37 ;  /* 0x000000255c257221 */ /* 0x000fc60000000000 */
[----:B------:R1:W-:Y:S01]  /*109d0*/  STL [R1+0x3ac], R38 ;  /* 0x0003ac2601007387 */ /* 0x0003e20000100800 */
[----:B------:R-:W-:-:S03]  /*109e0*/  FADD R36, R93, R36 ;  /* 0x000000245d247221 */ /* 0x000fc60000000000 */
        /* <DEDUP_REMOVED lines=144> */
[----:B------:R-:W-:Y:S01]  /*112f0*/  FADD R4, R150, R4 ;  /* 0x0000000496047221 */ /* 0x000fe20000000000 */
[----:B------:R-:W-:-:S05]  /*11300*/  FADD R0, R0, R151 ;  /* 0x0000009700007221 */ /* 0x000fca0000000000 */
[----:B------:R1:W-:Y:S04]  /*11310*/  STL [R1+0x49c], R0 ;  /* 0x00049c0001007387 */ /* 0x0003e80000100800 */
[----:B------:R1:W-:Y:S04]  /*11320*/  STL [R1+0x494], R5 ;  /* 0x0004940501007387 */ /* 0x0003e80000100800 */
[----:B------:R1:W-:Y:S02]  /*11330*/  STL [R1+0x498], R4 ;  /* 0x0004980401007387 */ /* 0x0003e40000100800 */
.L_x_35:
[----:B-1----:R-:W1:Y:S02]  /*11340*/  LDC R0, c[0x0][0x28c] ;  /* 0x0000a300ff007b82 */ /* 0x002e640000000800 */
[----:B-1----:R-:W-:-:S13]  /*11350*/  ISETP.GE.AND P0, PT, R0, 0x1, PT ;  /* 0x000000010000780c */ /* 0x002fda0003f06270 */
[----:B------:R-:W-:Y:S05]  /*11360*/  @!P0 BRA `(.L_x_36) ;  /* 0x0000000000648947 */ /* 0x000fea0003800000 */
[----:B------:R-:W-:-:S06]  /*11370*/  UISETP.NE.AND UP0, UPT, UR49, 0x3, UPT ;  /* 0x000000033100788c */ /* 0x000fcc000bf05270 */
[----:B------:R-:W-:-:S13]  /*11380*/  PLOP3.LUT P0, PT, PT, PT, UP0, 0x80, 0x0 ;  /* 0x000000000000781c */ /* 0x000fda0003f0f008 */
[----:B------:R-:W-:Y:S05]  /*11390*/  @!P0 BRA `(.L_x_37) ;  /* 0x0000000000048947 */ /* 0x000fea0003800000 */
[----:B------:R-:W-:Y:S01]  /*113a0*/  BPT.TRAP 0x1 ;  /* 0x000000040000795c */ /* 0x000fe20000300000 */
.L_x_37:
[----:B------:R-:W3:Y:S01]  /*113b0*/  LDL R0, [R1+0x4a0] ;  /* 0x0004a00001007983 */ /* 0x000ee20000100800 */
[----:B------:R-:W-:Y:S01]  /*113c0*/  BSSY B0, `(.L_x_38) ;  /* 0x000000f000007945 */ /* 0x000fe20003800000 */
[----:B---3--:R-:W-:-:S13]  /*113d0*/  ISETP.NE.AND P0, PT, R0, RZ, PT ;  /* 0x000000ff0000720c */ /* 0x008fda0003f05270 */
[----:B------:R-:W-:Y:S05]  /*113e0*/  @!P0 BRA `(.L_x_39) ;  /* 0x0000000000308947 */ /* 0x000fea0003800000 */
[----:B------:R-:W3:Y:S01]  /*113f0*/  LDL R4, [R1+0x4a8] ;  /* 0x0004a80001047983 */ /* 0x000ee20000100800 */
[----:B------:R-:W-:-:S04]  /*11400*/  UISETP.LT.AND UP0, UPT, UR50, 0x1, UPT ;  /* 0x000000013200788c */ /* 0x000fc8000bf01270 */
[----:B------:R-:W-:-:S04]  /*11410*/  USEL UR6, UR50, 0x1, UP0 ;  /* 0x0000000132067887 */ /* 0x000fc80008000000 */
[----:B------:R-:W-:-:S04]  /*11420*/  UIADD3 UR6, UR51, UR50, -UR6 ;  /* 0x0000003233067290 */ /* 0x000fc8000fffe806 */
[----:B------:R-:W-:-:S04]  /*11430*/  UIMAD.WIDE.U32 UR4, UR6, -0x55555555, URZ ;  /* 0xaaaaaaab060478a5 */ /* 0x000fc8000f8e003f */
[----:B------:R-:W-:-:S04]  /*11440*/  USHF.R.U32.HI UR4, URZ, 0x2, UR5 ;  /* 0x000000023f047899 */ /* 0x000fc80008011605 */
[----:B------:R-:W-:-:S04]  /*11450*/  UIMAD UR6, UR4, -0x6, UR6 ;  /* 0xfffffffa040678a4 */ /* 0x000fc8000f8e0206 */
[----:B------:R-:W-:-:S04]  /*11460*/  ULEA UR6, UR6, UR48, 0x3 ;  /* 0x0000003006067291 */ /* 0x000fc8000f8e183f */
[----:B------:R-:W-:-:S06]  /*11470*/  UIADD3 UR6, UR6, 0x30, URZ ;  /* 0x0000003006067890 */ /* 0x000fcc000fffe03f */
[----:B------:R-:W-:-:S04]  /*11480*/  MOV R0, UR6 ;  /* 0x0000000600007c02 */ /* 0x000fc80008000f00 */
[----:B---3--:R-:W-:-:S04]  /*11490*/  PRMT R0, R4, 0x654, R0 ;  /* 0x0000065404007816 */ /* 0x008fc80000000000 */
[----:B------:R1:W-:Y:S03]  /*114a0*/  SYNCS.ARRIVE.TRANS64.RED.A1T0 RZ, [R0+URZ], RZ ;  /* 0x000000ff00ff79a7 */ /* 0x0003e6000810043f */
.L_x_39:
[----:B------:R-:W-:Y:S05]  /*114b0*/  BSYNC B0 ;  /* 0x0000000000007941 */ /* 0x000fea0003800000 */
.L_x_38:
[----:B------:R-:W-:-:S06]  /*114c0*/  UISETP.GT.U32.AND UP0, UPT, UR45, 0x1, UPT ;  /* 0x000000012d00788c */ /* 0x000fcc000bf04070 */
[----:B------:R-:W-:-:S13]  /*114d0*/  PLOP3.LUT P0, PT, PT, PT, UP0, 0x80, 0x0 ;  /* 0x000000000000781c */ /* 0x000fda0003f0f008 */
[----:B------:R-:W-:Y:S05]  /*114e0*/  @P0 BRA `(.L_x_36) ;  /* 0x0000000000040947 */ /* 0x000fea0003800000 */
[----:B------:R-:W-:Y:S01]  /*114f0*/  BPT.TRAP 0x1 ;  /* 0x000000040000795c */ /* 0x000fe20000300000 */
.L_x_36:
[----:B------:R-:W-:Y:S01]  /*11500*/  UIADD3 UR51, UR50, UR51, URZ ;  /* 0x0000003332337290 */ /* 0x000fe2000fffe03f */
[----:B-----5:R-:W-:Y:S01]  /*11510*/  R2UR UR42, R3 ;  /* 0x00000000032a72ca */ /* 0x020fe200000e0000 */
[----:B------:R-:W-:Y:S02]  /*11520*/  UIADD3 UR7, UR48, 0x100, URZ ;  /* 0x0000010030077890 */ /* 0x000fe4000fffe03f */
[----:B------:R-:W-:Y:S02]  /*11530*/  UISETP.GT.U32.AND UP0, UPT, UR51, 0x5, UPT ;  /* 0x000000053300788c */ /* 0x000fe4000bf04070 */
[----:B------:R-:W-:Y:S02]  /*11540*/  UISETP.GE.U32.AND UP1, UPT, UR50, 0x6, UPT ;  /* 0x000000063200788c */ /* 0x000fe4000bf26070 */
[----:B------:R-:W-:Y:S02]  /*11550*/  UISETP.LT.U32.AND UP0, UPT, UR50, 0x6, UP0 ;  /* 0x000000063200788c */ /* 0x000fe40008701070 */
[----:B------:R-:W-:-:S02]  /*11560*/  USHF.L.U32 UR41, UR41, 0x8, URZ ;  /* 0x0000000829297899 */ /* 0x000fc4000800063f */
[----:B------:R-:W-:Y:S02]  /*11570*/  USEL UR6, URZ, 0x1, !UP0 ;  /* 0x000000013f067887 */ /* 0x000fe4000c000000 */
[----:B------:R-:W-:Y:S02]  /*11580*/  ULOP3.LUT UP0, URZ, UR7, 0x9f, URZ, 0xc0, !UPT ;  /* 0x0000009f073f7892 */ /* 0x000fe4000f80c03f */
[----:B------:R-:W-:Y:S02]  /*11590*/  ULOP3.LUT UR36, UR36, UR6, URZ, 0x3c, !UPT ;  /* 0x0000000624247292 */ /* 0x000fe4000f8e3c3f */
[----:B------:R-:W-:Y:S02]  /*115a0*/  @UP1 UIMAD.WIDE.U32 UR4, UR51, -0x55555555, URZ ;  /* 0xaaaaaaab330418a5 */ /* 0x000fe4000f8e003f */
[----:B------:R-:W-:Y:S01]  /*115b0*/  PLOP3.LUT P0, PT, PT, PT, UP0, 0x80, 0x0 ;  /* 0x000000000000781c */ /* 0x000fe20003f0f008 */
[----:B------:R-:W-:Y:S02]  /*115c0*/  USHF.L.U32 UR42, UR42, 0x8, URZ ;  /* 0x000000082a2a7899 */ /* 0x000fe4000800063f */
[----:B------:R-:W-:-:S04]  /*115d0*/  @UP1 USHF.R.U32.HI UR4, URZ, 0x2, UR5 ;  /* 0x000000023f041899 */ /* 0x000fc80008011605 */
[----:B------:R-:W-:-:S06]  /*115e0*/  @UP1 ULOP3.LUT UR36, UR36, 0x1, UR4, 0x78, !UPT ;  /* 0x0000000124241892 */ /* 0x000fcc000f8e7804 */
[----:B------:R-:W-:Y:S06]  /*115f0*/  @!P0 BRA `(.L_x_40) ;  /* 0x0000000000408947 */ /* 0x000fec0003800000 */
[----:B------:R-:W-:Y:S01]  /*11600*/  MOV R14, 0x0 ;  /* 0x00000000000e7802 */ /* 0x000fe20000000f00 */
[----:B------:R-:W-:Y:S01]  /*11610*/  ULDC.64 UR4, c[0x4][0x70] ;  /* 0x01001c0000047ab9 */ /* 0x000fe20000000a00 */
[----:B------:R-:W-:Y:S01]  /*11620*/  ULDC.64 UR6, c[0x4][0x78] ;  /* 0x01001e0000067ab9 */ /* 0x000fe20000000a00 */
[----:B------:R-:W-:Y:S01]  /*11630*/  ULDC.64 UR8, c[0x4][0x8] ;  /* 0x0100020000087ab9 */ /* 0x000fe20000000a00 */
[----:B------:R-:W-:Y:S02]  /*11640*/  MOV R4, UR4 ;  /* 0x0000000400047c02 */ /* 0x000fe40008000f00 */
[----:B------:R-:W3:Y:S01]  /*11650*/  LDC.64 R14, c[0x4][R14] ;  /* 0x010000000e0e7b82 */ /* 0x000ee20000000a00 */
[----:B------:R-:W-:Y:S02]  /*11660*/  MOV R5, UR5 ;  /* 0x0000000500057c02 */ /* 0x000fe40008000f00 */
[----:B------:R-:W-:Y:S02]  /*11670*/  MOV R6, UR6 ;  /* 0x0000000600067c02 */ /* 0x000fe40008000f00 */
[----:B------:R-:W-:-:S02]  /*11680*/  MOV R7, UR7 ;  /* 0x0000000700077c02 */ /* 0x000fc40008000f00 */
[----:B------:R-:W-:Y:S02]  /*11690*/  MOV R10, UR8 ;  /* 0x00000008000a7c02 */ /* 0x000fe40008000f00 */
[----:B------:R-:W-:Y:S02]  /*116a0*/  MOV R11, UR9 ;  /* 0x00000009000b7c02 */ /* 0x000fe40008000f00 */
[----:B------:R-:W-:Y:S02]  /*116b0*/  MOV R8, 0x70 ;  /* 0x0000007000087802 */ /* 0x000fe40000000f00 */
[----:B------:R-:W-:Y:S02]  /*116c0*/  MOV R12, 0x1 ;  /* 0x00000001000c7802 */ /* 0x000fe40000000f00 */
[----:B------:R-:W-:-:S07]  /*116d0*/  MOV R13, RZ ;  /* 0x000000ff000d7202 */ /* 0x000fce0000000f00 */
[----:B------:R-:W-:-:S07]  /*116e0*/  LEPC R20, `(.L_x_40) ;  /* 0x000000001014794e */ /* 0x000fce0000000000 */
[----:B-123--:R-:W-:Y:S05]  /*116f0*/  CALL.ABS.NOINC R14 ;  /* 0x000000000e007343 */ /* 0x00efea0003c00000 */
.L_x_40:
[----:B------:R-:W-:-:S04]  /*11700*/  UIADD3 UR4, UR48, 0x4100, URZ ;  /* 0x0000410030047890 */ /* 0x000fc8000fffe03f */
[----:B------:R-:W-:-:S06]  /*11710*/  ULOP3.LUT UP0, URZ, UR4, 0x9f, URZ, 0xc0, !UPT ;  /* 0x0000009f043f7892 */ /* 0x000fcc000f80c03f */
[----:B------:R-:W-:-:S13]  /*11720*/  PLOP3.LUT P0, PT, PT, PT, UP0, 0x80, 0x0 ;  /* 0x000000000000781c */ /* 0x000fda0003f0f008 */
[----:B------:R-:W-:Y:S05]  /*11730*/  @!P0 BRA `(.L_x_41) ;  /* 0x0000000000408947 */ /* 0x000fea0003800000 */
        /* <DEDUP_REMOVED lines=16> */
.L_x_41:
[----:B------:R-:W3:Y:S02]  /*11840*/  LDC.64 R4, c[0x0][0x590] ;  /* 0x00016400ff047b82 */ /* 0x000ee40000000a00 */
[----:B---3--:R-:W-:-:S04]  /*11850*/  ISETP.NE.U32.AND P1, PT, R4, RZ, PT ;  /* 0x000000ff0400720c */ /* 0x008fc80003f25070 */
[----:B------:R-:W-:-:S13]  /*11860*/  ISETP.NE.AND.EX P1, PT, R5, RZ, PT, P1 ;  /* 0x000000ff0500720c */ /* 0x000fda0003f25310 */
[----:B------:R-:W-:Y:S05]  /*11870*/  @!P1 BRA `(.L_x_42) ;  /* 0x00000000003c9947 */ /* 0x000fea0003800000 */
[----:B------:R-:W-:Y:S02]  /*11880*/  ULDC.64 UR4, c[0x0][0x588] ;  /* 0x0001620000047ab9 */ /* 0x000fe40000000a00 */
[----:B------:R-:W-:-:S04]  /*11890*/  ISETP.NE.U32.AND P0, PT, RZ, UR4, PT ;  /* 0x00000004ff007c0c */ /* 0x000fc8000bf05070 */
[----:B------:R-:W-:-:S13]  /*118a0*/  ISETP.NE.AND.EX P0, PT, RZ, UR5, PT, P0 ;  /* 0x00000005ff007c0c */ /* 0x000fda000bf05300 */
[----:B------:R-:W-:Y:S05]  /*118b0*/  @!P0 BRA `(.L_x_43) ;  /* 0x00000000001c8947 */ /* 0x000fea0003800000 */
[----:B------:R-:W3:Y:S01]  /*118c0*/  LDC.64 R6, c[0x0][0x588] ;  /* 0x00016200ff067b82 */ /* 0x000ee20000000a00 */
[----:B------:R-:W-:-:S04]  /*118d0*/  IMAD R2, R4, UR43, RZ ;  /* 0x0000002b04027c24 */ /* 0x000fc8000f8e02ff */
[----:B---3--:R-:W-:-:S06]  /*118e0*/  IMAD.WIDE R2, R2, 0x4, R6 ;  /* 0x0000000402027825 */ /* 0x008fcc00078e0206 */
[----:B------:R4:W5:Y:S01]  /*118f0*/  LDG.E R2, desc[UR56][R2.64] ;  /* 0x0000003802027981 */ /* 0x000962000c1e1900 */
[----:B-1----:R-:W-:-:S05]  /*11900*/  MOV R0, 0x1 ;  /* 0x0000000100007802 */ /* 0x002fca0000000f00 */
[----:B------:R4:W-:Y:S01]  /*11910*/  STL.S16 [R1+0x4b8], R0 ;  /* 0x0004b80001007387 */ /* 0x0009e20000100600 */
[----:B------:R-:W-:Y:S05]  /*11920*/  BRA `(.L_x_42) ;  /* 0x0000000000107947 */ /* 0x000fea0003800000 */
.L_x_43:
[----:B-1----:R-:W-:Y:S01]  /*11930*/  MOV R0, 0x1 ;  /* 0x0000000100007802 */ /* 0x002fe20000000f00 */
[----:B------:R-:W-:Y:S02]  /*11940*/  ULDC UR4, c[0x0][0x580] ;  /* 0x0001600000047ab9 */ /* 0x000fe40000000800 */
[----:B------:R-:W-:Y:S02]  /*11950*/  MOV R2, UR4 ;  /* 0x0000000400027c02 */ /* 0x000fe40008000f00 */
[----:B------:R3:W-:Y:S05]  /*11960*/  STL.S16 [R1+0x4b8], R0 ;  /* 0x0004b80001007387 */ /* 0x0007ea0000100600 */
.L_x_42:
[----:B------:R-:W1:Y:S02]  /*11970*/  LDC.64 R6, c[0x0][0x5b0] ;  /* 0x00016c00ff067b82 */ /* 0x000e640000000a00 */
[----:B-1----:R-:W-:-:S04]  /*11980*/  ISETP.NE.U32.AND P0, PT, R6, RZ, PT ;  /* 0x000000ff0600720c */ /* 0x002fc80003f05070 */
[----:B------:R-:W-:-:S13]  /*11990*/  ISETP.NE.AND.EX P0, PT, R7, RZ, PT, P0 ;  /* 0x000000ff0700720c */ /* 0x000fda0003f05300 */
[----:B------:R-:W-:Y:S05]  /*119a0*/  @!P0 BRA `(.L_x_44) ;  /* 0x00000000002c8947 */ /* 0x000fea0003800000 */
[----:B------:R-:W-:Y:S02]  /*119b0*/  ULDC.64 UR4, c[0x0][0x5a8] ;  /* 0x00016a0000047ab9 */ /* 0x000fe40000000a00 */
[----:B------:R-:W-:-:S04]  /*119c0*/  ISETP.NE.U32.AND P0, PT, RZ, UR4, PT ;  /* 0x00000004ff007c0c */ /* 0x000fc8000bf05070 */
[----:B------:R-:W-:-:S13]  /*119d0*/  ISETP.NE.AND.EX P0, PT, RZ, UR5, PT, P0 ;  /* 0x00000005ff007c0c */ /* 0x000fda000bf05300 */
[----:B------:R-:W-:Y:S05]  /*119e0*/  @!P0 BRA `(.L_x_45) ;  /* 0x0000000000148947 */ /* 0x000fea0003800000 */
[----:B------:R-:W1:Y:S01]  /*119f0*/  LDC.64 R8, c[0x0][0x5a8] ;  /* 0x00016a00ff087b82 */ /* 0x000e620000000a00 */
[----:B------:R-:W-:-:S04]  /*11a00*/  IMAD R6, R6, UR43, RZ ;  /* 0x0000002b06067c24 */ /* 0x000fc8000f8e02ff */
[----:B-1----:R-:W-:-:S05]  /*11a10*/  IMAD.WIDE R6, R6, 0x4, R8 ;  /* 0x0000000406067825 */ /* 0x002fca00078e0208 */
[----:B------:R1:W5:Y:S01]  /*11a20*/  LDG.E R16, desc[UR56][R6.64] ;  /* 0x0000003806107981 */ /* 0x000362000c1e1900 */
[----:B------:R-:W-:Y:S05]  /*11a30*/  BRA `(.L_x_44) ;  /* 0x0000000000087947 */ /* 0x000fea0003800000 */
.L_x_45:
[----:B------:R-:W-:Y:S02]  /*11a40*/  ULDC UR4, c[0x0][0x5a0] ;  /* 0x0001680000047ab9 */ /* 0x000fe40000000800 */
[----:B------:R-:W-:-:S07]  /*11a50*/  MOV R16, UR4 ;  /* 0x0000000400107c02 */ /* 0x000fce0008000f00 */
.L_x_44:
[----:B------:R-:W-:Y:S01]  /*11a60*/  ULDC.64 UR4, c[0x0][0x588] ;  /* 0x0001620000047ab9 */ /* 0x000fe20000000a00 */
[----:B------:R-:W-:Y:S01]  /*11a70*/  ISETP.NE.U32.AND P2, PT, R4, RZ, PT ;  /* 0x000000ff0400720c */ /* 0x000fe20003f45070 */
[----:B------:R-:W-:Y:S02]  /*11a80*/  UISETP.NE.U32.AND UP0, UPT, UR4, URZ, UPT ;  /* 0x0000003f0400728c */ /* 0x000fe4000bf05070 */
[----:B------:R-:W-:Y:S02]  /*11a90*/  ISETP.NE.U32.AND P3, PT, RZ, UR4, PT ;  /* 0x00000004ff007c0c */ /* 0x000fe4000bf65070 */
[----:B------:R-:W-:Y:S01]  /*11aa0*/  ISETP.NE.AND.EX P2, PT, R5, RZ, PT, P2 ;  /* 0x000000ff0500720c */ /* 0x000fe20003f45320 */
[----:B------:R-:W-:Y:S02]  /*11ab0*/  UISETP.NE.AND.EX UP0, UPT, UR5, URZ, UPT, UP0 ;  /* 0x0000003f0500728c */ /* 0x000fe4000bf05300 */
[----:B------:R-:W-:Y:S02]  /*11ac0*/  ISETP.NE.AND.EX P3, PT, RZ, UR5, PT, P3 ;  /* 0x00000005ff007c0c */ /* 0x000fe4000bf65330 */
[----:B------:R-:W-:-:S02]  /*11ad0*/  PLOP3.LUT P0, PT, PT, PT, PT, 0x8, 0x0 ;  /* 0x000000000000781c */ /* 0x000fc40003f0e170 */
[----:B------:R-:W-:-:S04]  /*11ae0*/  PLOP3.LUT P4, PT, PT, PT, UP0, 0x80, 0x0 ;  /* 0x000000000000781c */ /* 0x000fc80003f8f008 */
[----:B------:R-:W-:-:S05]  /*11af0*/  PLOP3.LUT P4, PT, P4, PT, PT, 0x8, 0x0 ;  /* 0x000000000000781c */ /* 0x000fca000278e170 */
[----:B------:R-:W-:Y:S08]  /*11b00*/  @P3 BRA P2, `(.L_x_46) ;  /* 0x0000000000283947 */ /* 0x000ff00001000000 */
[----:B------:R-:W-:Y:S04]  /*11b10*/  BSSY B0, `(.L_x_46) ;  /* 0x0000009000007945 */ /* 0x000fe80003800000 */
[----:B------:R-:W-:Y:S05]  /*11b20*/  @!P1 BRA `(.L_x_47) ;  /* 0x0000000000189947 */ /* 0x000fea0003800000 */
[----:B---34-:R-:W3:Y:S01]  /*11b30*/  LDL R0, [R1+0x4b8] ;  /* 0x0004b80001007983 */ /* 0x018ee20000100800 */
[----:B------:R-:W-:Y:S02]  /*11b40*/  PLOP3.LUT P0, PT, P4, PT, PT, 0x80, 0x0 ;  /* 0x000000000000781c */ /* 0x000fe4000270f070 */
[----:B---3--:R-:W-:-:S13]  /*11b50*/  LOP3.LUT P2, RZ, R0, 0xff, RZ, 0xc0, !PT ;  /* 0x000000ff00ff7812 */ /* 0x008fda000784c0ff */
[----:B------:R-:W-:Y:S05]  /*11b60*/  @!P2 BRA `(.L_x_48) ;  /* 0x00000000000ca947 */ /* 0x000fea0003800000 */
[----:B-----5:R-:W-:Y:S01]  /*11b70*/  FSETP.EQ.AND P0, PT, R2, RZ, PT ;  /* 0x000000ff0200720b */ /* 0x020fe20003f02000 */
[----:B------:R-:W-:-:S12]  /*11b80*/  BRA `(.L_x_48) ;  /* 0x0000000000047947 */ /* 0x000fd80003800000 */
.L_x_47:
[----:B-----5:R-:W-:-:S13]  /*11b90*/  FSETP.EQ.AND P0, PT, R2, RZ, PT ;  /* 0x000000ff0200720b */ /* 0x020fda0003f02000 */
.L_x_48:
[----:B------:R-:W-:Y:S05]  /*11ba0*/  BSYNC B0 ;  /* 0x0000000000007941 */ /* 0x000fea0003800000 */
.L_x_46:
[----:B------:R-:W-:Y:S04]  /*11bb0*/  BSSY B0, `(.L_x_49) ;  /* 0x0000008000007945 */ /* 0x000fe80003800000 */
[----:B------:R-:W-:Y:S05]  /*11bc0*/  @!P1 BRA `(.L_x_50) ;  /* 0x0000000000149947 */ /* 0x000fea0003800000 */
[----:B---34-:R-:W3:Y:S02]  /*11bd0*/  LDL R0, [R1+0x4b8] ;  /* 0x0004b80001007983 */ /* 0x018ee40000100800 */
[----:B---3--:R-:W-:-:S13]  /*11be0*/  LOP3.LUT P1, RZ, R0, 0xff, RZ, 0xc0, !PT ;  /* 0x000000ff00ff7812 */ /* 0x008fda000782c0ff */
[----:B------:R-:W-:Y:S05]  /*11bf0*/  @!P1 BRA `(.L_x_51) ;  /* 0x00000000000c9947 */ /* 0x000fea0003800000 */
[----:B-----5:R-:W-:Y:S01]  /*11c00*/  FSETP.EQ.AND P4, PT, R2, RZ, PT ;  /* 0x000000ff0200720b */ /* 0x020fe20003f82000 */
[----:B------:R-:W-:-:S12]  /*11c10*/  BRA `(.L_x_51) ;  /* 0x0000000000047947 */ /* 0x000fd80003800000 */
.L_x_50:
[----:B-----5:R-:W-:-:S13]  /*11c20*/  FSETP.EQ.AND P4, PT, R2, RZ, PT ;  /* 0x000000ff0200720b */ /* 0x020fda0003f82000 */
.L_x_51:
[----:B------:R-:W-:Y:S05]  /*11c30*/  BSYNC B0 ;  /* 0x0000000000007941 */ /* 0x000fea0003800000 */
.L_x_49:
[----:B------:R-:W-:Y:S01]  /*11c40*/  BSSY B0, `(.L_x_52) ;  /* 0x000003a000007945 */ /* 0x000fe20003800000 */
[----:B---34-:R-:W-:Y:S02]  /*11c50*/  MOV R0, RZ ;  /* 0x000000ff00007202 */ /* 0x018fe40000000f00 */
[----:B------:R-:W-:Y:S02]  /*11c60*/  CS2R R4, SRZ ;  /* 0x0000000000047805 */ /* 0x000fe4000001ff00 */
[----:B------:R-:W-:Y:S01]  /*11c70*/  MOV R3, RZ ;  /* 0x000000ff00037202 */ /* 0x000fe20000000f00 */
[----:B------:R-:W-:Y:S06]  /*11c80*/  @P0 BRA `(.L_x_53) ;  /* 0x0000000000d40947 */ /* 0x000fec0003800000 */
[----:B------:R-:W-:-:S04]  /*11c90*/  MOV R0, UR44 ;  /* 0x0000002c00007c02 */ /* 0x000fc80008000f00 */
[----:B------:R-:W-:-:S13]  /*11ca0*/  ISETP.NE.AND P2, PT, R0, 0x3, PT ;  /* 0x000000030000780c */ /* 0x000fda0003f45270 */
[----:B------:R-:W-:Y:S05]  /*11cb0*/  @!P2 BRA `(.L_x_54) ;  /* 0x000000000004a947 */ /* 0x000fea0003800000 */
[----:B------:R-:W-:Y:S01]  /*11cc0*/  BPT.TRAP 0x1 ;  /* 0x000000040000795c */ /* 0x000fe20000300000 */
.L_x_54:
[----:B-1----:R-:W-:Y:S01]  /*11cd0*/  LEA R6, R18, UR48, 0x3 ;  /* 0x0000003012067c11 */ /* 0x002fe2000f8e18ff */
[----:B------:R-:W-:Y:S01]  /*11ce0*/  BSSY B1, `(.L_x_55) ;  /* 0x0000004000017945 */ /* 0x000fe20003800000 */
[----:B------:R-:W-:-:S04]  /*11cf0*/  SHF.L.U32 R0, R19, 0x1f, RZ ;  /* 0x0000001f13007819 */ /* 0x000fc800000006ff */
[----:B------:R-:W1:Y:S02]  /*11d00*/  SYNCS.PHASECHK.TRANS64.TRYWAIT P1, [R6+URZ+0x60], R0 ;  /* 0x00006000060075a7 */ /* 0x000e64000802017f */
[----:B-1----:R-:W-:Y:S05]  /*11d10*/  @!P1 BRA `(.L_x_56) ;  /* 0x000000e400a09947 */ /* 0x002fea0003800000 */
.L_x_377:
[----:B------:R-:W-:Y:S05]  /*11d20*/  BSYNC B1 ;  /* 0x0000000000017941 */ /* 0x000fea0003800000 */
.L_x_55:
[----:B------:R-:W-:Y:S01]  /*11d30*/  BSSY B1, `(.L_x_57) ;  /* 0x0000019000017945 */ /* 0x000fe20003800000 */
[----:B-1----:R-:W-:Y:S02]  /*11d40*/  MOV R0, RZ ;  /* 0x000000ff00007202 */ /* 0x002fe40000000f00 */
[----:B------:R-:W-:Y:S02]  /*11d50*/  CS2R R4, SRZ ;  /* 0x0000000000047805 */ /* 0x000fe4000001ff00 */
[----:B------:R-:W-:Y:S01]  /*11d60*/  MOV R3, RZ ;  /* 0x000000ff00037202 */ /* 0x000fe20000000f00 */
[----:B------:R-:W-:Y:S06]  /*11d70*/  @P4 BRA `(.L_x_58) ;  /* 0x0000000000504947 */ /* 0x000fec0003800000 */
[----:B------:R-:W-:Y:S01]  /*11d80*/  LEA R3, R18, R17, 0xc ;  /* 0x0000001112037211 */ /* 0x000fe200078e60ff */
[----:B------:R-:W1:Y:S03]  /*11d90*/  S2R R7, SR_TID.X ;  /* 0x0000000000077919 */ /* 0x000e660000002100 */
[----:B------:R-:W-:Y:S01]  /*11da0*/  IADD3 R5, R3, UR48, RZ ;  /* 0x0000003003057c10 */ /* 0x000fe2000fffe0ff */
[----:B------:R-:W-:Y:S04]  /*11db0*/  LDS.U16 R4, [R3+UR48+0x200] ;  /* 0x0002003003047984 */ /* 0x000fe80008000400 */
[----:B------:R-:W3:Y:S01]  /*11dc0*/  LDS.U16 R0, [R3+UR48+0x100] ;  /* 0x0001003003007984 */ /* 0x000ee20008000400 */
[----:B-1----:R-:W-:-:S03]  /*11dd0*/  SHF.R.U32.HI R8, RZ, 0x4, R7 ;  /* 0x00000004ff087819 */ /* 0x002fc60000011607 */
[----:B------:R-:W-:Y:S01]  /*11de0*/  LDS.U16 R7, [R3+UR48+0x208] ;  /* 0x0002083003077984 */ /* 0x000fe20008000400 */
[----:B------:R-:W-:Y:S02]  /*11df0*/  LOP3.LUT P1, RZ, R8, 0x1, RZ, 0xc0, !PT ;  /* 0x0000000108ff7812 */ /* 0x000fe4000782c0ff */
[----:B------:R-:W-:-:S04]  /*11e00*/  MOV R8, 0x8 ;  /* 0x0000000800087802 */ /* 0x000fc80000000f00 */
[----:B------:R-:W-:-:S04]  /*11e10*/  SEL R8, R8, 0xfffffff8, !P1 ;  /* 0xfffffff808087807 */ /* 0x000fc80004800000 */
[----:B------:R-:W-:Y:S02]  /*11e20*/  LEA R5, R8, R5, 0x1 ;  /* 0x0000000508057211 */ /* 0x000fe400078e08ff */
[----:B---3--:R-:W-:Y:S02]  /*11e30*/  PRMT R0, R0, 0x5410, R4 ;  /* 0x0000541000007816 */ /* 0x008fe40000000004 */
[----:B------:R-:W1:Y:S02]  /*11e40*/  LDS.U16 R4, [R3+UR48+0x108] ;  /* 0x0001083003047984 */ /* 0x000e640008000400 */
[----:B-1----:R-:W-:Y:S02]  /*11e50*/  PRMT R3, R4, 0x5410, R7 ;  /* 0x0000541004037816 */ /* 0x002fe40000000007 */
[----:B------:R-:W-:Y:S04]  /*11e60*/  LDS.U16 R7, [R5+0x200] ;  /* 0x0002000005077984 */ /* 0x000fe80000000400 */
[----:B------:R-:W1:Y:S02]  /*11e70*/  LDS.U16 R4, [R5+0x100] ;  /* 0x0001000005047984 */ /* 0x000e640000000400 */
[----:B-1----:R-:W-:-:S02]  /*11e80*/  PRMT R4, R4, 0x5410, R7 ;  /* 0x0000541004047816 */ /* 0x002fc40000000007 */
[----:B------:R-:W-:Y:S04]  /*11e90*/  LDS.U16 R7, [R5+0x208] ;  /* 0x0002080005077984 */ /* 0x000fe80000000400 */
[----:B------:R-:W1:Y:S02]  /*11ea0*/  LDS.U16 R5, [R5+0x108] ;  /* 0x0001080005057984 */ /* 0x000e640000000400 */
[----:B-1----:R-:W-:-:S07]  /*11eb0*/  PRMT R5, R5, 0x5410, R7 ;  /* 0x0000541005057816 */ /* 0x002fce0000000007 */
.L_x_58:
[----:B------:R-:W-:Y:S05]  /*11ec0*/  BSYNC B1 ;  /* 0x0000000000017941 */ /* 0x000fea0003800000 */
.L_x_57:
[----:B------:R-:W-:Y:S01]  /*11ed0*/  @!PT LDS RZ, [RZ] ;  /* 0x00000000fffff984 */ /* 0x000fe20000000800 */
[----:B------:R-:W-:Y:S01]  /*11ee0*/  @!PT LDS RZ, [RZ] ;  /* 0x00000000fffff984 */ /* 0x000fe20000000800 */
[----:B------:R-:W-:Y:S01]  /*11ef0*/  @!PT LDS RZ, [RZ] ;  /* 0x00000000fffff984 */ /* 0x000fe20000000800 */
[----:B------:R-:W-:Y:S01]  /*11f00*/  @!PT LDS RZ, [RZ] ;  /* 0x00000000fffff984 */ /* 0x000fe20000000800 */
[----:B------:R1:W-:Y:S06]  /*11f10*/  MEMBAR.ALL.CTA ;  /* 0x0000000000007992 */ /* 0x0003ec0000008000 */
[----:B-1----:R-:W1:Y:S01]  /*11f20*/  FENCE.VIEW.ASYNC.S ;  /* 0x00000000000073c6 */ /* 0x002e620000000000 */
[----:B------:R-:W-:Y:S05]  /*11f30*/  @!P2 BRA `(.L_x_59) ;  /* 0x000000000004a947 */ /* 0x000fea0003800000 */
[----:B------:R-:W-:Y:S01]  /*11f40*/  BPT.TRAP 0x1 ;  /* 0x000000040000795c */ /* 0x000fe20000300000 */
.L_x_59:
[----:B------:R-:W3:Y:S01]  /*11f50*/  S2R R7, SR_CgaCtaId ;  /* 0x0000000000077919 */ /* 0x000ee20000008800 */
[----:B------:R-:W-:Y:S02]  /*11f60*/  IADD3 R6, R6, 0x80, RZ ;  /* 0x0000008006067810 */ /* 0x000fe40007ffe0ff */
[----:B------:R-:W-:-:S04]  /*11f70*/  IADD3 R18, R18, 0x1, RZ ;  /* 0x0000000112127810 */ /* 0x000fc80007ffe0ff */
[----:B------:R-:W-:-:S04]  /*11f80*/  ISETP.NE.AND P1, PT, R18, 0x4, PT ;  /* 0x000000041200780c */ /* 0x000fc80003f25270 */
[----:B------:R-:W-:Y:S02]  /*11f90*/  SEL R18, R18, RZ, P1 ;  /* 0x000000ff12127207 */ /* 0x000fe40000800000 */
[----:B---3--:R-:W-:-:S04]  /*11fa0*/  PRMT R6, R7, 0x654, R6 ;  /* 0x0000065407067816 */ /* 0x008fc80000000006 */
[----:B-1----:R1:W-:Y:S02]  /*11fb0*/  SYNCS.ARRIVE.TRANS64.RED.A1T0 RZ, [R6+URZ], RZ ;  /* 0x000000ff06ff79a7 */ /* 0x0023e4000810043f */
[----:B-1----:R-:W-:-:S04]  /*11fc0*/  SEL R6, RZ, 0x1, P1 ;  /* 0x00000001ff067807 */ /* 0x002fc80000800000 */
[----:B------:R-:W-:-:S07]  /*11fd0*/  LOP3.LUT R19, R19, R6, RZ, 0x3c, !PT ;  /* 0x0000000613137212 */ /* 0x000fce00078e3cff */
.L_x_53:
[----:B------:R-:W-:Y:S05]  /*11fe0*/  BSYNC B0 ;  /* 0x0000000000007941 */ /* 0x000fea0003800000 */
.L_x_52:
[----:B-1----:R-:W-:Y:S01]  /*11ff0*/  F2FP.F16.E4M3.UNPACK_B R6, R0 ;  /* 0x00000000ff06723e */ /* 0x002fe200020006ff */
[C---:B-----5:R-:W-:Y:S01]  /*12000*/  FMUL R22, R16.reuse, R22 ;  /* 0x0000001610167220 */ /* 0x060fe20000400000 */
[C---:B------:R-:W-:Y:S01]  /*12010*/  FMUL R152, R16.reuse, R152 ;  /* 0x0000009810987220 */ /* 0x040fe20000400000 */
[C---:B------:R-:W-:Y:S01]  /*12020*/  FMUL R154, R16.reuse, R154 ;  /* 0x0000009a109a7220 */ /* 0x040fe20000400000 */
[C---:B------:R-:W-:Y:S01]  /*12030*/  FMUL R157, R16.reuse, R157 ;  /* 0x0000009d109d7220 */ /* 0x040fe20000400000 */
[--C-:B------:R-:W-:Y:S01]  /*12040*/  HADD2.F32 R7, -RZ, R6.reuse.H0_H0 ;  /* 0x20000006ff077230 */ /* 0x100fe20000004100 */
[----:B------:R-:W1:Y:S01]  /*12050*/  S2R R14, SR_TID.X ;  /* 0x00000000000e7919 */ /* 0x000e620000002100 */
[C---:B------:R-:W-:Y:S01]  /*12060*/  FMUL R156, R16.reuse, R156 ;  /* 0x0000009c109c7220 */ /* 0x040fe20000400000 */
[C---:B------:R-:W-:Y:S01]  /*12070*/  FMUL R159, R16.reuse, R159 ;  /* 0x0000009f109f7220 */ /* 0x040fe20000400000 */
[----:B------:R-:W-:Y:S01]  /*12080*/  FMUL R158, R16, R158 ;  /* 0x0000009e109e7220 */ /* 0x000fe20000400000 */
[----:B------:R-:W-:Y:S01]  /*12090*/  FFMA R22, R2, R7, R22 ;  /* 0x0000000702167223 */ /* 0x000fe20000000016 */
[----:B------:R-:W-:-:S02]  /*120a0*/  HADD2.F32 R7, -RZ, R6.H1_H1 ;  /* 0x30000006ff077230 */ /* 0x000fc40000004100 */
[C---:B------:R-:W-:Y:S01]  /*120b0*/  FMUL R6, R16.reuse, R23 ;  /* 0x0000001710067220 */ /* 0x040fe20000400000 */
[C---:B------:R-:W-:Y:S01]  /*120c0*/  FMUL R161, R16.reuse, R161 ;  /* 0x000000a110a17220 */ /* 0x040fe20000400000 */
[C---:B------:R-:W-:Y:S01]  /*120d0*/  FMUL R160, R16.reuse, R160 ;  /* 0x000000a010a07220 */ /* 0x040fe20000400000 */
[----:B------:R-:W-:Y:S01]  /*120e0*/  FMUL R163, R16, R163 ;  /* 0x000000a310a37220 */ /* 0x000fe20000400000 */
[----:B------:R-:W-:Y:S01]  /*120f0*/  FFMA R6, R2, R7, R6 ;  /* 0x0000000702067223 */ /* 0x000fe20000000006 */
[----:B------:R-:W-:-:S04]  /*12100*/  FMUL R162, R16, R162 ;  /* 0x000000a210a27220 */ /* 0x000fc80000400000 */
[----:B------:R-:W-:Y:S02]  /*12110*/  F2FP.SATFINITE.RELU.E4M3.F32.PACK_AB_MERGE_C R22, R6, R22, RZ ;  /* 0x000000160616723e */ /* 0x000fe400048078ff */
[----:B------:R-:W-:-:S05]  /*12120*/  F2FP.F16.E4M3.UNPACK_B R6, R0.H1 ;  /* 0x00000000ff06723e */ /* 0x000fca00030006ff */
[----:B------:R-:W-:-:S05]  /*12130*/  HADD2.F32 R7, -RZ, R6.H0_H0 ;  /* 0x20000006ff077230 */ /* 0x000fca0000004100 */
[----:B------:R-:W-:Y:S01]  /*12140*/  FFMA R152, R2, R7, R152 ;  /* 0x0000000702987223 */ /* 0x000fe20000000098 */
[----:B------:R-:W-:Y:S02]  /*12150*/  HADD2.F32 R7, -RZ, R6.H1_H1 ;  /* 0x30000006ff077230 */ /* 0x000fe40000004100 */
[----:B------:R-:W-:Y:S01]  /*12160*/  FMUL R6, R16, R153 ;  /* 0x0000009910067220 */ /* 0x000fe20000400000 */
[----:B-1----:R-:W-:-:S03]  /*12170*/  LOP3.LUT R14, R14, 0xff, RZ, 0xc0, !PT ;  /* 0x000000ff0e0e7812 */ /* 0x002fc600078ec0ff */
[----:B------:R-:W-:Y:S01]  /*12180*/  FFMA R6, R2, R7, R6 ;  /* 0x0000000702067223 */ /* 0x000fe20000000006 */
[----:B------:R-:W-:-:S04]  /*12190*/  IADD3 R14, R14, 0x1f, RZ ;  /* 0x0000001f0e0e7810 */ /* 0x000fc80007ffe0ff */
[----:B------:R-:W-:Y:S02]  /*121a0*/  F2FP.SATFINITE.RELU.E4M3.F32.PACK_AB_MERGE_C R152, R6, R152, RZ ;  /* 0x000000980698723e */ /* 0x000fe400048078ff */
[----:B------:R-:W-:Y:S02]  /*121b0*/  F2FP.F16.E4M3.UNPACK_B R6, R3 ;  /* 0x00000003ff06723e */ /* 0x000fe400020006ff */
[----:B------:R-:W-:-:S03]  /*121c0*/  ISETP.GT.U32.AND P1, PT, R14, 0x3e, PT ;  /* 0x0000003e0e00780c */ /* 0x000fc60003f24070 */
[----:B------:R-:W-:-:S05]  /*121d0*/  HADD2.F32 R7, -RZ, R6.H0_H0 ;  /* 0x20000006ff077230 */ /* 0x000fca0000004100 */
[----:B------:R-:W-:Y:S01]  /*121e0*/  FFMA R154, R2, R7, R154 ;  /* 0x00000007029a7223 */ /* 0x000fe2000000009a */
[----:B------:R-:W-:Y:S02]  /*121f0*/  HADD2.F32 R7, -RZ, R6.H1_H1 ;  /* 0x30000006ff077230 */ /* 0x000fe40000004100 */
[----:B------:R-:W-:-:S04]  /*12200*/  FMUL R6, R16, R155 ;  /* 0x0000009b10067220 */ /* 0x000fc80000400000 */
[----:B------:R-:W-:-:S05]  /*12210*/  FFMA R6, R2, R7, R6 ;  /* 0x0000000702067223 */ /* 0x000fca0000000006 */
[----:B------:R-:W-:Y:S02]  /*12220*/  F2FP.SATFINITE.RELU.E4M3.F32.PACK_AB_MERGE_C R154, R6, R154, RZ ;  /* 0x0000009a069a723e */ /* 0x000fe400048078ff */
[----:B------:R-:W-:-:S05]  /*12230*/  F2FP.F16.E4M3.UNPACK_B R6, R3.H1 ;  /* 0x00000003ff06723e */ /* 0x000fca00030006ff */
[--C-:B------:R-:W-:Y:S02]  /*12240*/  HADD2.F32 R7, -RZ, R6.reuse.H0_H0 ;  /* 0x20000006ff077230 */ /* 0x100fe40000004100 */
[----:B------:R-:W-:-:S03]  /*12250*/  HADD2.F32 R6, -RZ, R6.H1_H1 ;  /* 0x30000006ff067230 */ /* 0x000fc60000004100 */
[C---:B------:R-:W-:Y:S02]  /*12260*/  FFMA R156, R2.reuse, R7, R156 ;  /* 0x00000007029c7223 */ /* 0x040fe4000000009c */
[----:B------:R-:W-:Y:S01]  /*12270*/  FFMA R11, R2, R6, R157 ;  /* 0x00000006020b7223 */ /* 0x000fe2000000009d */
[----:B------:R-:W-:-:S04]  /*12280*/  F2FP.F16.E4M3.UNPACK_B R6, R4 ;  /* 0x00000004ff06723e */ /* 0x000fc800020006ff */
[----:B------:R-:W-:Y:S01]  /*12290*/  F2FP.SATFINITE.RELU.E4M3.F32.PACK_AB_MERGE_C R11, R11, R156, RZ ;  /* 0x0000009c0b0b723e */ /* 0x000fe200048078ff */
[--C-:B------:R-:W-:Y:S02]  /*122a0*/  HADD2.F32 R7, -RZ, R6.reuse.H0_H0 ;  /* 0x20000006ff077230 */ /* 0x100fe40000004100 */
[----:B------:R-:W-:-:S03]  /*122b0*/  HADD2.F32 R6, -RZ, R6.H1_H1 ;  /* 0x30000006ff067230 */ /* 0x000fc60000004100 */
[C---:B------:R-:W-:Y:S02]  /*122c0*/  FFMA R158, R2.reuse, R7, R158 ;  /* 0x00000007029e7223 */ /* 0x040fe4000000009e */
[----:B------:R-:W-:Y:S01]  /*122d0*/  FFMA R10, R2, R6, R159 ;  /* 0x00000006020a7223 */ /* 0x000fe2000000009f */
[----:B------:R-:W-:-:S04]  /*122e0*/  F2FP.F16.E4M3.UNPACK_B R6, R4.H1 ;  /* 0x00000004ff06723e */ /* 0x000fc800030006ff */
[----:B------:R-:W-:Y:S01]  /*122f0*/  F2FP.SATFINITE.RELU.E4M3.F32.PACK_AB_MERGE_C R10, R10, R158, RZ ;  /* 0x0000009e0a0a723e */ /* 0x000fe200048078ff */
        /* <DEDUP_REMOVED lines=8> */
[----:B------:R-:W-:Y:S01]  /*12380*/  FFMA R162, R2, R7, R162 ;  /* 0x0000000702a27223 */ /* 0x000fe200000000a2 */
[----:B------:R-:W-:Y:S01]  /*12390*/  FMUL R7, R16, R164 ;  /* 0x000000a410077220 */ /* 0x000fe20000400000 */
[----:B------:R-:W-:Y:S01]  /*123a0*/  FFMA R8, R2, R6, R163 ;  /* 0x0000000602087223 */ /* 0x000fe200000000a3 */
[----:B------:R-:W-:-:S04]  /*123b0*/  F2FP.F16.E4M3.UNPACK_B R6, R5.H1 ;  /* 0x00000005ff06723e */ /* 0x000fc800030006ff */
[----:B------:R-:W-:Y:S01]  /*123c0*/  F2FP.SATFINITE.RELU.E4M3.F32.PACK_AB_MERGE_C R8, R8, R162, RZ ;  /* 0x000000a20808723e */ /* 0x000fe200048078ff */
[--C-:B------:R-:W-:Y:S02]  /*123d0*/  HADD2.F32 R13, -RZ, R6.reuse.H0_H0 ;  /* 0x20000006ff0d7230 */ /* 0x100fe40000004100 */
[----:B------:R-:W-:Y:S02]  /*123e0*/  HADD2.F32 R12, -RZ, R6.H1_H1 ;  /* 0x30000006ff0c7230 */ /* 0x000fe40000004100 */
[----:B------:R-:W-:Y:S01]  /*123f0*/  FMUL R6, R16, R165 ;  /* 0x000000a510067220 */ /* 0x000fe20000400000 */
[----:B------:R-:W-:-:S03]  /*12400*/  FFMA R7, R2, R13, R7 ;  /* 0x0000000d02077223 */ /* 0x000fc60000000007 */
[----:B------:R-:W-:-:S05]  /*12410*/  FFMA R6, R2, R12, R6 ;  /* 0x0000000c02067223 */ /* 0x000fca0000000006 */
[----:B------:R-:W-:Y:S01]  /*12420*/  F2FP.SATFINITE.RELU.E4M3.F32.PACK_AB_MERGE_C R7, R6, R7, RZ ;  /* 0x000000070607723e */ /* 0x000fe200048078ff */
[----:B------:R-:W-:Y:S06]  /*12430*/  @P1 BRA `(.L_x_60) ;  /* 0x0000000000041947 */ /* 0x000fec0003800000 */
[----:B------:R-:W-:-:S04]  /*12440*/  DEPBAR.LE SB0, 0x1 ;  /* 0x000080400000791a */ /* 0x000fc80000000000 */
.L_x_60:
[----:B------:R-:W1:Y:S01]  /*12450*/  S2R R6, SR_TID.X ;  /* 0x0000000000067919 */ /* 0x000e620000002100 */
[----:B------:R-:W-:Y:S05]  /*12460*/  WARPSYNC.ALL ;  /* 0x0000000000007948 */ /* 0x000fea0003800000 */
[----:B------:R-:W-:Y:S06]  /*12470*/  BAR.SYNC.DEFER_BLOCKING 0x1, 0x100 ;  /* 0x0044000000007b1d */ /* 0x000fec0000010000 */
[----:B------:R-:W-:Y:S01]  /*12480*/  BSSY B0, `(.L_x_61) ;  /* 0x000001c000007945 */ /* 0x000fe20003800000 */
[----:B------:R3:W-:Y:S01]  /*12490*/  STS.U16 [R17+UR48+0x4100], R22 ;  /* 0x0041001611007988 */ /* 0x0007e20008000430 */
[----:B-1----:R-:W-:-:S02]  /*124a0*/  SHF.R.U32.HI R12, RZ, 0x4, R6 ;  /* 0x00000004ff0c7819 */ /* 0x002fc40000011606 */
[----:B------:R-:W-:Y:S01]  /*124b0*/  IADD3 R6, R17, UR48, RZ ;  /* 0x0000003011067c10 */ /* 0x000fe2000fffe0ff */
[----:B------:R3:W-:Y:S01]  /*124c0*/  STS.U16 [R17+UR48+0x4200], R152 ;  /* 0x0042009811007988 */ /* 0x0007e20008000430 */
[----:B------:R-:W-:Y:S02]  /*124d0*/  LOP3.LUT P2, RZ, R12, 0x1, RZ, 0xc0, !PT ;  /* 0x000000010cff7812 */ /* 0x000fe4000784c0ff */
[----:B------:R-:W-:Y:S01]  /*124e0*/  MOV R12, 0x8 ;  /* 0x00000008000c7802 */ /* 0x000fe20000000f00 */
[----:B------:R3:W-:Y:S03]  /*124f0*/  STS.U16 [R17+UR48+0x4108], R154 ;  /* 0x0041089a11007988 */ /* 0x0007e60008000430 */
[----:B------:R-:W-:Y:S01]  /*12500*/  SEL R12, R12, 0xfffffff8, !P2 ;  /* 0xfffffff80c0c7807 */ /* 0x000fe20005000000 */
[----:B------:R3:W-:Y:S03]  /*12510*/  STS.U16 [R17+UR48+0x4208], R11 ;  /* 0x0042080b11007988 */ /* 0x0007e60008000430 */
[----:B------:R-:W-:-:S05]  /*12520*/  LEA R6, R12, R6, 0x1 ;  /* 0x000000060c067211 */ /* 0x000fca00078e08ff */
[----:B------:R3:W-:Y:S04]  /*12530*/  STS.U16 [R6+0x4100], R10 ;  /* 0x0041000a06007388 */ /* 0x0007e80000000400 */
[----:B------:R3:W-:Y:S04]  /*12540*/  STS.U16 [R6+0x4200], R9 ;  /* 0x0042000906007388 */ /* 0x0007e80000000400 */
[----:B------:R3:W-:Y:S04]  /*12550*/  STS.U16 [R6+0x4108], R8 ;  /* 0x0041080806007388 */ /* 0x0007e80000000400 */
[----:B------:R3:W-:Y:S01]  /*12560*/  STS.U16 [R6+0x4208], R7 ;  /* 0x0042080706007388 */ /* 0x0007e20000000400 */
[----:B------:R-:W-:Y:S01]  /*12570*/  @!PT LDS RZ, [RZ] ;  /* 0x00000000fffff984 */ /* 0x000fe20000000800 */
[----:B------:R-:W-:Y:S01]  /*12580*/  @!PT LDS RZ, [RZ] ;  /* 0x00000000fffff984 */ /* 0x000fe20000000800 */
[----:B------:R-:W-:Y:S01]  /*12590*/  @!PT LDS RZ, [RZ] ;  /* 0x00000000fffff984 */ /* 0x000fe20000000800 */
[----:B------:R-:W-:Y:S01]  /*125a0*/  @!PT LDS RZ, [RZ] ;  /* 0x00000000fffff984 */ /* 0x000fe20000000800 */
[----:B------:R1:W-:Y:S06]  /*125b0*/  MEMBAR.ALL.CTA ;  /* 0x0000000000007992 */ /* 0x0003ec0000008000 */
[----:B-1----:R-:W1:Y:S02]  /*125c0*/  FENCE.VIEW.ASYNC.S ;  /* 0x00000000000073c6 */ /* 0x002e640000000000 */
[----:B-1----:R-:W-:Y:S06]  /*125d0*/  BAR.SYNC.DEFER_BLOCKING 0x1, 0x100 ;  /* 0x0044000000007b1d */ /* 0x002fec0000010000 */
[----:B------:R-:W-:Y:S05]  /*125e0*/  @P1 BRA `(.L_x_62) ;  /* 0x0000000000141947 */ /* 0x000fea0003800000 */
[----:B------:R-:W-:Y:S02]  /*125f0*/  UIADD3 UR4, UP0, UR58, 0x4f0, URZ ;  /* 0x000004f03a047890 */ /* 0x000fe4000ff1e03f */
[----:B------:R-:W-:Y:S02]  /*12600*/  UIADD3 UR40, UR48, 0x4100, URZ ;  /* 0x0000410030287890 */ /* 0x000fe4000fffe03f */
[----:B------:R-:W-:-:S09]  /*12610*/  UIADD3.X UR5, URZ, UR59, URZ, UP0, !UPT ;  /* 0x0000003b3f057290 */ /* 0x000fd200087fe43f */
[----:B------:R1:W-:Y:S02]  /*12620*/  UTMASTG.3D [UR40], [UR4] ;  /* 0x00000028040073b5 */ /* 0x0003e40008010000 */
[----:B-1----:R0:W-:Y:S02]  /*12630*/  UTMACMDFLUSH ;  /* 0x00000000000079b7 */ /* 0x0021e40000000000 */
.L_x_62:
[----:B------:R-:W-:Y:S05]  /*12640*/  BSYNC B0 ;  /* 0x0000000000007941 */ /* 0x000fea0003800000 */
.L_x_61:
[----:B------:R-:W-:Y:S04]  /*12650*/  BSSY B0, `(.L_x_63) ;  /* 0x0000034000007945 */ /* 0x000fe80003800000 */
[----:B------:R-:W-:Y:S05]  /*12660*/  @P0 BRA `(.L_x_64) ;  /* 0x0000000000c80947 */ /* 0x000fea0003800000 */
[----:B---3--:R-:W-:-:S04]  /*12670*/  MOV R7, UR44 ;  /* 0x0000002c00077c02 */ /* 0x008fc80008000f00 */
[----:B------:R-:W-:-:S13]  /*12680*/  ISETP.NE.AND P2, PT, R7, 0x3, PT ;  /* 0x000000030700780c */ /* 0x000fda0003f45270 */
[----:B------:R-:W-:Y:S05]  /*12690*/  @!P2 BRA `(.L_x_65) ;  /* 0x000000000004a947 */ /* 0x000fea0003800000 */
[----:B------:R-:W-:Y:S01]  /*126a0*/  BPT.TRAP 0x1 ;  /* 0x000000040000795c */ /* 0x000fe20000300000 */
.L_x_65:
[----:B------:R-:W-:Y:S01]  /*126b0*/  LEA R7, R18, UR48, 0x3 ;  /* 0x0000003012077c11 */ /* 0x000fe2000f8e18ff */
[----:B------:R-:W-:Y:S01]  /*126c0*/  BSSY B1, `(.L_x_66) ;  /* 0x0000004000017945 */ /* 0x000fe20003800000 */
[----:B------:R-:W-:-:S04]  /*126d0*/  SHF.L.U32 R8, R19, 0x1f, RZ ;  /* 0x0000001f13087819 */ /* 0x000fc800000006ff */
[----:B------:R-:W1:Y:S02]  /*126e0*/  SYNCS.PHASECHK.TRANS64.TRYWAIT P3, [R7+URZ+0x60], R8 ;  /* 0x00006008070075a7 */ /* 0x000e64000806017f */
[----:B-1----:R-:W-:Y:S05]  /*126f0*/  @!P3 BRA `(.L_x_67) ;  /* 0x000000dc003cb947 */ /* 0x002fea0003800000 */
.L_x_378:
[----:B------:R-:W-:Y:S05]  /*12700*/  BSYNC B1 ;  /* 0x0000000000017941 */ /* 0x000fea0003800000 */
.L_x_66:
[----:B------:R-:W-:Y:S04]  /*12710*/  BSSY B1, `(.L_x_68) ;  /* 0x0000016000017945 */ /* 0x000fe80003800000 */
[----:B------:R-:W-:Y:S05]  /*12720*/  @P4 BRA `(.L_x_69) ;  /* 0x0000000000504947 */ /* 0x000fea0003800000 */
[----:B------:R-:W-:Y:S01]  /*12730*/  LEA R3, R18, R17, 0xc ;  /* 0x0000001112037211 */ /* 0x000fe200078e60ff */
[----:B------:R-:W3:Y:S03]  /*12740*/  S2R R9, SR_TID.X ;  /* 0x0000000000097919 */ /* 0x000ee60000002100 */
[----:B------:R-:W-:Y:S01]  /*12750*/  IADD3 R5, R3, UR48, RZ ;  /* 0x0000003003057c10 */ /* 0x000fe2000fffe0ff */
[----:B------:R-:W-:Y:S04]  /*12760*/  LDS.U16 R4, [R3+UR48+0x200] ;  /* 0x0002003003047984 */ /* 0x000fe80008000400 */
[----:B------:R-:W4:Y:S04]  /*12770*/  LDS.U16 R0, [R3+UR48+0x100] ;  /* 0x0001003003007984 */ /* 0x000f280008000400 */
[----:B-1----:R-:W-:Y:S01]  /*12780*/  LDS.U16 R8, [R3+UR48+0x208] ;  /* 0x0002083003087984 */ /* 0x002fe20008000400 */
[----:B---3--:R-:W-:-:S04]  /*12790*/  SHF.R.U32.HI R9, RZ, 0x4, R9 ;  /* 0x00000004ff097819 */ /* 0x008fc80000011609 */
[----:B------:R-:W-:Y:S02]  /*127a0*/  LOP3.LUT P3, RZ, R9, 0x1, RZ, 0xc0, !PT ;  /* 0x0000000109ff7812 */ /* 0x000fe4000786c0ff */
[----:B------:R-:W-:-:S04]  /*127b0*/  MOV R9, 0x8 ;  /* 0x0000000800097802 */ /* 0x000fc80000000f00 */
[----:B------:R-:W-:-:S04]  /*127c0*/  SEL R9, R9, 0xfffffff8, !P3 ;  /* 0xfffffff809097807 */ /* 0x000fc80005800000 */
[----:B------:R-:W-:Y:S02]  /*127d0*/  LEA R5, R9, R5, 0x1 ;  /* 0x0000000509057211 */ /* 0x000fe400078e08ff */
[----:B----4-:R-:W-:Y:S02]  /*127e0*/  PRMT R0, R0, 0x5410, R4 ;  /* 0x0000541000007816 */ /* 0x010fe40000000004 */
        /* <DEDUP_REMOVED lines=8> */
.L_x_69:
[----:B------:R-:W-:Y:S05]  /*12870*/  BSYNC B1 ;  /* 0x0000000000017941 */ /* 0x000fea0003800000 */
.L_x_68:
[----:B------:R-:W-:Y:S01]  /*12880*/  @!PT LDS RZ, [RZ] ;  /* 0x00000000fffff984 */ /* 0x000fe20000000800 */
[----:B------:R-:W-:Y:S01]  /*12890*/  @!PT LDS RZ, [RZ] ;  /* 0x00000000fffff984 */ /* 0x000fe20000000800 */
[----:B------:R-:W-:Y:S01]  /*128a0*/  @!PT LDS RZ, [RZ] ;  /* 0x00000000fffff984 */ /* 0x000fe20000000800 */
[----:B------:R-:W-:Y:S01]  /*128b0*/  @!PT LDS RZ, [RZ] ;  /* 0x00000000fffff984 */ /* 0x000fe20000000800 */
[----:B------:R3:W-:Y:S06]  /*128c0*/  MEMBAR.ALL.CTA ;  /* 0x0000000000007992 */ /* 0x0007ec0000008000 */
[----:B---3--:R-:W3:Y:S01]  /*128d0*/  FENCE.VIEW.ASYNC.S ;  /* 0x00000000000073c6 */ /* 0x008ee20000000000 */
[----:B------:R-:W-:Y:S05]  /*128e0*/  @!P2 BRA `(.L_x_70) ;  /* 0x000000000004a947 */ /* 0x000fea0003800000 */
[----:B------:R-:W-:Y:S01]  /*128f0*/  BPT.TRAP 0x1 ;  /* 0x000000040000795c */ /* 0x000fe20000300000 */
.L_x_70:
[----:B-1----:R-:W1:Y:S01]  /*12900*/  S2R R8, SR_CgaCtaId ;  /* 0x0000000000087919 */ /* 0x002e620000008800 */
[----:B------:R-:W-:Y:S02]  /*12910*/  IADD3 R7, R7, 0x80, RZ ;  /* 0x0000008007077810 */ /* 0x000fe40007ffe0ff */
[----:B------:R-:W-:-:S04]  /*12920*/  IADD3 R18, R18, 0x1, RZ ;  /* 0x0000000112127810 */ /* 0x000fc80007ffe0ff */
[----:B------:R-:W-:-:S04]  /*12930*/  ISETP.NE.AND P2, PT, R18, 0x4, PT ;  /* 0x000000041200780c */ /* 0x000fc80003f45270 */
[----:B------:R-:W-:Y:S02]  /*12940*/  SEL R18, R18, RZ, P2 ;  /* 0x000000ff12127207 */ /* 0x000fe40001000000 */
[----:B-1----:R-:W-:-:S04]  /*12950*/  PRMT R7, R8, 0x654, R7 ;  /* 0x0000065408077816 */ /* 0x002fc80000000007 */
[----:B---3--:R1:W-:Y:S02]  /*12960*/  SYNCS.ARRIVE.TRANS64.RED.A1T0 RZ, [R7+URZ], RZ ;  /* 0x000000ff07ff79a7 */ /* 0x0083e4000810043f */
[----:B-1----:R-:W-:-:S04]  /*12970*/  SEL R7, RZ, 0x1, P2 ;  /* 0x00000001ff077807 */ /* 0x002fc80001000000 */
[----:B------:R-:W-:-:S07]  /*12980*/  LOP3.LUT R19, R19, R7, RZ, 0x3c, !PT ;  /* 0x0000000713137212 */ /* 0x000fce00078e3cff */
.L_x_64:
[----:B------:R-:W-:Y:S05]  /*12990*/  BSYNC B0 ;  /* 0x0000000000007941 */ /* 0x000fea0003800000 */
.L_x_63:
[----:B---3--:R-:W3:Y:S04]  /*129a0*/  LDL.LU R8, [R1+0x2a0] ;  /* 0x0002a00001087983 */ /* 0x008ee80000300800 */
[----:B------:R-:W4:Y:S04]  /*129b0*/  LDL.LU R10, [R1+0x2a4] ;  /* 0x0002a400010a7983 */ /* 0x000f280000300800 */
[----:B------:R-:W5:Y:S04]  /*129c0*/  LDL.LU R14, [R1+0x2a8] ;  /* 0x0002a800010e7983 */ /* 0x000f680000300800 */
[----:B------:R-:W2:Y:S04]  /*129d0*/  LDL.LU R13, [R1+0x2ac] ;  /* 0x0002ac00010d7983 */ /* 0x000ea80000300800 */
[----:B------:R-:W2:Y:S01]  /*129e0*/  LDL.LU R12, [R1+0x2b0] ;  /* 0x0002b000010c7983 */ /* 0x000ea20000300800 */
[----:B------:R-:W-:-:S03]  /*129f0*/  F2FP.F16.E4M3.UNPACK_B R7, R0 ;  /* 0x00000000ff07723e */ /* 0x000fc600020006ff */
[----:B------:R-:W2:Y:S02]  /*12a00*/  LDL.LU R11, [R1+0x2b4] ;  /* 0x0002b400010b7983 */ /* 0x000ea40000300800 */
[----:B------:R-:W-:Y:S02]  /*12a10*/  HADD2.F32 R9, -RZ, R7.H0_H0 ;  /* 0x20000007ff097230 */ /* 0x000fe40000004100 */
[----:B------:R-:W2:Y:S01]  /*12a20*/  LDL.LU R20, [R1+0x2b8] ;  /* 0x0002b80001147983 */ /* 0x000ea20000300800 */
[----:B---3--:R-:W-:-:S04]  /*12a30*/  FMUL R8, R16, R8 ;  /* 0x0000000810087220 */ /* 0x008fc80000400000 */
[----:B------:R-:W-:Y:S01]  /*12a40*/  FFMA R8, R2, R9, R8 ;  /* 0x0000000902087223 */ /* 0x000fe20000000008 */
[----:B------:R-:W-:Y:S02]  /*12a50*/  HADD2.F32 R9, -RZ, R7.H1_H1 ;  /* 0x30000007ff097230 */ /* 0x000fe40000004100 */
[----:B----4-:R-:W-:Y:S02]  /*12a60*/  FMUL R7, R16, R10 ;  /* 0x0000000a10077220 */ /* 0x010fe40000400000 */
[----:B------:R-:W3:Y:S02]  /*12a70*/  LDL.LU R10, [R1+0x2bc] ;  /* 0x0002bc00010a7983 */ /* 0x000ee40000300800 */
[----:B------:R-:W-:Y:S02]  /*12a80*/  FFMA R7, R2, R9, R7 ;  /* 0x0000000902077223 */ /* 0x000fe40000000007 */
[----:B------:R-:W4:Y:S03]  /*12a90*/  LDL.LU R28, [R1+0x2c0] ;  /* 0x0002c000011c7983 */ /* 0x000f260000300800 */
[----:B------:R-:W-:Y:S01]  /*12aa0*/  F2FP.SATFINITE.RELU.E4M3.F32.PACK_AB_MERGE_C R24, R7, R8, RZ ;  /* 0x000000080718723e */ /* 0x000fe200048078ff */
[----:B------:R-:W4:Y:S01]  /*12ab0*/  LDL.LU R15, [R1+0x2c4] ;  /* 0x0002c400010f7983 */ /* 0x000f220000300800 */
[----:B------:R-:W-:Y:S01]  /*12ac0*/  F2FP.F16.E4M3.UNPACK_B R7, R0.H1 ;  /* 0x00000000ff07723e */ /* 0x000fe200030006ff */
[----:B-----5:R-:W-:-:S02]  /*12ad0*/  FMUL R8, R16, R14 ;  /* 0x0000000e10087220 */ /* 0x020fc40000400000 */
[----:B------:R-:W5:Y:S02]  /*12ae0*/  LDL.LU R14, [R1+0x2c8] ;  /* 0x0002c800010e7983 */ /* 0x000f640000300800 */
[----:B------:R-:W-:-:S05]  /*12af0*/  HADD2.F32 R9, -RZ, R7.H0_H0 ;  /* 0x20000007ff097230 */ /* 0x000fca0000004100 */
[----:B------:R-:W-:Y:S01]  /*12b00*/  FFMA R8, R2, R9, R8 ;  /* 0x0000000902087223 */ /* 0x000fe20000000008 */
[----:B------:R-:W-:Y:S02]  /*12b10*/  HADD2.F32 R9, -RZ, R7.H1_H1 ;  /* 0x30000007ff097230 */ /* 0x000fe40000004100 */
[----:B--2---:R-:W-:Y:S02]  /*12b20*/  FMUL R7, R16, R13 ;  /* 0x0000000d10077220 */ /* 0x004fe40000400000 */
[----:B------:R-:W2:Y:S02]  /*12b30*/  LDL.LU R13, [R1+0x2cc] ;  /* 0x0002cc00010d7983 */ /* 0x000ea40000300800 */
[----:B------:R-:W-:Y:S02]  /*12b40*/  FFMA R7, R2, R9, R7 ;  /* 0x0000000902077223 */ /* 0x000fe40000000007 */
[----:B------:R-:W5:Y:S03]  /*12b50*/  LDL.LU R25, [R1+0x2d0] ;  /* 0x0002d00001197983 */ /* 0x000f660000300800 */
[----:B------:R-:W-:Y:S01]  /*12b60*/  F2FP.SATFINITE.RELU.E4M3.F32.PACK_AB_MERGE_C R23, R7, R8, RZ ;  /* 0x000000080717723e */ /* 0x000fe200048078ff */
[----:B------:R-:W-:-:S02]  /*12b70*/  FMUL R8, R16, R12 ;  /* 0x0000000c10087220 */ /* 0x000fc40000400000 */
[----:B------:R-:W5:Y:S04]  /*12b80*/  LDL.LU R12, [R1+0x2d4] ;  /* 0x0002d400010c7983 */ /* 0x000f680000300800 */
[----:B------:R-:W5:Y:S04]  /*12b90*/  LDL.LU R27, [R1+0x2d8] ;  /* 0x0002d800011b7983 */ /* 0x000f680000300800 */
[----:B------:R-:W5:Y:S01]  /*12ba0*/  LDL.LU R26, [R1+0x2dc] ;  /* 0x0002dc00011a7983 */ /* 0x000f620000300800 */
[----:B------:R-:W-:-:S05]  /*12bb0*/  F2FP.F16.E4M3.UNPACK_B R7, R3 ;  /* 0x00000003ff07723e */ /* 0x000fca00020006ff */
        /* <DEDUP_REMOVED lines=8> */
[----:B------:R-:W-:Y:S02]  /*12c40*/  HADD2.F32 R11, -RZ, R7.H1_H1 ;  /* 0x30000007ff0b7230 */ /* 0x000fe40000004100 */
[----:B------:R-:W-:-:S04]  /*12c50*/  FMUL R8, R16, R20 ;  /* 0x0000001410087220 */ /* 0x000fc80000400000 */
[----:B------:R-:W-:Y:S01]  /*12c60*/  FFMA R21, R2, R21, R8 ;  /* 0x0000001502157223 */ /* 0x000fe20000000008 */
[----:B---3--:R-:W-:-:S04]  /*12c70*/  FMUL R7, R16, R10 ;  /* 0x0000000a10077220 */ /* 0x008fc80000400000 */
[----:B------:R-:W-:Y:S01]  /*12c80*/  FFMA R11, R2, R11, R7 ;  /* 0x0000000b020b7223 */ /* 0x000fe20000000007 */
[----:B------:R-:W-:-:S05]  /*12c90*/  F2FP.F16.E4M3.UNPACK_B R7, R4 ;  /* 0x00000004ff07723e */ /* 0x000fca00020006ff */
[--C-:B------:R-:W-:Y:S02]  /*12ca0*/  HADD2.F32 R20, -RZ, R7.reuse.H0_H0 ;  /* 0x20000007ff147230 */ /* 0x100fe40000004100 */
[----:B------:R-:W-:Y:S02]  /*12cb0*/  HADD2.F32 R10, -RZ, R7.H1_H1 ;  /* 0x30000007ff0a7230 */ /* 0x000fe40000004100 */
[----:B----4-:R-:W-:-:S04]  /*12cc0*/  FMUL R7, R16, R15 ;  /* 0x0000000f10077220 */ /* 0x010fc80000400000 */
[----:B------:R-:W-:Y:S01]  /*12cd0*/  FFMA R10, R2, R10, R7 ;  /* 0x0000000a020a7223 */ /* 0x000fe20000000007 */
[----:B------:R-:W-:-:S05]  /*12ce0*/  F2FP.F16.E4M3.UNPACK_B R7, R4.H1 ;  /* 0x00000004ff07723e */ /* 0x000fca00030006ff */
[--C-:B------:R-:W-:Y:S02]  /*12cf0*/  HADD2.F32 R15, -RZ, R7.reuse.H0_H0 ;  /* 0x20000007ff0f7230 */ /* 0x100fe40000004100 */
[----:B------:R-:W-:Y:S02]  /*12d00*/  HADD2.F32 R9, -RZ, R7.H1_H1 ;  /* 0x30000007ff097230 */ /* 0x000fe40000004100 */
[C---:B--2---:R-:W-:Y:S01]  /*12d10*/  FMUL R7, R16.reuse, R13 ;  /* 0x0000000d10077220 */ /* 0x044fe20000400000 */
[----:B------:R-:W-:-:S03]  /*12d20*/  FMUL R8, R16, R28 ;  /* 0x0000001c10087220 */ /* 0x000fc60000400000 */
[C---:B------:R-:W-:Y:S01]  /*12d30*/  FFMA R9, R2.reuse, R9, R7 ;  /* 0x0000000902097223 */ /* 0x040fe20000000007 */
[----:B------:R-:W-:Y:S01]  /*12d40*/  F2FP.F16.E4M3.UNPACK_B R7, R5 ;  /* 0x00000005ff07723e */ /* 0x000fe200020006ff */
[----:B------:R-:W-:Y:S01]  /*12d50*/  FFMA R20, R2, R20, R8 ;  /* 0x0000001402147223 */ /* 0x000fe20000000008 */
[----:B-----5:R-:W-:-:S03]  /*12d60*/  FMUL R8, R16, R14 ;  /* 0x0000000e10087220 */ /* 0x020fc60000400000 */
[--C-:B------:R-:W-:Y:S02]  /*12d70*/  HADD2.F32 R14, -RZ, R7.reuse.H0_H0 ;  /* 0x20000007ff0e7230 */ /* 0x100fe40000004100 */
[----:B------:R-:W-:Y:S02]  /*12d80*/  HADD2.F32 R13, -RZ, R7.H1_H1 ;  /* 0x30000007ff0d7230 */ /* 0x000fe40000004100 */
[----:B------:R-:W-:Y:S01]  /*12d90*/  FMUL R7, R16, R12 ;  /* 0x0000000c10077220 */ /* 0x000fe20000400000 */
[----:B------:R-:W-:Y:S01]  /*12da0*/  FFMA R15, R2, R15, R8 ;  /* 0x0000000f020f7223 */ /* 0x000fe20000000008 */
[----:B------:R-:W-:Y:S02]  /*12db0*/  FMUL R8, R16, R25 ;  /* 0x0000001910087220 */ /* 0x000fe40000400000 */
[C---:B------:R-:W-:Y:S01]  /*12dc0*/  FFMA R13, R2.reuse, R13, R7 ;  /* 0x0000000d020d7223 */ /* 0x040fe20000000007 */
[----:B------:R-:W-:Y:S01]  /*12dd0*/  F2FP.F16.E4M3.UNPACK_B R7, R5.H1 ;  /* 0x00000005ff07723e */ /* 0x000fe200030006ff */
[----:B------:R-:W-:Y:S01]  /*12de0*/  FFMA R14, R2, R14, R8 ;  /* 0x0000000e020e7223 */ /* 0x000fe20000000008 */
[----:B------:R-:W-:-:S03]  /*12df0*/  FMUL R8, R16, R27 ;  /* 0x0000001b10087220 */ /* 0x000fc60000400000 */
[--C-:B------:R-:W-:Y:S02]  /*12e00*/  HADD2.F32 R12, -RZ, R7.reuse.H0_H0 ;  /* 0x20000007ff0c7230 */ /* 0x100fe40000004100 */
[----:B------:R-:W-:Y:S02]  /*12e10*/  HADD2.F32 R25, -RZ, R7.H1_H1 ;  /* 0x30000007ff197230 */ /* 0x000fe40000004100 */
[----:B------:R-:W-:Y:S01]  /*12e20*/  FMUL R7, R16, R26 ;  /* 0x0000001a10077220 */ /* 0x000fe20000400000 */
[----:B------:R-:W-:-:S03]  /*12e30*/  FFMA R12, R2, R12, R8 ;  /* 0x0000000c020c7223 */ /* 0x000fc60000000008 */
[----:B------:R-:W-:Y:S01]  /*12e40*/  FFMA R7, R2, R25, R7 ;  /* 0x0000001902077223 */ /* 0x000fe20000000007 */
[----:B------:R-:W-:Y:S02]  /*12e50*/  F2FP.SATFINITE.RELU.E4M3.F32.PACK_AB_MERGE_C R11, R11, R21, RZ ;  /* 0x000000150b0b723e */ /* 0x000fe400048078ff */
[----:B------:R-:W-:Y:S02]  /*12e60*/  F2FP.SATFINITE.RELU.E4M3.F32.PACK_AB_MERGE_C R10, R10, R20, RZ ;  /* 0x000000140a0a723e */ /* 0x000fe400048078ff */
[----:B------:R-:W-:Y:S02]  /*12e70*/  F2FP.SATFINITE.RELU.E4M3.F32.PACK_AB_MERGE_C R9, R9, R15, RZ ;  /* 0x0000000f0909723e */ /* 0x000fe400048078ff */
[----:B------:R-:W-:Y:S02]  /*12e80*/  F2FP.SATFINITE.RELU.E4M3.F32.PACK_AB_MERGE_C R8, R13, R14, RZ ;  /* 0x0000000e0d08723e */ /* 0x000fe400048078ff */
[----:B------:R-:W-:Y:S01]  /*12e90*/  F2FP.SATFINITE.RELU.E4M3.F32.PACK_AB_MERGE_C R7, R7, R12, RZ ;  /* 0x0000000c0707723e */ /* 0x000fe200048078ff */
[----:B------:R-:W-:Y:S06]  /*12ea0*/  @P1 BRA `(.L_x_71) ;  /* 0x0000000000041947 */ /* 0x000fec0003800000 */
[----:B------:R-:W-:-:S04]  /*12eb0*/  DEPBAR.LE SB0, 0x1 ;  /* 0x000080400000791a */ /* 0x000fc80000000000 */
.L_x_71:
[----:B------:R-:W-:Y:S05]  /*12ec0*/  WARPSYNC.ALL ;  /* 0x0000000000007948 */ /* 0x000fea0003800000 */
[----:B------:R-:W-:Y:S06]  /*12ed0*/  BAR.SYNC.DEFER_BLOCKING 0x1, 0x100 ;  /* 0x0044000000007b1d */ /* 0x000fec0000010000 */
[----:B------:R-:W-:Y:S01]  /*12ee0*/  BSSY B0, `(.L_x_72) ;  /* 0x0000019000007945 */ /* 0x000fe20003800000 */
[----:B------:R1:W-:Y:S04]  /*12ef0*/  STS.U16 [R17+UR48+0x5100], R24 ;  /* 0x0051001811007988 */ /* 0x0003e80008000430 */
[----:B------:R1:W-:Y:S04]  /*12f00*/  STS.U16 [R17+UR48+0x5200], R23 ;  /* 0x0052001711007988 */ /* 0x0003e80008000430 */
[----:B------:R1:W-:Y:S04]  /*12f10*/  STS.U16 [R17+UR48+0x5108], R22 ;  /* 0x0051081611007988 */ /* 0x0003e80008000430 */
[----:B------:R1:W-:Y:S04]  /*12f20*/  STS.U16 [R17+UR48+0x5208], R11 ;  /* 0x0052080b11007988 */ /* 0x0003e80008000430 */
        /* <DEDUP_REMOVED lines=9> */
[----:B--2---:R-:W2:Y:S02]  /*12fc0*/  FENCE.VIEW.ASYNC.S ;  /* 0x00000000000073c6 */ /* 0x004ea40000000000 */
[----:B--2---:R-:W-:Y:S06]  /*12fd0*/  BAR.SYNC.DEFER_BLOCKING 0x1, 0x100 ;  /* 0x0044000000007b1d */ /* 0x004fec0000010000 */
[----:B-1----:R-:W-:Y:S05]  /*12fe0*/  @P1 BRA `(.L_x_73) ;  /* 0x0000000000201947 */ /* 0x002fea0003800000 */
[----:B------:R-:W-:Y:S02]  /*12ff0*/  UIADD3 UR8, UP0, UR58, 0x4f0, URZ ;  /* 0x000004f03a087890 */ /* 0x000fe4000ff1e03f */
[----:B------:R-:W-:Y:S02]  /*13000*/  UIADD3 UR6, UR42, 0x80, URZ ;  /* 0x000000802a067890 */ /* 0x000fe4000fffe03f */
[----:B------:R-:W-:Y:S02]  /*13010*/  UIADD3 UR4, UR48, 0x5100, URZ ;  /* 0x0000510030047890 */ /* 0x000fe4000fffe03f */
[----:B------:R-:W-:Y:S01]  /*13020*/  UIADD3.X UR9, URZ, UR59, URZ, UP0, !UPT ;  /* 0x0000003b3f097290 */ /* 0x000fe200087fe43f */
[----:B------:R-:W-:Y:S01]  /*13030*/  UMOV UR5, UR41 ;  /* 0x0000002900057c82 */ /* 0x000fe20008000000 */
[----:B------:R-:W-:-:S07]  /*13040*/  UMOV UR7, UR43 ;  /* 0x0000002b00077c82 */ /* 0x000fce0008000000 */
[----:B------:R1:W-:Y:S02]  /*13050*/  UTMASTG.3D [UR4], [UR8] ;  /* 0x00000004080073b5 */ /* 0x0003e40008010000 */
[----:B-1----:R0:W-:Y:S02]  /*13060*/  UTMACMDFLUSH ;  /* 0x00000000000079b7 */ /* 0x0021e40000000000 */
.L_x_73:
[----:B------:R-:W-:Y:S05]  /*13070*/  BSYNC B0 ;  /* 0x0000000000007941 */ /* 0x000fea0003800000 */
.L_x_72:
[----:B------:R-:W-:Y:S01]  /*13080*/  BSSY B0, `(.L_x_74) ;  /* 0x0000038000007945 */ /* 0x000fe20003800000 */
[----:B------:R-:W-:Y:S02]  /*13090*/  MOV R7, R18 ;  /* 0x0000001200077202 */ /* 0x000fe40000000f00 */
[----:B------:R-:W-:Y:S01]  /*130a0*/  MOV R8, R19 ;  /* 0x0000001300087202 */ /* 0x000fe20000000f00 */
[----:B------:R-:W-:Y:S06]  /*130b0*/  @P0 BRA `(.L_x_75) ;  /* 0x0000000000d00947 */ /* 0x000fec0003800000 */
[----:B------:R-:W-:-:S04]  /*130c0*/  MOV R7, UR44 ;  /* 0x0000002c00077c02 */ /* 0x000fc80008000f00 */
[----:B------:R-:W-:-:S13]  /*130d0*/  ISETP.NE.AND P2, PT, R7, 0x3, PT ;  /* 0x000000030700780c */ /* 0x000fda0003f45270 */
[----:B------:R-:W-:Y:S05]  /*130e0*/  @!P2 BRA `(.L_x_76) ;  /* 0x000000000004a947 */ /* 0x000fea0003800000 */
[----:B------:R-:W-:Y:S01]  /*130f0*/  BPT.TRAP 0x1 ;  /* 0x000000040000795c */ /* 0x000fe20000300000 */
.L_x_76:
[----:B------:R-:W-:Y:S01]  /*13100*/  LEA R7, R18, UR48, 0x3 ;  /* 0x0000003012077c11 */ /* 0x000fe2000f8e18ff */
[----:B------:R-:W-:Y:S01]  /*13110*/  BSSY B1, `(.L_x_77) ;  /* 0x0000004000017945 */ /* 0x000fe20003800000 */
[----:B------:R-:W-:-:S04]  /*13120*/  SHF.L.U32 R8, R19, 0x1f, RZ ;  /* 0x0000001f13087819 */ /* 0x000fc800000006ff */
[----:B------:R-:W1:Y:S02]  /*13130*/  SYNCS.PHASECHK.TRANS64.TRYWAIT P3, [R7+URZ+0x60], R8 ;  /* 0x00006008070075a7 */ /* 0x000e64000806017f */
[----:B-1----:R-:W-:Y:S05]  /*13140*/  @!P3 BRA `(.L_x_78) ;  /* 0x000000d000bcb947 */ /* 0x002fea0003800000 */
.L_x_379:
[----:B------:R-:W-:Y:S05]  /*13150*/  BSYNC B1 ;  /* 0x0000000000017941 */ /* 0x000fea0003800000 */
.L_x_77:
[----:B------:R-:W-:Y:S04]  /*13160*/  BSSY B1, `(.L_x_79) ;  /* 0x0000016000017945 */ /* 0x000fe80003800000 */
[----:B------:R-:W-:Y:S05]  /*13170*/  @P4 BRA `(.L_x_80) ;  /* 0x0000000000504947 */ /* 0x000fea0003800000 */
[----:B------:R-:W-:Y:S01]  /*13180*/  LEA R3, R18, R17, 0xc ;  /* 0x0000001112037211 */ /* 0x000fe200078e60ff */
[----:B------:R-:W2:Y:S03]  /*13190*/  S2R R9, SR_TID.X ;  /* 0x0000000000097919 */ /* 0x000ea60000002100 */
[----:B------:R-:W-:Y:S01]  /*131a0*/  IADD3 R5, R3, UR48, RZ ;  /* 0x0000003003057c10 */ /* 0x000fe2000fffe0ff */
[----:B------:R-:W-:Y:S04]  /*131b0*/  LDS.U16 R4, [R3+UR48+0x200] ;  /* 0x0002003003047984 */ /* 0x000fe80008000400 */
[----:B------:R-:W3:Y:S04]  /*131c0*/  LDS.U16 R0, [R3+UR48+0x100] ;  /* 0x0001003003007984 */ /* 0x000ee80008000400 */
[----:B-1----:R-:W-:Y:S01]  /*131d0*/  LDS.U16 R8, [R3+UR48+0x208] ;  /* 0x0002083003087984 */ /* 0x002fe20008000400 */
[----:B--2---:R-:W-:-:S04]  /*131e0*/  SHF.R.U32.HI R9, RZ, 0x4, R9 ;  /* 0x00000004ff097819 */ /* 0x004fc80000011609 */
        /* <DEDUP_REMOVED lines=13> */
.L_x_80:
[----:B------:R-:W-:Y:S05]  /*132c0*/  BSYNC B1 ;  /* 0x0000000000017941 */ /* 0x000fea0003800000 */
.L_x_79:
[----:B------:R-:W-:Y:S01]  /*132d0*/  @!PT LDS RZ, [RZ] ;  /* 0x00000000fffff984 */ /* 0x000fe20000000800 */
[----:B------:R-:W-:Y:S01]  /*132e0*/  @!PT LDS RZ, [RZ] ;  /* 0x00000000fffff984 */ /* 0x000fe20000000800 */
[----:B------:R-:W-:Y:S01]  /*132f0*/  @!PT LDS RZ, [RZ] ;  /* 0x00000000fffff984 */ /* 0x000fe20000000800 */
[----:B------:R-:W-:Y:S01]  /*13300*/  @!PT LDS RZ, [RZ] ;  /* 0x00000000fffff984 */ /* 0x000fe20000000800 */
[----:B------:R2:W-:Y:S06]  /*13310*/  MEMBAR.ALL.CTA ;  /* 0x0000000000007992 */ /* 0x0005ec0000008000 */
[----:B--2---:R-:W2:Y:S01]  /*13320*/  FENCE.VIEW.ASYNC.S ;  /* 0x00000000000073c6 */ /* 0x004ea20000000000 */
[----:B------:R-:W-:Y:S05]  /*13330*/  @!P2 BRA `(.L_x_81) ;  /* 0x000000000004a947 */ /* 0x000fea0003800000 */
[----:B------:R-:W-:Y:S01]  /*13340*/  BPT.TRAP 0x1 ;  /* 0x000000040000795c */ /* 0x000fe20000300000 */
.L_x_81:
[----:B-1----:R-:W1:Y:S01]  /*13350*/  S2R R8, SR_CgaCtaId ;  /* 0x0000000000087919 */ /* 0x002e620000008800 */
[----:B------:R-:W-:-:S04]  /*13360*/  IADD3 R7, R7, 0x80, RZ ;  /* 0x0000008007077810 */ /* 0x000fc80007ffe0ff */
[----:B-1----:R-:W-:-:S04]  /*13370*/  PRMT R7, R8, 0x654, R7 ;  /* 0x0000065408077816 */ /* 0x002fc80000000007 */
[----:B--2---:R1:W-:Y:S02]  /*13380*/  SYNCS.ARRIVE.TRANS64.RED.A1T0 RZ, [R7+URZ], RZ ;  /* 0x000000ff07ff79a7 */ /* 0x0043e4000810043f */
[----:B-1----:R-:W-:-:S04]  /*13390*/  IADD3 R7, R18, 0x1, RZ ;  /* 0x0000000112077810 */ /* 0x002fc80007ffe0ff */
[----:B------:R-:W-:-:S04]  /*133a0*/  ISETP.NE.AND P2, PT, R7, 0x4, PT ;  /* 0x000000040700780c */ /* 0x000fc80003f45270 */
[----:B------:R-:W-:Y:S02]  /*133b0*/  SEL R8, RZ, 0x1, P2 ;  /* 0x00000001ff087807 */ /* 0x000fe40001000000 */
[----:B------:R-:W-:Y:S02]  /*133c0*/  SEL R7, R7, RZ, P2 ;  /* 0x000000ff07077207 */ /* 0x000fe40001000000 */
[----:B------:R-:W-:Y:S02]  /*133d0*/  LOP3.LUT R8, R19, R8, RZ, 0x3c, !PT ;  /* 0x0000000813087212 */ /* 0x000fe400078e3cff */
[----:B------:R-:W-:Y:S02]  /*133e0*/  MOV R18, R7 ;  /* 0x0000000700127202 */ /* 0x000fe40000000f00 */
[----:B------:R-:W-:-:S07]  /*133f0*/  MOV R19, R8 ;  /* 0x0000000800137202 */ /* 0x000fce0000000f00 */
.L_x_75:
[----:B------:R-:W-:Y:S05]  /*13400*/  BSYNC B0 ;  /* 0x0000000000007941 */ /* 0x000fea0003800000 */
.L_x_74:
[----:B------:R-:W-:Y:S01]  /*13410*/  F2FP.F16.E4M3.UNPACK_B R9, R0 ;  /* 0x00000000ff09723e */ /* 0x000fe200020006ff */
[C---:B------:R-:W-:Y:S01]  /*13420*/  FMUL R166, R16.reuse, R166 ;  /* 0x000000a610a67220 */ /* 0x040fe20000400000 */
[C---:B------:R-:W-:Y:S01]  /*13430*/  FMUL R168, R16.reuse, R168 ;  /* 0x000000a810a87220 */ /* 0x040fe20000400000 */
[C---:B------:R-:W-:Y:S01]  /*13440*/  FMUL R171, R16.reuse, R171 ;  /* 0x000000ab10ab7220 */ /* 0x040fe20000400000 */
[C---:B------:R-:W-:Y:S01]  /*13450*/  FMUL R173, R16.reuse, R173 ;  /* 0x000000ad10ad7220 */ /* 0x040fe20000400000 */
[--C-:B------:R-:W-:Y:S02]  /*13460*/  HADD2.F32 R10, -RZ, R9.reuse.H0_H0 ;  /* 0x20000009ff0a7230 */ /* 0x100fe40000004100 */
[C---:B------:R-:W-:Y:S01]  /*13470*/  FMUL R172, R16.reuse, R172 ;  /* 0x000000ac10ac7220 */ /* 0x040fe20000400000 */
        /* <DEDUP_REMOVED lines=10> */
[C---:B------:R-:W-:Y:S01]  /*13520*/  FMUL R180, R16.reuse, R180 ;  /* 0x000000b410b47220 */ /* 0x040fe20000400000 */
[----:B------:R-:W-:-:S03]  /*13530*/  FMUL R181, R16, R181 ;  /* 0x000000b510b57220 */ /* 0x000fc60000400000 */
[----:B------:R-:W-:Y:S02]  /*13540*/  F2FP.SATFINITE.RELU.E4M3.F32.PACK_AB_MERGE_C R166, R9, R166, RZ ;  /* 0x000000a609a6723e */ /* 0x000fe400048078ff */
[----:B------:R-:W-:-:S05]  /*13550*/  F2FP.F16.E4M3.UNPACK_B R9, R0.H1 ;  /* 0x00000000ff09723e */ /* 0x000fca00030006ff */
[----:B------:R-:W-:-:S05]  /*13560*/  HADD2.F32 R10, -RZ, R9.H0_H0 ;  /* 0x20000009ff0a7230 */ /* 0x000fca0000004100 */
[----:B------:R-:W-:Y:S01]  /*13570*/  FFMA R168, R2, R10, R168 ;  /* 0x0000000a02a87223 */ /* 0x000fe200000000a8 */
[----:B------:R-:W-:Y:S02]  /*13580*/  HADD2.F32 R10, -RZ, R9.H1_H1 ;  /* 0x30000009ff0a7230 */ /* 0x000fe40000004100 */
[----:B------:R-:W-:-:S04]  /*13590*/  FMUL R9, R16, R169 ;  /* 0x000000a910097220 */ /* 0x000fc80000400000 */
[----:B------:R-:W-:Y:S01]  /*135a0*/  FFMA R9, R2, R10, R9 ;  /* 0x0000000a02097223 */ /* 0x000fe20000000009 */
[----:B------:R-:W-:-:S04]  /*135b0*/  FMUL R10, R16, R170 ;  /* 0x000000aa100a7220 */ /* 0x000fc80000400000 */
[----:B------:R-:W-:Y:S02]  /*135c0*/  F2FP.SATFINITE.RELU.E4M3.F32.PACK_AB_MERGE_C R168, R9, R168, RZ ;  /* 0x000000a809a8723e */ /* 0x000fe400048078ff */
[----:B------:R-:W-:-:S05]  /*135d0*/  F2FP.F16.E4M3.UNPACK_B R9, R3 ;  /* 0x00000003ff09723e */ /* 0x000fca00020006ff */
        /* <DEDUP_REMOVED lines=33> */
[----:B------:R-:W-:-:S05]  /*137f0*/  FFMA R181, R2, R9, R181 ;  /* 0x0000000902b57223 */ /* 0x000fca00000000b5 */
[----:B------:R-:W-:Y:S01]  /*13800*/  F2FP.SATFINITE.RELU.E4M3.F32.PACK_AB_MERGE_C R181, R181, R180, RZ ;  /* 0x000000b4b5b5723e */ /* 0x000fe200048078ff */
[----:B------:R-:W-:Y:S06]  /*13810*/  @P1 BRA `(.L_x_82) ;  /* 0x0000000000041947 */ /* 0x000fec0003800000 */
[----:B------:R-:W-:-:S04]  /*13820*/  DEPBAR.LE SB0, 0x1 ;  /* 0x000080400000791a */ /* 0x000fc80000000000 */
.L_x_82:
        /* <DEDUP_REMOVED lines=27> */
.L_x_84:
[----:B------:R-:W-:Y:S05]  /*139e0*/  BSYNC B0 ;  /* 0x0000000000007941 */ /* 0x000fea0003800000 */
.L_x_83:
[----:B------:R-:W-:Y:S04]  /*139f0*/  BSSY B0, `(.L_x_85) ;  /* 0x000003a000007945 */ /* 0x000fe80003800000 */
[----:B------:R-:W-:Y:S05]  /*13a00*/  @P0 BRA `(.L_x_86) ;  /* 0x0000000000e00947 */ /* 0x000fea0003800000 */
[----:B------:R-:W-:-:S04]  /*13a10*/  MOV R9, UR44 ;  /* 0x0000002c00097c02 */ /* 0x000fc80008000f00 */
[----:B------:R-:W-:-:S13]  /*13a20*/  ISETP.NE.AND P2, PT, R9, 0x3, PT ;  /* 0x000000030900780c */ /* 0x000fda0003f45270 */
[----:B------:R-:W-:Y:S05]  /*13a30*/  @!P2 BRA `(.L_x_87) ;  /* 0x000000000004a947 */ /* 0x000fea0003800000 */
[----:B------:R-:W-:Y:S01]  /*13a40*/  BPT.TRAP 0x1 ;  /* 0x000000040000795c */ /* 0x000fe20000300000 */
.L_x_87:
[----:B------:R-:W-:Y:S01]  /*13a50*/  LEA R9, R18, UR48, 0x3 ;  /* 0x0000003012097c11 */ /* 0x000fe2000f8e18ff */
[----:B------:R-:W-:Y:S01]  /*13a60*/  BSSY B1, `(.L_x_88) ;  /* 0x0000004000017945 */ /* 0x000fe20003800000 */
[----:B------:R-:W-:-:S04]  /*13a70*/  SHF.L.U32 R10, R19, 0x1f, RZ ;  /* 0x0000001f130a7819 */ /* 0x000fc800000006ff */
[----:B------:R-:W1:Y:S02]  /*13a80*/  SYNCS.PHASECHK.TRANS64.TRYWAIT P3, [R9+URZ+0x60], R10 ;  /* 0x0000600a090075a7 */ /* 0x000e64000806017f */
[----:B-1----:R-:W-:Y:S05]  /*13a90*/  @!P3 BRA `(.L_x_89) ;  /* 0x000000c8007cb947 */ /* 0x002fea0003800000 */
.L_x_380:
[----:B------:R-:W-:Y:S05]  /*13aa0*/  BSYNC B1 ;  /* 0x0000000000017941 */ /* 0x000fea0003800000 */
.L_x_88:
[----:B------:R-:W-:Y:S04]  /*13ab0*/  BSSY B1, `(.L_x_90) ;  /* 0x0000016000017945 */ /* 0x000fe80003800000 */
[----:B------:R-:W-:Y:S05]  /*13ac0*/  @P4 BRA `(.L_x_91) ;  /* 0x0000000000504947 */ /* 0x000fea0003800000 */
[----:B------:R-:W2:Y:S01]  /*13ad0*/  S2R R11, SR_TID.X ;  /* 0x00000000000b7919 */ /* 0x000ea20000002100 */
[----:B------:R-:W-:-:S04]  /*13ae0*/  LEA R13, R18, R17, 0xc ;  /* 0x00000011120d7211 */ /* 0x000fc800078e60ff */
[----:B------:R-:W-:Y:S01]  /*13af0*/  IADD3 R0, R13, UR48, RZ ;  /* 0x000000300d007c10 */ /* 0x000fe2000fffe0ff */
[----:B------:R-:W-:Y:S04]  /*13b00*/  LDS.U16 R3, [R13+UR48+0x100] ;  /* 0x000100300d037984 */ /* 0x000fe80008000400 */
[----:B------:R-:W-:Y:S04]  /*13b10*/  LDS.U16 R4, [R13+UR48+0x208] ;  /* 0x000208300d047984 */ /* 0x000fe80008000400 */
[----:B------:R-:W-:Y:S01]  /*13b20*/  LDS.U16 R5, [R13+UR48+0x108] ;  /* 0x000108300d057984 */ /* 0x000fe20008000400 */
[----:B--2---:R-:W-:-:S04]  /*13b30*/  SHF.R.U32.HI R11, RZ, 0x4, R11 ;  /* 0x00000004ff0b7819 */ /* 0x004fc8000001160b */
[----:B------:R-:W-:Y:S02]  /*13b40*/  LOP3.LUT P3, RZ, R11, 0x1, RZ, 0xc0, !PT ;  /* 0x000000010bff7812 */ /* 0x000fe4000786c0ff */
[----:B------:R-:W-:-:S04]  /*13b50*/  MOV R11, 0x8 ;  /* 0x00000008000b7802 */ /* 0x000fc80000000f00 */
[----:B------:R-:W-:-:S04]  /*13b60*/  SEL R11, R11, 0xfffffff8, !P3 ;  /* 0xfffffff80b0b7807 */ /* 0x000fc80005800000 */
[----:B------:R-:W-:Y:S02]  /*13b70*/  LEA R14, R11, R0, 0x1 ;  /* 0x000000000b0e7211 */ /* 0x000fe400078e08ff */
[----:B------:R-:W2:Y:S04]  /*13b80*/  LDS.U16 R0, [R13+UR48+0x200] ;  /* 0x000200300d007984 */ /* 0x000ea80008000400 */
[----:B-1----:R-:W-:Y:S04]  /*13b90*/  LDS.U16 R9, [R14+0x200] ;  /* 0x000200000e097984 */ /* 0x002fe80000000400 */
[----:B------:R-:W1:Y:S04]  /*13ba0*/  LDS.U16 R10, [R14+0x100] ;  /* 0x000100000e0a7984 */ /* 0x000e680000000400 */
[----:B------:R-:W-:Y:S04]  /*13bb0*/  LDS.U16 R11, [R14+0x208] ;  /* 0x000208000e0b7984 */ /* 0x000fe80000000400 */
[----:B------:R-:W3:Y:S01]  /*13bc0*/  LDS.U16 R12, [R14+0x108] ;  /* 0x000108000e0c7984 */ /* 0x000ee20000000400 */
[----:B--2---:R-:W-:-:S02]  /*13bd0*/  PRMT R0, R3, 0x5410, R0 ;  /* 0x0000541003007816 */ /* 0x004fc40000000000 */
[----:B------:R-:W-:Y:S02]  /*13be0*/  PRMT R3, R5, 0x5410, R4 ;  /* 0x0000541005037816 */ /* 0x000fe40000000004 */
[----:B-1----:R-:W-:Y:S02]  /*13bf0*/  PRMT R4, R10, 0x5410, R9 ;  /* 0x000054100a047816 */ /* 0x002fe40000000009 */
[----:B---3--:R-:W-:-:S07]  /*13c00*/  PRMT R5, R12, 0x5410, R11 ;  /* 0x000054100c057816 */ /* 0x008fce000000000b */
.L_x_91:
[----:B------:R-:W-:Y:S05]  /*13c10*/  BSYNC B1 ;  /* 0x0000000000017941 */ /* 0x000fea0003800000 */
.L_x_90:
        /* <DEDUP_REMOVED lines=8> */
.L_x_92:
[----:B-1----:R-:W1:Y:S01]  /*13ca0*/  S2R R10, SR_CgaCtaId ;  /* 0x00000000000a7919 */ /* 0x002e620000008800 */
[C---:B------:R-:W-:Y:S02]  /*13cb0*/  LEA R9, R7.reuse, UR48, 0x3 ;  /* 0x0000003007097c11 */ /* 0x040fe4000f8e18ff */
[----:B------:R-:W-:Y:S02]  /*13cc0*/  IADD3 R7, R7, 0x1, RZ ;  /* 0x0000000107077810 */ /* 0x000fe40007ffe0ff */
[----:B------:R-:W-:Y:S02]  /*13cd0*/  IADD3 R9, R9, 0x80, RZ ;  /* 0x0000008009097810 */ /* 0x000fe40007ffe0ff */
[----:B------:R-:W-:Y:S02]  /*13ce0*/  IADD3 R18, R18, 0x1, RZ ;  /* 0x0000000112127810 */ /* 0x000fe40007ffe0ff */
[----:B------:R-:W-:Y:S02]  /*13cf0*/  ISETP.NE.AND P2, PT, R7, 0x4, PT ;  /* 0x000000040700780c */ /* 0x000fe40003f45270 */
[----:B------:R-:W-:-:S02]  /*13d00*/  ISETP.NE.AND P3, PT, R18, 0x4, PT ;  /* 0x000000041200780c */ /* 0x000fc40003f65270 */
[----:B------:R-:W-:Y:S02]  /*13d10*/  SEL R7, R7, RZ, P2 ;  /* 0x000000ff07077207 */ /* 0x000fe40001000000 */
[----:B------:R-:W-:Y:S02]  /*13d20*/  SEL R18, R18, RZ, P3 ;  /* 0x000000ff12127207 */ /* 0x000fe40001800000 */
[----:B-1----:R-:W-:Y:S02]  /*13d30*/  PRMT R9, R10, 0x654, R9 ;  /* 0x000006540a097816 */ /* 0x002fe40000000009 */
[----:B------:R-:W-:Y:S02]  /*13d40*/  SEL R10, RZ, 0x1, P3 ;  /* 0x00000001ff0a7807 */ /* 0x000fe40001800000 */
[----:B--2---:R1:W-:Y:S02]  /*13d50*/  SYNCS.ARRIVE.TRANS64.RED.A1T0 RZ, [R9+URZ], RZ ;  /* 0x000000ff09ff79a7 */ /* 0x0043e4000810043f */
[----:B------:R-:W-:-:S02]  /*13d60*/  LOP3.LUT R19, R19, R10, RZ, 0x3c, !PT ;  /* 0x0000000a13137212 */ /* 0x000fc400078e3cff */
[----:B-1----:R-:W-:-:S04]  /*13d70*/  SEL R9, RZ, 0x1, P2 ;  /* 0x00000001ff097807 */ /* 0x002fc80001000000 */
[----:B------:R-:W-:-:S07]  /*13d80*/  LOP3.LUT R8, R8, R9, RZ, 0x3c, !PT ;  /* 0x0000000908087212 */ /* 0x000fce00078e3cff */
.L_x_86:
[----:B------:R-:W-:Y:S05]  /*13d90*/  BSYNC B0 ;  /* 0x0000000000007941 */ /* 0x000fea0003800000 */
.L_x_85:
[----:B------:R-:W2:Y:S04]  /*13da0*/  LDL.LU R9, [R1+0x2e0] ;  /* 0x0002e00001097983 */ /* 0x000ea80000300800 */
[----:B------:R-:W3:Y:S04]  /*13db0*/  LDL.LU R11, [R1+0x2e4] ;  /* 0x0002e400010b7983 */ /* 0x000ee80000300800 */
[----:B------:R-:W4:Y:S04]  /*13dc0*/  LDL.LU R20, [R1+0x2e8] ;  /* 0x0002e80001147983 */ /* 0x000f280000300800 */
[----:B------:R-:W5:Y:S04]  /*13dd0*/  LDL.LU R13, [R1+0x2ec] ;  /* 0x0002ec00010d7983 */ /* 0x000f680000300800 */
[----:B------:R-:W4:Y:S04]  /*13de0*/  LDL.LU R22, [R1+0x2f0] ;  /* 0x0002f00001167983 */ /* 0x000f280000300800 */
[----:B------:R-:W4:Y:S01]  /*13df0*/  LDL.LU R15, [R1+0x2f4] ;  /* 0x0002f400010f7983 */ /* 0x000f220000300800 */
[----:B------:R-:W-:-:S03]  /*13e00*/  F2FP.F16.E4M3.UNPACK_B R10, R0 ;  /* 0x00000000ff0a723e */ /* 0x000fc600020006ff */
        /* <DEDUP_REMOVED lines=10> */
[----:B------:R-:W-:-:S02]  /*13eb0*/  HADD2.F32 R12, -RZ, R10.H0_H0 ;  /* 0x2000000aff0c7230 */ /* 0x000fc40000004100 */
[----:B------:R-:W-:Y:S02]  /*13ec0*/  HADD2.F32 R10, -RZ, R10.H1_H1 ;  /* 0x3000000aff0a7230 */ /* 0x000fe40000004100 */
[C---:B--2---:R-:W-:Y:S01]  /*13ed0*/  FMUL R9, R16.reuse, R9 ;  /* 0x0000000910097220 */ /* 0x044fe20000400000 */
[----:B---3--:R-:W-:-:S04]  /*13ee0*/  FMUL R11, R16, R11 ;  /* 0x0000000b100b7220 */ /* 0x008fc80000400000 */
[C---:B------:R-:W-:Y:S01]  /*13ef0*/  FFMA R10, R2.reuse, R10, R11 ;  /* 0x0000000a020a7223 */ /* 0x040fe2000000000b */
[----:B------:R-:W-:Y:S01]  /*13f00*/  F2FP.F16.E4M3.UNPACK_B R11, R0.H1 ;  /* 0x00000000ff0b723e */ /* 0x000fe200030006ff */
[----:B------:R-:W-:Y:S01]  /*13f10*/  FFMA R9, R2, R12, R9 ;  /* 0x0000000c02097223 */ /* 0x000fe20000000009 */
[----:B-----5:R-:W-:-:S03]  /*13f20*/  FMUL R13, R16, R13 ;  /* 0x0000000d100d7220 */ /* 0x020fc60000400000 */
[--C-:B------:R-:W-:Y:S02]  /*13f30*/  HADD2.F32 R12, -RZ, R11.reuse.H0_H0 ;  /* 0x2000000bff0c7230 */ /* 0x100fe40000004100 */
[----:B------:R-:W-:Y:S02]  /*13f40*/  HADD2.F32 R14, -RZ, R11.H1_H1 ;  /* 0x3000000bff0e7230 */ /* 0x000fe40000004100 */
[----:B----4-:R-:W-:-:S04]  /*13f50*/  FMUL R11, R16, R20 ;  /* 0x00000014100b7220 */ /* 0x010fc80000400000 */
[C---:B------:R-:W-:Y:S01]  /*13f60*/  FFMA R11, R2.reuse, R12, R11 ;  /* 0x0000000c020b7223 */ /* 0x040fe2000000000b */
[----:B------:R-:W-:Y:S01]  /*13f70*/  FFMA R12, R2, R14, R13 ;  /* 0x0000000e020c7223 */ /* 0x000fe2000000000d */
[----:B------:R-:W-:Y:S01]  /*13f80*/  F2FP.F16.E4M3.UNPACK_B R13, R3 ;  /* 0x00000003ff0d723e */ /* 0x000fe200020006ff */
[----:B------:R-:W-:-:S04]  /*13f90*/  FMUL R15, R16, R15 ;  /* 0x0000000f100f7220 */ /* 0x000fc80000400000 */
[--C-:B------:R-:W-:Y:S02]  /*13fa0*/  HADD2.F32 R14, -RZ, R13.reuse.H0_H0 ;  /* 0x2000000dff0e7230 */ /* 0x100fe40000004100 */
[----:B------:R-:W-:Y:S02]  /*13fb0*/  HADD2.F32 R20, -RZ, R13.H1_H1 ;  /* 0x3000000dff147230 */ /* 0x000fe40000004100 */
[----:B------:R-:W-:-:S04]  /*13fc0*/  FMUL R13, R16, R22 ;  /* 0x00000016100d7220 */ /* 0x000fc80000400000 */
[C---:B------:R-:W-:Y:S01]  /*13fd0*/  FFMA R13, R2.reuse, R14, R13 ;  /* 0x0000000e020d7223 */ /* 0x040fe2000000000d */
[----:B------:R-:W-:Y:S01]  /*13fe0*/  FFMA R14, R2, R20, R15 ;  /* 0x00000014020e7223 */ /* 0x000fe2000000000f */
[----:B------:R-:W-:Y:S01]  /*13ff0*/  F2FP.F16.E4M3.UNPACK_B R15, R3.H1 ;  /* 0x00000003ff0f723e */ /* 0x000fe200030006ff */
[----:B------:R-:W-:-:S04]  /*14000*/  FMUL R21, R16, R21 ;  /* 0x0000001510157220 */ /* 0x000fc80000400000 */
[--C-:B------:R-:W-:Y:S02]  /*14010*/  HADD2.F32 R20, -RZ, R15.reuse.H0_H0 ;  /* 0x2000000fff147230 */ /* 0x100fe40000004100 */
[----:B------:R-:W-:Y:S02]  /*14020*/  HADD2.F32 R22, -RZ, R15.H1_H1 ;  /* 0x3000000fff167230 */ /* 0x000fe40000004100 */
[----:B------:R-:W-:-:S04]  /*14030*/  FMUL R15, R16, R24 ;  /* 0x00000018100f7220 */ /* 0x000fc80000400000 */
        /* <DEDUP_REMOVED lines=30> */
[----:B------:R-:W-:Y:S02]  /*14220*/  F2FP.SATFINITE.RELU.E4M3.F32.PACK_AB_MERGE_C R10, R10, R9, RZ ;  /* 0x000000090a0a723e */ /* 0x000fe400048078ff */
[----:B------:R-:W-:Y:S02]  /*14230*/  F2FP.SATFINITE.RELU.E4M3.F32.PACK_AB_MERGE_C R12, R12, R11, RZ ;  /* 0x0000000b0c0c723e */ /* 0x000fe400048078ff */
[----:B------:R-:W-:Y:S02]  /*14240*/  F2FP.SATFINITE.RELU.E4M3.F32.PACK_AB_MERGE_C R14, R14, R13, RZ ;  /* 0x0000000d0e0e723e */ /* 0x000fe400048078ff */
[----:B------:R-:W-:Y:S02]  /*14250*/  F2FP.SATFINITE.RELU.E4M3.F32.PACK_AB_MERGE_C R20, R20, R15, RZ ;  /* 0x0000000f1414723e */ /* 0x000fe400048078ff */
[----:B------:R-:W-:-:S02]  /*14260*/  F2FP.SATFINITE.RELU.E4M3.F32.PACK_AB_MERGE_C R21, R22, R21, RZ ;  /* 0x000000151615723e */ /* 0x000fc400048078ff */
[----:B------:R-:W-:Y:S02]  /*14270*/  F2FP.SATFINITE.RELU.E4M3.F32.PACK_AB_MERGE_C R23, R24, R23, RZ ;  /* 0x000000171817723e */ /* 0x000fe400048078ff */
[----:B------:R-:W-:Y:S02]  /*14280*/  F2FP.SATFINITE.RELU.E4M3.F32.PACK_AB_MERGE_C R25, R26, R25, RZ ;  /* 0x000000191a19723e */ /* 0x000fe400048078ff */
[----:B------:R-:W-:Y:S01]  /*14290*/  F2FP.SATFINITE.RELU.E4M3.F32.PACK_AB_MERGE_C R27, R28, R27, RZ ;  /* 0x0000001b1c1b723e */ /* 0x000fe200048078ff */
[----:B------:R-:W-:Y:S06]  /*142a0*/  @P1 BRA `(.L_x_93) ;  /* 0x0000000000041947 */ /* 0x000fec0003800000 */
[----:B------:R-:W-:-:S04]  /*142b0*/  DEPBAR.LE SB0, 0x1 ;  /* 0x000080400000791a */ /* 0x000fc80000000000 */
.L_x_93:
        /* <DEDUP_REMOVED lines=22> */
[----:B------:R-:W-:Y:S02]  /*14420*/  UIADD3 UR4, UR48, 0x5100, URZ ;  /* 0x0000510030047890 */ /* 0x000fe4000fffe03f */
[----:B------:R-:W-:Y:S01]  /*14430*/  UIADD3.X UR9, URZ, UR59, URZ, UP0, !UPT ;  /* 0x0000003b3f097290 */ /* 0x000fe200087fe43f */
[----:B------:R-:W-:-:S08]  /*14440*/  UMOV UR7, UR43 ;  /* 0x0000002b00077c82 */ /* 0x000fd00008000000 */
[----:B------:R1:W-:Y:S02]  /*14450*/  UTMASTG.3D [UR4], [UR8] ;  /* 0x00000004080073b5 */ /* 0x0003e40008010000 */
[----:B-1----:R0:W-:Y:S02]  /*14460*/  UTMACMDFLUSH ;  /* 0x00000000000079b7 */ /* 0x0021e40000000000 */
.L_x_95:
[----:B------:R-:W-:Y:S05]  /*14470*/  BSYNC B0 ;  /* 0x0000000000007941 */ /* 0x000fea0003800000 */
.L_x_94:
[----:B------:R-:W-:Y:S04]  /*14480*/  BSSY B0, `(.L_x_96) ;  /* 0x000003a000007945 */ /* 0x000fe80003800000 */
[----:B------:R-:W-:Y:S05]  /*14490*/  @P0 BRA `(.L_x_97) ;  /* 0x0000000000e00947 */ /* 0x000fea0003800000 */
[----:B------:R-:W-:-:S04]  /*144a0*/  MOV R9, UR44 ;  /* 0x0000002c00097c02 */ /* 0x000fc80008000f00 */
[----:B------:R-:W-:-:S13]  /*144b0*/  ISETP.NE.AND P2, PT, R9, 0x3, PT ;  /* 0x000000030900780c */ /* 0x000fda0003f45270 */
[----:B------:R-:W-:Y:S05]  /*144c0*/  @!P2 BRA `(.L_x_98) ;  /* 0x000000000004a947 */ /* 0x000fea0003800000 */
[----:B------:R-:W-:Y:S01]  /*144d0*/  BPT.TRAP 0x1 ;  /* 0x000000040000795c */ /* 0x000fe20000300000 */
.L_x_98:
[----:B------:R-:W-:Y:S01]  /*144e0*/  LEA R9, R18, UR48, 0x3 ;  /* 0x0000003012097c11 */ /* 0x000fe2000f8e18ff */
[----:B------:R-:W-:Y:S01]  /*144f0*/  BSSY B1, `(.L_x_99) ;  /* 0x0000004000017945 */ /* 0x000fe20003800000 */
[----:B------:R-:W-:-:S04]  /*14500*/  SHF.L.U32 R10, R19, 0x1f, RZ ;  /* 0x0000001f130a7819 */ /* 0x000fc800000006ff */
[----:B------:R-:W1:Y:S02]  /*14510*/  SYNCS.PHASECHK.TRANS64.TRYWAIT P3, [R9+URZ+0x60], R10 ;  /* 0x0000600a090075a7 */ /* 0x000e64000806017f */
[----:B-1----:R-:W-:Y:S05]  /*14520*/  @!P3 BRA `(.L_x_100) ;  /* 0x000000bc00ecb947 */ /* 0x002fea0003800000 */
.L_x_381:
[----:B------:R-:W-:Y:S05]  /*14530*/  BSYNC B1 ;  /* 0x0000000000017941 */ /* 0x000fea0003800000 */
.L_x_99:
        /* <DEDUP_REMOVED lines=22> */
.L_x_102:
[----:B------:R-:W-:Y:S05]  /*146a0*/  BSYNC B1 ;  /* 0x0000000000017941 */ /* 0x000fea0003800000 */
.L_x_101:
        /* <DEDUP_REMOVED lines=8> */
.L_x_103:
        /* <DEDUP_REMOVED lines=15> */
.L_x_97:
[----:B------:R-:W-:Y:S05]  /*14820*/  BSYNC B0 ;  /* 0x0000000000007941 */ /* 0x000fea0003800000 */
.L_x_96:
[-C--:B------:R-:W-:Y:S01]  /*14830*/  F2FP.F16.E4M3.UNPACK_B R9, R0.reuse ;  /* 0x00000000ff09723e */ /* 0x080fe200020006ff */
[C---:B------:R-:W-:Y:S01]  /*14840*/  FMUL R183, R16.reuse, R183 ;  /* 0x000000b710b77220 */ /* 0x040fe20000400000 */
[----:B------:R-:W-:Y:S01]  /*14850*/  F2FP.F16.E4M3.UNPACK_B R12, R0.H1 ;  /* 0x00000000ff0c723e */ /* 0x000fe200030006ff */
[C---:B------:R-:W-:Y:S01]  /*14860*/  FMUL R11, R16.reuse, R184 ;  /* 0x000000b8100b7220 */ /* 0x040fe20000400000 */
[----:B------:R-:W-:Y:S01]  /*14870*/  F2FP.F16.E4M3.UNPACK_B R13, R3 ;  /* 0x00000003ff0d723e */ /* 0x000fe200020006ff */
[--C-:B------:R-:W-:Y:S02]  /*14880*/  HADD2.F32 R10, -RZ, R9.reuse.H0_H0 ;  /* 0x20000009ff0a7230 */ /* 0x100fe40000004100 */
[C---:B------:R-:W-:Y:S01]  /*14890*/  FMUL R187, R16.reuse, R187 ;  /* 0x000000bb10bb7220 */ /* 0x040fe20000400000 */
[----:B------:R-:W-:Y:S02]  /*148a0*/  HADD2.F32 R14, -RZ, R9.H1_H1 ;  /* 0x30000009ff0e7230 */ /* 0x000fe40000004100 */
[C---:B------:R-:W-:Y:S01]  /*148b0*/  FMUL R9, R16.reuse, R182 ;  /* 0x000000b610097220 */ /* 0x040fe20000400000 */
[----:B------:R-:W-:Y:S01]  /*148c0*/  HADD2.F32 R20, -RZ, R12.H0_H0 ;  /* 0x2000000cff147230 */ /* 0x000fe20000004100 */
[----:B------:R-:W-:Y:S01]  /*148d0*/  F2FP.F16.E4M3.UNPACK_B R15, R3.H1 ;  /* 0x00000003ff0f723e */ /* 0x000fe200030006ff */
[----:B------:R-:W-:Y:S01]  /*148e0*/  FMUL R189, R16, R189 ;  /* 0x000000bd10bd7220 */ /* 0x000fe20000400000 */
[C---:B------:R-:W-:Y:S01]  /*148f0*/  FFMA R9, R2.reuse, R10, R9 ;  /* 0x0000000a02097223 */ /* 0x040fe20000000009 */
[C---:B------:R-:W-:Y:S01]  /*14900*/  FFMA R10, R2.reuse, R14, R183 ;  /* 0x0000000e020a7223 */ /* 0x040fe200000000b7 */
[----:B------:R-:W-:Y:S01]  /*14910*/  FFMA R11, R2, R20, R11 ;  /* 0x00000014020b7223 */ /* 0x000fe2000000000b */
[--C-:B------:R-:W-:Y:S01]  /*14920*/  HADD2.F32 R14, -RZ, R13.reuse.H0_H0 ;  /* 0x2000000dff0e7230 */ /* 0x100fe20000004100 */
[----:B------:R-:W-:Y:S01]  /*14930*/  F2FP.F16.E4M3.UNPACK_B R23, R4 ;  /* 0x00000004ff17723e */ /* 0x000fe200020006ff */
[----:B------:R-:W-:-:S02]  /*14940*/  HADD2.F32 R20, -RZ, R13.H1_H1 ;  /* 0x3000000dff147230 */ /* 0x000fc40000004100 */
[C---:B------:R-:W-:Y:S01]  /*14950*/  FMUL R13, R16.reuse, R186 ;  /* 0x000000ba100d7220 */ /* 0x040fe20000400000 */
[----:B------:R-:W-:Y:S02]  /*14960*/  HADD2.F32 R22, -RZ, R15.H1_H1 ;  /* 0x3000000fff167230 */ /* 0x000fe40000004100 */
[----:B------:R-:W-:Y:S01]  /*14970*/  FMUL R21, R16, R190 ;  /* 0x000000be10157220 */ /* 0x000fe20000400000 */
[----:B------:R-:W-:Y:S02]  /*14980*/  HADD2.F32 R26, -RZ, R23.H0_H0 ;  /* 0x20000017ff1a7230 */ /* 0x000fe40000004100 */
[C---:B------:R-:W-:Y:S01]  /*14990*/  FFMA R13, R2.reuse, R14, R13 ;  /* 0x0000000e020d7223 */ /* 0x040fe2000000000d */
[----:B------:R-:W-:Y:S01]  /*149a0*/  FFMA R14, R2, R20, R187 ;  /* 0x00000014020e7223 */ /* 0x000fe200000000bb */
[----:B------:R-:W-:Y:S02]  /*149b0*/  HADD2.F32 R20, -RZ, R15.H0_H0 ;  /* 0x2000000fff147230 */ /* 0x000fe40000004100 */
[----:B------:R-:W-:Y:S01]  /*149c0*/  FMUL R15, R16, R188 ;  /* 0x000000bc100f7220 */ /* 0x000fe20000400000 */
[----:B------:R-:W-:Y:S01]  /*149d0*/  F2FP.F16.E4M3.UNPACK_B R24, R4.H1 ;  /* 0x00000004ff18723e */ /* 0x000fe200030006ff */
[C---:B------:R-:W-:Y:S01]  /*149e0*/  FFMA R21, R2.reuse, R26, R21 ;  /* 0x0000001a02157223 */ /* 0x040fe20000000015 */
[----:B------:R-:W-:Y:S01]  /*149f0*/  F2FP.F16.E4M3.UNPACK_B R25, R5 ;  /* 0x00000005ff19723e */ /* 0x000fe200020006ff */
[C---:B------:R-:W-:Y:S01]  /*14a00*/  FFMA R15, R2.reuse, R20, R15 ;  /* 0x00000014020f7223 */ /* 0x040fe2000000000f */
[----:B------:R-:W-:Y:S01]  /*14a10*/  FFMA R20, R2, R22, R189 ;  /* 0x0000001602147223 */ /* 0x000fe200000000bd */
[----:B------:R-:W-:-:S02]  /*14a20*/  HADD2.F32 R22, -RZ, R23.H1_H1 ;  /* 0x30000017ff167230 */ /* 0x000fc40000004100 */
[C---:B------:R-:W-:Y:S01]  /*14a30*/  FMUL R23, R16.reuse, R192 ;  /* 0x000000c010177220 */ /* 0x040fe20000400000 */
[----:B------:R-:W-:Y:S01]  /*14a40*/  HADD2.F32 R26, -RZ, R24.H0_H0 ;  /* 0x20000018ff1a7230 */ /* 0x000fe20000004100 */
[----:B------:R-:W-:Y:S01]  /*14a50*/  F2FP.F16.E4M3.UNPACK_B R27, R5.H1 ;  /* 0x00000005ff1b723e */ /* 0x000fe200030006ff */
[--C-:B------:R-:W-:Y:S02]  /*14a60*/  HADD2.F32 R28, -RZ, R25.reuse.H1_H1 ;  /* 0x30000019ff1c7230 */ /* 0x100fe40000004100 */
[----:B------:R-:W-:Y:S01]  /*14a70*/  FMUL R195, R16, R195 ;  /* 0x000000c310c37220 */ /* 0x000fe20000400000 */
[----:B------:R-:W-:Y:S02]  /*14a80*/  HADD2.F32 R12, -RZ, R12.H1_H1 ;  /* 0x3000000cff0c7230 */ /* 0x000fe40000004100 */
[----:B------:R-:W-:Y:S01]  /*14a90*/  FFMA R23, R2, R26, R23 ;  /* 0x0000001a02177223 */ /* 0x000fe20000000017 */
[----:B------:R-:W-:Y:S02]  /*14aa0*/  HADD2.F32 R26, -RZ, R25.H0_H0 ;  /* 0x20000019ff1a7230 */ /* 0x000fe40000004100 */
[----:B------:R-:W-:Y:S01]  /*14ab0*/  FMUL R25, R16, R194 ;  /* 0x000000c210197220 */ /* 0x000fe20000400000 */
[----:B------:R-:W-:-:S02]  /*14ac0*/  HADD2.F32 R24, -RZ, R24.H1_H1 ;  /* 0x30000018ff187230 */ /* 0x000fc40000004100 */
[C---:B------:R-:W-:Y:S01]  /*14ad0*/  FMUL R185, R16.reuse, R185 ;  /* 0x000000b910b97220 */ /* 0x040fe20000400000 */
[--C-:B------:R-:W-:Y:S02]  /*14ae0*/  HADD2.F32 R30, -RZ, R27.reuse.H0_H0 ;  /* 0x2000001bff1e7230 */ /* 0x100fe40000004100 */
[C---:B------:R-:W-:Y:S01]  /*14af0*/  FMUL R191, R16.reuse, R191 ;  /* 0x000000bf10bf7220 */ /* 0x040fe20000400000 */
[----:B------:R-:W-:Y:S02]  /*14b00*/  HADD2.F32 R32, -RZ, R27.H1_H1 ;  /* 0x3000001bff207230 */ /* 0x000fe40000004100 */
[C---:B------:R-:W-:Y:S01]  /*14b10*/  FMUL R193, R16.reuse, R193 ;  /* 0x000000c110c17220 */ /* 0x040fe20000400000 */
[C---:B------:R-:W-:Y:S01]  /*14b20*/  FMUL R27, R16.reuse, R196 ;  /* 0x000000c4101b7220 */ /* 0x040fe20000400000 */
[----:B------:R-:W-:Y:S01]  /*14b30*/  FMUL R197, R16, R197 ;  /* 0x000000c510c57220 */ /* 0x000fe20000400000 */
[C---:B------:R-:W-:Y:S01]  /*14b40*/  FFMA R25, R2.reuse, R26, R25 ;  /* 0x0000001a02197223 */ /* 0x040fe20000000019 */
[C---:B------:R-:W-:Y:S01]  /*14b50*/  FFMA R26, R2.reuse, R28, R195 ;  /* 0x0000001c021a7223 */ /* 0x040fe200000000c3 */
[C---:B------:R-:W-:Y:S01]  /*14b60*/  FFMA R12, R2.reuse, R12, R185 ;  /* 0x0000000c020c7223 */ /* 0x040fe200000000b9 */
[C---:B------:R-:W-:Y:S01]  /*14b70*/  FFMA R22, R2.reuse, R22, R191 ;  /* 0x0000001602167223 */ /* 0x040fe200000000bf */
[C---:B------:R-:W-:Y:S01]  /*14b80*/  FFMA R24, R2.reuse, R24, R193 ;  /* 0x0000001802187223 */ /* 0x040fe200000000c1 */
[C---:B------:R-:W-:Y:S01]  /*14b90*/  FFMA R27, R2.reuse, R30, R27 ;  /* 0x0000001e021b7223 */ /* 0x040fe2000000001b */
[----:B------:R-:W-:Y:S01]  /*14ba0*/  FFMA R28, R2, R32, R197 ;  /* 0x00000020021c7223 */ /* 0x000fe200000000c5 */
[----:B------:R-:W-:-:S02]  /*14bb0*/  F2FP.SATFINITE.RELU.E4M3.F32.PACK_AB_MERGE_C R10, R10, R9, RZ ;  /* 0x000000090a0a723e */ /* 0x000fc400048078ff */
[----:B------:R-:W-:Y:S02]  /*14bc0*/  F2FP.SATFINITE.RELU.E4M3.F32.PACK_AB_MERGE_C R12, R12, R11, RZ ;  /* 0x0000000b0c0c723e */ /* 0x000fe400048078ff */
[----:B------:R-:W-:Y:S02]  /*14bd0*/  F2FP.SATFINITE.RELU.E4M3.F32.PACK_AB_MERGE_C R14, R14, R13, RZ ;  /* 0x0000000d0e0e723e */ /* 0x000fe400048078ff */
[----:B------:R-:W-:Y:S02]  /*14be0*/  F2FP.SATFINITE.RELU.E4M3.F32.PACK_AB_MERGE_C R20, R20, R15, RZ ;  /* 0x0000000f1414723e */ /* 0x000fe400048078ff */
[----:B------:R-:W-:Y:S02]  /*14bf0*/  F2FP.SATFINITE.RELU.E4M3.F32.PACK_AB_MERGE_C R21, R22, R21, RZ ;  /* 0x000000151615723e */ /* 0x000fe400048078ff */
[----:B------:R-:W-:Y:S02]  /*14c00*/  F2FP.SATFINITE.RELU.E4M3.F32.PACK_AB_MERGE_C R23, R24, R23, RZ ;  /* 0x000000171817723e */ /* 0x000fe400048078ff */
[----:B------:R-:W-:-:S02]  /*14c10*/  F2FP.SATFINITE.RELU.E4M3.F32.PACK_AB_MERGE_C R25, R26, R25, RZ ;  /* 0x000000191a19723e */ /* 0x000fc400048078ff */
[----:B------:R-:W-:Y:S01]  /*14c20*/  F2FP.SATFINITE.RELU.E4M3.F32.PACK_AB_MERGE_C R27, R28, R27, RZ ;  /* 0x0000001b1c1b723e */ /* 0x000fe200048078ff */
[----:B------:R-:W-:Y:S06]  /*14c30*/  @P1 BRA `(.L_x_104) ;  /* 0x0000000000041947 */ /* 0x000fec0003800000 */
[----:B------:R-:W-:-:S04]  /*14c40*/  DEPBAR.LE SB0, 0x1 ;  /* 0x000080400000791a */ /* 0x000fc80000000000 */
.L_x_104:
        /* <DEDUP_REMOVED lines=27> */
.L_x_106:
[----:B------:R-:W-:Y:S05]  /*14e00*/  BSYNC B0 ;  /* 0x0000000000007941 */ /* 0x000fea0003800000 */
.L_x_105:
[----:B------:R-:W-:Y:S04]  /*14e10*/  BSSY B0, `(.L_x_107) ;  /* 0x000003a000007945 */ /* 0x000fe80003800000 */
[----:B------:R-:W-:Y:S05]  /*14e20*/  @P0 BRA `(.L_x_108) ;  /* 0x0000000000e00947 */ /* 0x000fea0003800000 */
[----:B------:R-:W-:-:S04]  /*14e30*/  MOV R9, UR44 ;  /* 0x0000002c00097c02 */ /* 0x000fc80008000f00 */
[----:B------:R-:W-:-:S13]  /*14e40*/  ISETP.NE.AND P2, PT, R9, 0x3, PT ;  /* 0x000000030900780c */ /* 0x000fda0003f45270 */
[----:B------:R-:W-:Y:S05]  /*14e50*/  @!P2 BRA `(.L_x_109) ;  /* 0x000000000004a947 */ /* 0x000fea0003800000 */
[----:B------:R-:W-:Y:S01]  /*14e60*/  BPT.TRAP 0x1 ;  /* 0x000000040000795c */ /* 0x000fe20000300000 */
.L_x_109:
[----:B------:R-:W-:Y:S01]  /*14e70*/  LEA R9, R18, UR48, 0x3 ;  /* 0x0000003012097c11 */ /* 0x000fe2000f8e18ff */
[----:B------:R-:W-:Y:S01]  /*14e80*/  BSSY B1, `(.L_x_110) ;  /* 0x0000004000017945 */ /* 0x000fe20003800000 */
[----:B------:R-:W-:-:S04]  /*14e90*/  SHF.L.U32 R10, R19, 0x1f, RZ ;  /* 0x0000001f130a7819 */ /* 0x000fc800000006ff */
[----:B------:R-:W1:Y:S02]  /*14ea0*/  SYNCS.PHASECHK.TRANS64.TRYWAIT P3, [R9+URZ+0x60], R10 ;  /* 0x0000600a090075a7 */ /* 0x000e64000806017f */
[----:B-1----:R-:W-:Y:S05]  /*14eb0*/  @!P3 BRA `(.L_x_111) ;  /* 0x000000b4009cb947 */ /* 0x002fea0003800000 */
.L_x_382:
[----:B------:R-:W-:Y:S05]  /*14ec0*/  BSYNC B1 ;  /* 0x0000000000017941 */ /* 0x000fea0003800000 */
.L_x_110:
        /* <DEDUP_REMOVED lines=22> */
.L_x_113:
[----:B------:R-:W-:Y:S05]  /*15030*/  BSYNC B1 ;  /* 0x0000000000017941 */ /* 0x000fea0003800000 */
.L_x_112:
        /* <DEDUP_REMOVED lines=8> */
.L_x_114:
        /* <DEDUP_REMOVED lines=15> */
.L_x_108:
[----:B------:R-:W-:Y:S05]  /*151b0*/  BSYNC B0 ;  /* 0x0000000000007941 */ /* 0x000fea0003800000 */
.L_x_107:
[----:B------:R-:W2:Y:S04]  /*151c0*/  LDL.LU R20, [R1+0x320] ;  /* 0x0003200001147983 */ /* 0x000ea80000300800 */
[----:B------:R-:W3:Y:S04]  /*151d0*/  LDL.LU R11, [R1+0x324] ;  /* 0x00032400010b7983 */ /* 0x000ee80000300800 */
[----:B------:R-:W4:Y:S04]  /*151e0*/  LDL.LU R13, [R1+0x328] ;  /* 0x00032800010d7983 */ /* 0x000f280000300800 */
[----:B------:R-:W5:Y:S04]  /*151f0*/  LDL.LU R31, [R1+0x32c] ;  /* 0x00032c00011f7983 */ /* 0x000f680000300800 */
[----:B------:R-:W5:Y:S04]  /*15200*/  LDL.LU R29, [R1+0x330] ;  /* 0x00033000011d7983 */ /* 0x000f680000300800 */
[----:B------:R-:W5:Y:S04]  /*15210*/  LDL.LU R21, [R1+0x334] ;  /* 0x0003340001157983 */ /* 0x000f680000300800 */
[----:B------:R-:W5:Y:S01]  /*15220*/  LDL.LU R35, [R1+0x338] ;  /* 0x0003380001237983 */ /* 0x000f620000300800 */
[----:B------:R-:W-:-:S03]  /*15230*/  F2FP.F16.E4M3.UNPACK_B R9, R0 ;  /* 0x00000000ff09723e */ /* 0x000fc600020006ff */
[----:B------:R-:W5:Y:S01]  /*15240*/  LDL.LU R26, [R1+0x33c] ;  /* 0x00033c00011a7983 */ /* 0x000f620000300800 */
[----:B------:R-:W-:Y:S01]  /*15250*/  F2FP.F16.E4M3.UNPACK_B R12, R0.H1 ;  /* 0x00000000ff0c723e */ /* 0x000fe200030006ff */
[--C-:B------:R-:W-:Y:S02]  /*15260*/  HADD2.F32 R10, -RZ, R9.reuse.H0_H0 ;  /* 0x20000009ff0a7230 */ /* 0x100fe40000004100 */
[----:B------:R-:W5:Y:S01]  /*15270*/  LDL.LU R23, [R1+0x340] ;  /* 0x0003400001177983 */ /* 0x000f620000300800 */
[----:B------:R-:W-:-:S03]  /*15280*/  HADD2.F32 R14, -RZ, R9.H1_H1 ;  /* 0x30000009ff0e7230 */ /* 0x000fc60000004100 */
[----:B------:R-:W5:Y:S01]  /*15290*/  LDL.LU R32, [R1+0x344] ;  /* 0x0003440001207983 */ /* 0x000f620000300800 */
[----:B------:R-:W-:-:S03]  /*152a0*/  F2FP.F16.E4M3.UNPACK_B R15, R3 ;  /* 0x00000003ff0f723e */ /* 0x000fc600020006ff */
[----:B------:R-:W5:Y:S04]  /*152b0*/  LDL.LU R30, [R1+0x348] ;  /* 0x00034800011e7983 */ /* 0x000f680000300800 */
[----:B------:R-:W5:Y:S01]  /*152c0*/  LDL.LU R27, [R1+0x34c] ;  /* 0x00034c00011b7983 */ /* 0x000f620000300800 */
[----:B------:R-:W-:-:S03]  /*152d0*/  HADD2.F32 R22, -RZ, R15.H1_H1 ;  /* 0x3000000fff167230 */ /* 0x000fc60000004100 */
[----:B------:R-:W5:Y:S04]  /*152e0*/  LDL.LU R34, [R1+0x350] ;  /* 0x0003500001227983 */ /* 0x000f680000300800 */
[----:B------:R-:W5:Y:S01]  /*152f0*/  LDL.LU R33, [R1+0x354] ;  /* 0x0003540001217983 */ /* 0x000f620000300800 */
[C---:B--2---:R-:W-:Y:S01]  /*15300*/  FMUL R9, R16.reuse, R20 ;  /* 0x0000001410097220 */ /* 0x044fe20000400000 */
[----:B------:R-:W-:Y:S02]  /*15310*/  HADD2.F32 R20, -RZ, R12.H0_H0 ;  /* 0x2000000cff147230 */ /* 0x000fe40000004100 */
[----:B---3--:R-:W-:Y:S01]  /*15320*/  FMUL R11, R16, R11 ;  /* 0x0000000b100b7220 */ /* 0x008fe20000400000 */
[----:B------:R-:W-:Y:S01]  /*15330*/  FFMA R9, R2, R10, R9 ;  /* 0x0000000a02097223 */ /* 0x000fe20000000009 */
[----:B----4-:R-:W-:-:S02]  /*15340*/  FMUL R13, R16, R13 ;  /* 0x0000000d100d7220 */ /* 0x010fc40000400000 */
[C---:B------:R-:W-:Y:S01]  /*15350*/  FFMA R10, R2.reuse, R14, R11 ;  /* 0x0000000e020a7223 */ /* 0x040fe2000000000b */
[----:B------:R-:W-:Y:S02]  /*15360*/  HADD2.F32 R14, -RZ, R15.H0_H0 ;  /* 0x2000000fff0e7230 */ /* 0x000fe40000004100 */
[----:B------:R-:W-:Y:S01]  /*15370*/  FFMA R11, R2, R20, R13 ;  /* 0x00000014020b7223 */ /* 0x000fe2000000000d */
[C---:B-----5:R-:W-:Y:S01]  /*15380*/  FMUL R13, R16.reuse, R31 ;  /* 0x0000001f100d7220 */ /* 0x060fe20000400000 */
[----:B------:R-:W-:Y:S02]  /*15390*/  FMUL R15, R16, R29 ;  /* 0x0000001d100f7220 */ /* 0x000fe40000400000 */
[----:B------:R-:W2:Y:S04]  /*153a0*/  LDL.LU R29, [R1+0x358] ;  /* 0x00035800011d7983 */ /* 0x000ea80000300800 */
[----:B------:R-:W3:Y:S01]  /*153b0*/  LDL.LU R31, [R1+0x35c] ;  /* 0x00035c00011f7983 */ /* 0x000ee20000300800 */
[----:B------:R-:W-:-:S02]  /*153c0*/  HADD2.F32 R12, -RZ, R12.H1_H1 ;  /* 0x3000000cff0c7230 */ /* 0x000fc40000004100 */
[----:B------:R-:W-:Y:S01]  /*153d0*/  FMUL R21, R16, R21 ;  /* 0x0000001510157220 */ /* 0x000fe20000400000 */
[----:B------:R-:W-:Y:S01]  /*153e0*/  F2FP.F16.E4M3.UNPACK_B R20, R3.H1 ;  /* 0x00000003ff14723e */ /* 0x000fe200030006ff */
[C---:B------:R-:W-:Y:S01]  /*153f0*/  FFMA R15, R2.reuse, R14, R15 ;  /* 0x0000000e020f7223 */ /* 0x040fe2000000000f */
[----:B------:R-:W-:Y:S01]  /*15400*/  F2FP.F16.E4M3.UNPACK_B R24, R4 ;  /* 0x00000004ff18723e */ /* 0x000fe200020006ff */
[C---:B------:R-:W-:Y:S01]  /*15410*/  FFMA R14, R2.reuse, R22, R21 ;  /* 0x00000016020e7223 */ /* 0x040fe20000000015 */
[----:B------:R-:W-:Y:S01]  /*15420*/  FFMA R12, R2, R12, R13 ;  /* 0x0000000c020c7223 */ /* 0x000fe2000000000d */
[--C-:B------:R-:W-:Y:S02]  /*15430*/  HADD2.F32 R22, -RZ, R20.reuse.H0_H0 ;  /* 0x20000014ff167230 */ /* 0x100fe40000004100 */
[C---:B------:R-:W-:Y:S01]  /*15440*/  FMUL R13, R16.reuse, R35 ;  /* 0x00000023100d7220 */ /* 0x040fe20000400000 */
[----:B------:R-:W-:Y:S02]  /*15450*/  HADD2.F32 R20, -RZ, R20.H1_H1 ;  /* 0x30000014ff147230 */ /* 0x000fe40000004100 */
[----:B------:R-:W-:Y:S01]  /*15460*/  FMUL R21, R16, R26 ;  /* 0x0000001a10157220 */ /* 0x000fe20000400000 */
[----:B------:R-:W-:-:S02]  /*15470*/  HADD2.F32 R26, -RZ, R24.H0_H0 ;  /* 0x20000018ff1a7230 */ /* 0x000fc40000004100 */
[----:B------:R-:W-:Y:S01]  /*15480*/  FMUL R23, R16, R23 ;  /* 0x0000001710177220 */ /* 0x000fe20000400000 */
[----:B------:R-:W-:Y:S01]  /*15490*/  F2FP.F16.E4M3.UNPACK_B R25, R4.H1 ;  /* 0x00000004ff19723e */ /* 0x000fe200030006ff */
[C---:B------:R-:W-:Y:S01]  /*154a0*/  FFMA R13, R2.reuse, R22, R13 ;  /* 0x00000016020d7223 */ /* 0x040fe2000000000d */
[----:B------:R-:W-:Y:S01]  /*154b0*/  FFMA R20, R2, R20, R21 ;  /* 0x0000001402147223 */ /* 0x000fe20000000015 */
[----:B------:R-:W-:Y:S02]  /*154c0*/  HADD2.F32 R22, -RZ, R24.H1_H1 ;  /* 0x30000018ff167230 */ /* 0x000fe40000004100 */
[----:B------:R-:W-:Y:S01]  /*154d0*/  FMUL R21, R16, R32 ;  /* 0x0000002010157220 */ /* 0x000fe20000400000 */
[----:B------:R-:W-:Y:S01]  /*154e0*/  FFMA R23, R2, R26, R23 ;  /* 0x0000001a02177223 */ /* 0x000fe20000000017 */
[--C-:B------:R-:W-:Y:S02]  /*154f0*/  HADD2.F32 R24, -RZ, R25.reuse.H0_H0 ;  /* 0x20000019ff187230 */ /* 0x100fe40000004100 */
[----:B------:R-:W-:-:S02]  /*15500*/  HADD2.F32 R26, -RZ, R25.H1_H1 ;  /* 0x30000019ff1a7230 */ /* 0x000fc40000004100 */
[----:B------:R-:W-:Y:S01]  /*15510*/  FMUL R25, R16, R30 ;  /* 0x0000001e10197220 */ /* 0x000fe20000400000 */
[----:B------:R-:W-:Y:S01]  /*15520*/  FFMA R22, R2, R22, R21 ;  /* 0x0000001602167223 */ /* 0x000fe20000000015 */
[----:B------:R-:W-:Y:S01]  /*15530*/  FMUL R27, R16, R27 ;  /* 0x0000001b101b7220 */ /* 0x000fe20000400000 */
[-C--:B------:R-:W-:Y:S02]  /*15540*/  F2FP.F16.E4M3.UNPACK_B R28, R5.reuse ;  /* 0x00000005ff1c723e */ /* 0x080fe400020006ff */
[----:B------:R-:W-:Y:S01]  /*15550*/  F2FP.F16.E4M3.UNPACK_B R21, R5.H1 ;  /* 0x00000005ff15723e */ /* 0x000fe200030006ff */
[C---:B------:R-:W-:Y:S01]  /*15560*/  FFMA R25, R2.reuse, R24, R25 ;  /* 0x0000001802197223 */ /* 0x040fe20000000019 */
[----:B------:R-:W-:Y:S01]  /*15570*/  FFMA R24, R2, R26, R27 ;  /* 0x0000001a02187223 */ /* 0x000fe2000000001b */
[----:B------:R-:W-:Y:S02]  /*15580*/  HADD2.F32 R26, -RZ, R28.H0_H0 ;  /* 0x2000001cff1a7230 */ /* 0x000fe40000004100 */
[----:B------:R-:W-:-:S02]  /*15590*/  HADD2.F32 R30, -RZ, R21.H0_H0 ;  /* 0x20000015ff1e7230 */ /* 0x000fc40000004100 */
[----:B------:R-:W-:Y:S02]  /*155a0*/  HADD2.F32 R32, -RZ, R21.H1_H1 ;  /* 0x30000015ff207230 */ /* 0x000fe40000004100 */
[C---:B------:R-:W-:Y:S01]  /*155b0*/  FMUL R21, R16.reuse, R34 ;  /* 0x0000002210157220 */ /* 0x040fe20000400000 */
        /* <DEDUP_REMOVED lines=8> */
[----:B------:R-:W-:Y:S02]  /*15640*/  F2FP.SATFINITE.RELU.E4M3.F32.PACK_AB_MERGE_C R23, R22, R23, RZ ;  /* 0x000000171617723e */ /* 0x000fe400048078ff */
[----:B------:R-:W-:-:S02]  /*15650*/  F2FP.SATFINITE.RELU.E4M3.F32.PACK_AB_MERGE_C R25, R24, R25, RZ ;  /* 0x000000191819723e */ /* 0x000fc400048078ff */
[----:B------:R-:W-:Y:S01]  /*15660*/  F2FP.SATFINITE.RELU.E4M3.F32.PACK_AB_MERGE_C R21, R26, R21, RZ ;  /* 0x000000151a15723e */ /* 0x000fe200048078ff */
[C---:B--2---:R-:W-:Y:S01]  /*15670*/  FMUL R29, R16.reuse, R29 ;  /* 0x0000001d101d7220 */ /* 0x044fe20000400000 */
[----:B---3--:R-:W-:-:S03]  /*15680*/  FMUL R31, R16, R31 ;  /* 0x0000001f101f7220 */ /* 0x008fc60000400000 */
[C---:B------:R-:W-:Y:S01]  /*15690*/  FFMA R29, R2.reuse, R30, R29 ;  /* 0x0000001e021d7223 */ /* 0x040fe2000000001d */
[----:B------:R-:W-:-:S05]  /*156a0*/  FFMA R28, R2, R32, R31 ;  /* 0x00000020021c7223 */ /* 0x000fca000000001f */
[----:B------:R-:W-:Y:S01]  /*156b0*/  F2FP.SATFINITE.RELU.E4M3.F32.PACK_AB_MERGE_C R29, R28, R29, RZ ;  /* 0x0000001d1c1d723e */ /* 0x000fe200048078ff */
[----:B------:R-:W-:Y:S06]  /*156c0*/  @P1 BRA `(.L_x_115) ;  /* 0x0000000000041947 */ /* 0x000fec0003800000 */
[----:B------:R-:W-:-:S04]  /*156d0*/  DEPBAR.LE SB0, 0x1 ;  /* 0x000080400000791a */ /* 0x000fc80000000000 */
.L_x_115:
        /* <DEDUP_REMOVED lines=27> */
.L_x_117:
[----:B------:R-:W-:Y:S05]  /*15890*/  BSYNC B0 ;  /* 0x0000000000007941 */ /* 0x000fea0003800000 */
.L_x_116:
[----:B------:R-:W-:Y:S04]  /*158a0*/  BSSY B0, `(.L_x_118) ;  /* 0x000003a000007945 */ /* 0x000fe80003800000 */
[----:B------:R-:W-:Y:S05]  /*158b0*/  @P0 BRA `(.L_x_119) ;  /* 0x0000000000e00947 */ /* 0x000fea0003800000 */
[----:B------:R-:W-:-:S04]  /*158c0*/  MOV R9, UR44 ;  /* 0x0000002c00097c02 */ /* 0x000fc80008000f00 */
[----:B------:R-:W-:-:S13]  /*158d0*/  ISETP.NE.AND P2, PT, R9, 0x3, PT ;  /* 0x000000030900780c */ /* 0x000fda0003f45270 */
[----:B------:R-:W-:Y:S05]  /*158e0*/  @!P2 BRA `(.L_x_120) ;  /* 0x000000000004a947 */ /* 0x000fea0003800000 */
[----:B------:R-:W-:Y:S01]  /*158f0*/  BPT.TRAP 0x1 ;  /* 0x000000040000795c */ /* 0x000fe20000300000 */
.L_x_120:
[----:B------:R-:W-:Y:S01]  /*15900*/  LEA R9, R18, UR48, 0x3 ;  /* 0x0000003012097c11 */ /* 0x000fe2000f8e18ff */
[----:B------:R-:W-:Y:S01]  /*15910*/  BSSY B1, `(.L_x_121) ;  /* 0x0000004000017945 */ /* 0x000fe20003800000 */
[----:B------:R-:W-:-:S04]  /*15920*/  SHF.L.U32 R10, R19, 0x1f, RZ ;  /* 0x0000001f130a7819 */ /* 0x000fc800000006ff */
[----:B------:R-:W1:Y:S02]  /*15930*/  SYNCS.PHASECHK.TRANS64.TRYWAIT P3, [R9+URZ+0x60], R10 ;  /* 0x0000600a090075a7 */ /* 0x000e64000806017f */
[----:B-1----:R-:W-:Y:S05]  /*15940*/  @!P3 BRA `(.L_x_122) ;  /* 0x000000ac000cb947 */ /* 0x002fea0003800000 */
.L_x_383:
[----:B------:R-:W-:Y:S05]  /*15950*/  BSYNC B1 ;  /* 0x0000000000017941 */ /* 0x000fea0003800000 */
.L_x_121:
        /* <DEDUP_REMOVED lines=22> */
.L_x_124:
[----:B------:R-:W-:Y:S05]  /*15ac0*/  BSYNC B1 ;  /* 0x0000000000017941 */ /* 0x000fea0003800000 */
.L_x_123:
        /* <DEDUP_REMOVED lines=8> */
.L_x_125:
        /* <DEDUP_REMOVED lines=15> */
.L_x_119:
[----:B------:R-:W-:Y:S05]  /*15c40*/  BSYNC B0 ;  /* 0x0000000000007941 */ /* 0x000fea0003800000 */
.L_x_118:
        /* <DEDUP_REMOVED lines=66> */
.L_x_126:
        /* <DEDUP_REMOVED lines=27> */
.L_x_128:
[----:B------:R-:W-:Y:S05]  /*16220*/  BSYNC B0 ;  /* 0x0000000000007941 */ /* 0x000fea0003800000 */
.L_x_127:
[----:B------:R-:W-:Y:S04]  /*16230*/  BSSY B0, `(.L_x_129) ;  /* 0x000003a000007945 */ /* 0x000fe80003800000 */
[----:B------:R-:W-:Y:S05]  /*16240*/  @P0 BRA `(.L_x_130) ;  /* 0x0000000000e00947 */ /* 0x000fea0003800000 */
[----:B------:R-:W-:-:S04]  /*16250*/  MOV R9, UR44 ;  /* 0x0000002c00097c02 */ /* 0x000fc80008000f00 */
[----:B------:R-:W-:-:S13]  /*16260*/  ISETP.NE.AND P2, PT, R9, 0x3, PT ;  /* 0x000000030900780c */ /* 0x000fda0003f45270 */
[----:B------:R-:W-:Y:S05]  /*16270*/  @!P2 BRA `(.L_x_131) ;  /* 0x000000000004a947 */ /* 0x000fea0003800000 */
[----:B------:R-:W-:Y:S01]  /*16280*/  BPT.TRAP 0x1 ;  /* 0x000000040000795c */ /* 0x000fe20000300000 */
.L_x_131:
[----:B------:R-:W-:Y:S01]  /*16290*/  LEA R9, R18, UR48, 0x3 ;  /* 0x0000003012097c11 */ /* 0x000fe2000f8e18ff */
[----:B------:R-:W-:Y:S01]  /*162a0*/  BSSY B1, `(.L_x_132) ;  /* 0x0000004000017945 */ /* 0x000fe20003800000 */
[----:B------:R-:W-:-:S04]  /*162b0*/  SHF.L.U32 R10, R19, 0x1f, RZ ;  /* 0x0000001f130a7819 */ /* 0x000fc800000006ff */
[----:B------:R-:W1:Y:S02]  /*162c0*/  SYNCS.PHASECHK.TRANS64.TRYWAIT P3, [R9+URZ+0x60], R10 ;  /* 0x0000600a090075a7 */ /* 0x000e64000806017f */
[----:B-1----:R-:W-:Y:S05]  /*162d0*/  @!P3 BRA `(.L_x_133) ;  /* 0x000000a000bcb947 */ /* 0x002fea0003800000 */
.L_x_384:
[----:B------:R-:W-:Y:S05]  /*162e0*/  BSYNC B1 ;  /* 0x0000000000017941 */ /* 0x000fea0003800000 */
.L_x_132:
        /* <DEDUP_REMOVED lines=22> */
.L_x_135:
[----:B------:R-:W-:Y:S05]  /*16450*/  BSYNC B1 ;  /* 0x0000000000017941 */ /* 0x000fea0003800000 */
.L_x_134:
        /* <DEDUP_REMOVED lines=8> */
.L_x_136:
        /* <DEDUP_REMOVED lines=15> */
.L_x_130:
[----:B------:R-:W-:Y:S05]  /*165d0*/  BSYNC B0 ;  /* 0x0000000000007941 */ /* 0x000fea0003800000 */
.L_x_129:
[----:B------:R-:W2:Y:S04]  /*165e0*/  LDL.LU R20, [R1+0x360] ;  /* 0x0003600001147983 */ /* 0x000ea80000300800 */
[----:B------:R-:W3:Y:S04]  /*165f0*/  LDL.LU R11, [R1+0x364] ;  /* 0x00036400010b7983 */ /* 0x000ee80000300800 */
[----:B------:R-:W4:Y:S04]  /*16600*/  LDL.LU R13, [R1+0x368] ;  /* 0x00036800010d7983 */ /* 0x000f280000300800 */
[----:B------:R-:W5:Y:S04]  /*16610*/  LDL.LU R31, [R1+0x36c] ;  /* 0x00036c00011f7983 */ /* 0x000f680000300800 */
[----:B------:R-:W4:Y:S04]  /*16620*/  LDL.LU R29, [R1+0x370] ;  /* 0x00037000011d7983 */ /* 0x000f280000300800 */
[----:B------:R-:W4:Y:S04]  /*16630*/  LDL.LU R21, [R1+0x374] ;  /* 0x0003740001157983 */ /* 0x000f280000300800 */
[----:B------:R-:W4:Y:S01]  /*16640*/  LDL.LU R35, [R1+0x378] ;  /* 0x0003780001237983 */ /* 0x000f220000300800 */
[----:B------:R-:W-:-:S03]  /*16650*/  F2FP.F16.E4M3.UNPACK_B R9, R0 ;  /* 0x00000000ff09723e */ /* 0x000fc600020006ff */
[----:B------:R-:W4:Y:S01]  /*16660*/  LDL.LU R26, [R1+0x37c] ;  /* 0x00037c00011a7983 */ /* 0x000f220000300800 */
[----:B------:R-:W-:Y:S01]  /*16670*/  F2FP.F16.E4M3.UNPACK_B R12, R0.H1 ;  /* 0x00000000ff0c723e */ /* 0x000fe200030006ff */
[--C-:B------:R-:W-:Y:S02]  /*16680*/  HADD2.F32 R10, -RZ, R9.reuse.H0_H0 ;  /* 0x20000009ff0a7230 */ /* 0x100fe40000004100 */
[----:B------:R-:W4:Y:S01]  /*16690*/  LDL.LU R23, [R1+0x380] ;  /* 0x0003800001177983 */ /* 0x000f220000300800 */
[----:B------:R-:W-:-:S03]  /*166a0*/  HADD2.F32 R14, -RZ, R9.H1_H1 ;  /* 0x30000009ff0e7230 */ /* 0x000fc60000004100 */
[----:B------:R-:W4:Y:S01]  /*166b0*/  LDL.LU R32, [R1+0x384] ;  /* 0x0003840001207983 */ /* 0x000f220000300800 */
[----:B------:R-:W-:-:S03]  /*166c0*/  F2FP.F16.E4M3.UNPACK_B R15, R3 ;  /* 0x00000003ff0f723e */ /* 0x000fc600020006ff */
[----:B------:R-:W4:Y:S04]  /*166d0*/  LDL.LU R30, [R1+0x388] ;  /* 0x00038800011e7983 */ /* 0x000f280000300800 */
[----:B------:R-:W4:Y:S01]  /*166e0*/  LDL.LU R27, [R1+0x38c] ;  /* 0x00038c00011b7983 */ /* 0x000f220000300800 */
[----:B------:R-:W-:-:S03]  /*166f0*/  HADD2.F32 R22, -RZ, R15.H1_H1 ;  /* 0x3000000fff167230 */ /* 0x000fc60000004100 */
[----:B------:R-:W4:Y:S04]  /*16700*/  LDL.LU R34, [R1+0x390] ;  /* 0x0003900001227983 */ /* 0x000f280000300800 */
[----:B------:R-:W4:Y:S01]  /*16710*/  LDL.LU R33, [R1+0x394] ;  /* 0x0003940001217983 */ /* 0x000f220000300800 */
[C---:B--2---:R-:W-:Y:S01]  /*16720*/  FMUL R9, R16.reuse, R20 ;  /* 0x0000001410097220 */ /* 0x044fe20000400000 */
[----:B---3--:R-:W-:-:S03]  /*16730*/  FMUL R11, R16, R11 ;  /* 0x0000000b100b7220 */ /* 0x008fc60000400000 */
[C---:B------:R-:W-:Y:S01]  /*16740*/  FFMA R9, R2.reuse, R10, R9 ;  /* 0x0000000a02097223 */ /* 0x040fe20000000009 */
[----:B------:R-:W-:Y:S01]  /*16750*/  FFMA R10, R2, R14, R11 ;  /* 0x0000000e020a7223 */ /* 0x000fe2000000000b */
[----:B------:R-:W-:Y:S02]  /*16760*/  HADD2.F32 R14, -RZ, R15.H0_H0 ;  /* 0x2000000fff0e7230 */ /* 0x000fe40000004100 */
[C---:B-----5:R-:W-:Y:S01]  /*16770*/  FMUL R11, R16.reuse, R31 ;  /* 0x0000001f100b7220 */ /* 0x060fe20000400000 */
[----:B----4-:R-:W-:Y:S02]  /*16780*/  FMUL R15, R16, R29 ;  /* 0x0000001d100f7220 */ /* 0x010fe40000400000 */
[----:B------:R-:W2:Y:S04]  /*16790*/  LDL.LU R29, [R1+0x398] ;  /* 0x00039800011d7983 */ /* 0x000ea80000300800 */
[----:B------:R-:W3:Y:S01]  /*167a0*/  LDL.LU R31, [R1+0x39c] ;  /* 0x00039c00011f7983 */ /* 0x000ee20000300800 */
[----:B------:R-:W-:-:S02]  /*167b0*/  HADD2.F32 R20, -RZ, R12.H0_H0 ;  /* 0x2000000cff147230 */ /* 0x000fc40000004100 */
[C---:B------:R-:W-:Y:S01]  /*167c0*/  FMUL R13, R16.reuse, R13 ;  /* 0x0000000d100d7220 */ /* 0x040fe20000400000 */
[----:B------:R-:W-:Y:S02]  /*167d0*/  HADD2.F32 R12, -RZ, R12.H1_H1 ;  /* 0x3000000cff0c7230 */ /* 0x000fe40000004100 */
[----:B------:R-:W-:Y:S01]  /*167e0*/  FMUL R21, R16, R21 ;  /* 0x0000001510157220 */ /* 0x000fe20000400000 */
[C---:B------:R-:W-:Y:S01]  /*167f0*/  FFMA R13, R2.reuse, R20, R13 ;  /* 0x00000014020d7223 */ /* 0x040fe2000000000d */
[----:B------:R-:W-:Y:S01]  /*16800*/  F2FP.F16.E4M3.UNPACK_B R20, R3.H1 ;  /* 0x00000003ff14723e */ /* 0x000fe200030006ff */
[C---:B------:R-:W-:Y:S01]  /*16810*/  FFMA R15, R2.reuse, R14, R15 ;  /* 0x0000000e020f7223 */ /* 0x040fe2000000000f */
[C---:B------:R-:W-:Y:S01]  /*16820*/  FFMA R14, R2.reuse, R22, R21 ;  /* 0x00000016020e7223 */ /* 0x040fe20000000015 */
[----:B------:R-:W-:Y:S01]  /*16830*/  F2FP.F16.E4M3.UNPACK_B R24, R4 ;  /* 0x00000004ff18723e */ /* 0x000fe200020006ff */
[----:B------:R-:W-:Y:S01]  /*16840*/  FFMA R12, R2, R12, R11 ;  /* 0x0000000c020c7223 */ /* 0x000fe2000000000b */
[----:B------:R-:W-:-:S02]  /*16850*/  HADD2.F32 R22, -RZ, R20.H0_H0 ;  /* 0x20000014ff167230 */ /* 0x000fc40000004100 */
[C---:B------:R-:W-:Y:S01]  /*16860*/  FMUL R11, R16.reuse, R35 ;  /* 0x00000023100b7220 */ /* 0x040fe20000400000 */
[----:B------:R-:W-:Y:S02]  /*16870*/  HADD2.F32 R20, -RZ, R20.H1_H1 ;  /* 0x30000014ff147230 */ /* 0x000fe40000004100 */
[C---:B------:R-:W-:Y:S01]  /*16880*/  FMUL R21, R16.reuse, R26 ;  /* 0x0000001a10157220 */ /* 0x040fe20000400000 */
[--C-:B------:R-:W-:Y:S02]  /*16890*/  HADD2.F32 R26, -RZ, R24.reuse.H0_H0 ;  /* 0x20000018ff1a7230 */ /* 0x100fe40000004100 */
[----:B------:R-:W-:Y:S01]  /*168a0*/  FMUL R23, R16, R23 ;  /* 0x0000001710177220 */ /* 0x000fe20000400000 */
[----:B------:R-:W-:Y:S01]  /*168b0*/  F2FP.F16.E4M3.UNPACK_B R25, R4.H1 ;  /* 0x00000004ff19723e */ /* 0x000fe200030006ff */
[C---:B------:R-:W-:Y:S01]  /*168c0*/  FFMA R11, R2.reuse, R22, R11 ;  /* 0x00000016020b7223 */ /* 0x040fe2000000000b */
[----:B------:R-:W-:Y:S01]  /*168d0*/  FFMA R20, R2, R20, R21 ;  /* 0x0000001402147223 */ /* 0x000fe20000000015 */
[----:B------:R-:W-:-:S02]  /*168e0*/  HADD2.F32 R22, -RZ, R24.H1_H1 ;  /* 0x30000018ff167230 */ /* 0x000fc40000004100 */
[----:B------:R-:W-:Y:S01]  /*168f0*/  FMUL R21, R16, R32 ;  /* 0x0000002010157220 */ /* 0x000fe20000400000 */
[----:B------:R-:W-:Y:S01]  /*16900*/  FFMA R23, R2, R26, R23 ;  /* 0x0000001a02177223 */ /* 0x000fe20000000017 */
[--C-:B------:R-:W-:Y:S02]  /*16910*/  HADD2.F32 R24, -RZ, R25.reuse.H0_H0 ;  /* 0x20000019ff187230 */ /* 0x100fe40000004100 */
[----:B------:R-:W-:Y:S02]  /*16920*/  HADD2.F32 R26, -RZ, R25.H1_H1 ;  /* 0x30000019ff1a7230 */ /* 0x000fe40000004100 */
[----:B------:R-:W-:Y:S01]  /*16930*/  FMUL R25, R16, R30 ;  /* 0x0000001e10197220 */ /* 0x000fe20000400000 */
[----:B------:R-:W-:Y:S01]  /*16940*/  FFMA R22, R2, R22, R21 ;  /* 0x0000001602167223 */ /* 0x000fe20000000015 */
[----:B------:R-:W-:Y:S01]  /*16950*/  FMUL R27, R16, R27 ;  /* 0x0000001b101b7220 */ /* 0x000fe20000400000 */
[-C--:B------:R-:W-:Y:S02]  /*16960*/  F2FP.F16.E4M3.UNPACK_B R28, R5.reuse ;  /* 0x00000005ff1c723e */ /* 0x080fe400020006ff */
[----:B------:R-:W-:Y:S01]  /*16970*/  F2FP.F16.E4M3.UNPACK_B R21, R5.H1 ;  /* 0x00000005ff15723e */ /* 0x000fe200030006ff */
[C---:B------:R-:W-:Y:S01]  /*16980*/  FFMA R25, R2.reuse, R24, R25 ;  /* 0x0000001802197223 */ /* 0x040fe20000000019 */
[----:B------:R-:W-:Y:S01]  /*16990*/  FFMA R24, R2, R26, R27 ;  /* 0x0000001a02187223 */ /* 0x000fe2000000001b */
[----:B------:R-:W-:-:S02]  /*169a0*/  HADD2.F32 R26, -RZ, R28.H0_H0 ;  /* 0x2000001cff1a7230 */ /* 0x000fc40000004100 */
[--C-:B------:R-:W-:Y:S02]  /*169b0*/  HADD2.F32 R30, -RZ, R21.reuse.H0_H0 ;  /* 0x20000015ff1e7230 */ /* 0x100fe40000004100 */
        /* <DEDUP_REMOVED lines=20> */
.L_x_137:
        /* <DEDUP_REMOVED lines=27> */
.L_x_139:
[----:B------:R-:W-:Y:S05]  /*16cb0*/  BSYNC B0 ;  /* 0x0000000000007941 */ /* 0x000fea0003800000 */
.L_x_138:
[----:B------:R-:W-:Y:S04]  /*16cc0*/  BSSY B0, `(.L_x_140) ;  /* 0x000003a000007945 */ /* 0x000fe80003800000 */
[----:B------:R-:W-:Y:S05]  /*16cd0*/  @P0 BRA `(.L_x_141) ;  /* 0x0000000000e00947 */ /* 0x000fea0003800000 */
[----:B------:R-:W-:-:S04]  /*16ce0*/  MOV R9, UR44 ;  /* 0x0000002c00097c02 */ /* 0x000fc80008000f00 */
[----:B------:R-:W-:-:S13]  /*16cf0*/  ISETP.NE.AND P2, PT, R9, 0x3, PT ;  /* 0x000000030900780c */ /* 0x000fda0003f45270 */
[----:B------:R-:W-:Y:S05]  /*16d00*/  @!P2 BRA `(.L_x_142) ;  /* 0x000000000004a947 */ /* 0x000fea0003800000 */
[----:B------:R-:W-:Y:S01]  /*16d10*/  BPT.TRAP 0x1 ;  /* 0x000000040000795c */ /* 0x000fe20000300000 */
.L_x_142:
[----:B------:R-:W-:Y:S01]  /*16d20*/  LEA R9, R18, UR48, 0x3 ;  /* 0x0000003012097c11 */ /* 0x000fe2000f8e18ff */
[----:B------:R-:W-:Y:S01]  /*16d30*/  BSSY B1, `(.L_x_143) ;  /* 0x0000004000017945 */ /* 0x000fe20003800000 */
[----:B------:R-:W-:-:S04]  /*16d40*/  SHF.L.U32 R10, R19, 0x1f, RZ ;  /* 0x0000001f130a7819 */ /* 0x000fc800000006ff */
[----:B------:R-:W1:Y:S02]  /*16d50*/  SYNCS.PHASECHK.TRANS64.TRYWAIT P3, [R9+URZ+0x60], R10 ;  /* 0x0000600a090075a7 */ /* 0x000e64000806017f */
[----:B-1----:R-:W-:Y:S05]  /*16d60*/  @!P3 BRA `(.L_x_144) ;  /* 0x00000098002cb947 */ /* 0x002fea0003800000 */
.L_x_385:
[----:B------:R-:W-:Y:S05]  /*16d70*/  BSYNC B1 ;  /* 0x0000000000017941 */ /* 0x000fea0003800000 */
.L_x_143:
        /* <DEDUP_REMOVED lines=22> */
.L_x_146:
[----:B------:R-:W-:Y:S05]  /*16ee0*/  BSYNC B1 ;  /* 0x0000000000017941 */ /* 0x000fea0003800000 */
.L_x_145:
        /* <DEDUP_REMOVED lines=8> */
.L_x_147:
        /* <DEDUP_REMOVED lines=15> */
.L_x_141:
[----:B------:R-:W-:Y:S05]  /*17060*/  BSYNC B0 ;  /* 0x0000000000007941 */ /* 0x000fea0003800000 */
.L_x_140:
        /* <DEDUP_REMOVED lines=66> */
.L_x_148:
        /* <DEDUP_REMOVED lines=27> */
.L_x_150:
[----:B------:R-:W-:Y:S05]  /*17640*/  BSYNC B0 ;  /* 0x0000000000007941 */ /* 0x000fea0003800000 */
.L_x_149:
[----:B------:R-:W-:Y:S04]  /*17650*/  BSSY B0, `(.L_x_151) ;  /* 0x000003a000007945 */ /* 0x000fe80003800000 */
[----:B------:R-:W-:Y:S05]  /*17660*/  @P0 BRA `(.L_x_152) ;  /* 0x0000000000e00947 */ /* 0x000fea0003800000 */
[----:B------:R-:W-:-:S04]  /*17670*/  MOV R9, UR44 ;  /* 0x0000002c00097c02 */ /* 0x000fc80008000f00 */
[----:B------:R-:W-:-:S13]  /*17680*/  ISETP.NE.AND P2, PT, R9, 0x3, PT ;  /* 0x000000030900780c */ /* 0x000fda0003f45270 */
[----:B------:R-:W-:Y:S05]  /*17690*/  @!P2 BRA `(.L_x_153) ;  /* 0x000000000004a947 */ /* 0x000fea0003800000 */
[----:B------:R-:W-:Y:S01]  /*176a0*/  BPT.TRAP 0x1 ;  /* 0x000000040000795c */ /* 0x000fe20000300000 */
.L_x_153:
[----:B------:R-:W-:Y:S01]  /*176b0*/  LEA R9, R18, UR48, 0x3 ;  /* 0x0000003012097c11 */ /* 0x000fe2000f8e18ff */
[----:B------:R-:W-:Y:S01]  /*176c0*/  BSSY B1, `(.L_x_154) ;  /* 0x0000004000017945 */ /* 0x000fe20003800000 */
[----:B------:R-:W-:-:S04]  /*176d0*/  SHF.L.U32 R10, R19, 0x1f, RZ ;  /* 0x0000001f130a7819 */ /* 0x000fc800000006ff */
[----:B------:R-:W1:Y:S02]  /*176e0*/  SYNCS.PHASECHK.TRANS64.TRYWAIT P3, [R9+URZ+0x60], R10 ;  /* 0x0000600a090075a7 */ /* 0x000e64000806017f */
[----:B-1----:R-:W-:Y:S05]  /*176f0*/  @!P3 BRA `(.L_x_155) ;  /* 0x0000008c00dcb947 */ /* 0x002fea0003800000 */
.L_x_386:
[----:B------:R-:W-:Y:S05]  /*17700*/  BSYNC B1 ;  /* 0x0000000000017941 */ /* 0x000fea0003800000 */
.L_x_154:
        /* <DEDUP_REMOVED lines=22> */
.L_x_157:
[----:B------:R-:W-:Y:S05]  /*17870*/  BSYNC B1 ;  /* 0x0000000000017941 */ /* 0x000fea0003800000 */
.L_x_156:
        /* <DEDUP_REMOVED lines=8> */
.L_x_158:
        /* <DEDUP_REMOVED lines=15> */
.L_x_152:
[----:B------:R-:W-:Y:S05]  /*179f0*/  BSYNC B0 ;  /* 0x0000000000007941 */ /* 0x000fea0003800000 */
.L_x_151:
        /* <DEDUP_REMOVED lines=82> */
.L_x_159:
        /* <DEDUP_REMOVED lines=27> */
.L_x_161:
[----:B------:R-:W-:Y:S05]  /*180d0*/  BSYNC B0 ;  /* 0x0000000000007941 */ /* 0x000fea0003800000 */
.L_x_160:
[----:B------:R-:W-:Y:S04]  /*180e0*/  BSSY B0, `(.L_x_162) ;  /* 0x000003a000007945 */ /* 0x000fe80003800000 */
[----:B------:R-:W-:Y:S05]  /*180f0*/  @P0 BRA `(.L_x_163) ;  /* 0x0000000000e00947 */ /* 0x000fea0003800000 */
[----:B------:R-:W-:-:S04]  /*18100*/  MOV R9, UR44 ;  /* 0x0000002c00097c02 */ /* 0x000fc80008000f00 */
[----:B------:R-:W-:-:S13]  /*18110*/  ISETP.NE.AND P2, PT, R9, 0x3, PT ;  /* 0x000000030900780c */ /* 0x000fda0003f45270 */
[----:B------:R-:W-:Y:S05]  /*18120*/  @!P2 BRA `(.L_x_164) ;  /* 0x000000000004a947 */ /* 0x000fea0003800000 */
[----:B------:R-:W-:Y:S01]  /*18130*/  BPT.TRAP 0x1 ;  /* 0x000000040000795c */ /* 0x000fe20000300000 */
.L_x_164:
[----:B------:R-:W-:Y:S01]  /*18140*/  LEA R9, R18, UR48, 0x3 ;  /* 0x0000003012097c11 */ /* 0x000fe2000f8e18ff */
[----:B------:R-:W-:Y:S01]  /*18150*/  BSSY B1, `(.L_x_165) ;  /* 0x0000004000017945 */ /* 0x000fe20003800000 */
[----:B------:R-:W-:-:S04]  /*18160*/  SHF.L.U32 R10, R19, 0x1f, RZ ;  /* 0x0000001f130a7819 */ /* 0x000fc800000006ff */
[----:B------:R-:W1:Y:S02]  /*18170*/  SYNCS.PHASECHK.TRANS64.TRYWAIT P3, [R9+URZ+0x60], R10 ;  /* 0x0000600a090075a7 */ /* 0x000e64000806017f */
[----:B-1----:R-:W-:Y:S05]  /*18180*/  @!P3 BRA `(.L_x_166) ;  /* 0x00000084004cb947 */ /* 0x002fea0003800000 */
.L_x_387:
[----:B------:R-:W-:Y:S05]  /*18190*/  BSYNC B1 ;  /* 0x0000000000017941 */ /* 0x000fea0003800000 */
.L_x_165:
        /* <DEDUP_REMOVED lines=22> */
.L_x_168:
[----:B------:R-:W-:Y:S05]  /*18300*/  BSYNC B1 ;  /* 0x0000000000017941 */ /* 0x000fea0003800000 */
.L_x_167:
        /* <DEDUP_REMOVED lines=8> */
.L_x_169:
        /* <DEDUP_REMOVED lines=15> */
.L_x_163:
[----:B------:R-:W-:Y:S05]  /*18480*/  BSYNC B0 ;  /* 0x0000000000007941 */ /* 0x000fea0003800000 */
.L_x_162:
[----:B------:R-:W2:Y:S04]  /*18490*/  LDL.LU R21, [R1+0x200] ;  /* 0x0002000001157983 */ /* 0x000ea80000300800 */
[----:B------:R-:W3:Y:S04]  /*184a0*/  LDL.LU R30, [R1+0x204] ;  /* 0x00020400011e7983 */ /* 0x000ee80000300800 */
[----:B------:R-:W4:Y:S04]  /*184b0*/  LDL.LU R25, [R1+0x208] ;  /* 0x0002080001197983 */ /* 0x000f280000300800 */
[----:B------:R-:W5:Y:S04]  /*184c0*/  LDL.LU R27, [R1+0x20c] ;  /* 0x00020c00011b7983 */ /* 0x000f680000300800 */
[----:B------:R-:W5:Y:S04]  /*184d0*/  LDL.LU R34, [R1+0x210] ;  /* 0x0002100001227983 */ /* 0x000f680000300800 */
[----:B------:R-:W5:Y:S04]  /*184e0*/  LDL.LU R33, [R1+0x214] ;  /* 0x0002140001217983 */ /* 0x000f680000300800 */
[----:B------:R-:W5:Y:S04]  /*184f0*/  LDL.LU R29, [R1+0x218] ;  /* 0x00021800011d7983 */ /* 0x000f680000300800 */
[----:B------:R-:W5:Y:S01]  /*18500*/  LDL.LU R31, [R1+0x21c] ;  /* 0x00021c00011f7983 */ /* 0x000f620000300800 */
[-C--:B------:R-:W-:Y:S01]  /*18510*/  F2FP.F16.E4M3.UNPACK_B R9, R0.reuse ;  /* 0x00000000ff09723e */ /* 0x080fe200020006ff */
[C---:B------:R-:W-:Y:S01]  /*18520*/  FMUL R231, R16.reuse, R231 ;  /* 0x000000e710e77220 */ /* 0x040fe20000400000 */
[----:B------:R-:W-:Y:S01]  /*18530*/  F2FP.F16.E4M3.UNPACK_B R12, R0.H1 ;  /* 0x00000000ff0c723e */ /* 0x000fe200030006ff */
[----:B------:R-:W-:Y:S01]  /*18540*/  FMUL R11, R16, R232 ;  /* 0x000000e8100b7220 */ /* 0x000fe20000400000 */
[----:B------:R-:W-:Y:S01]  /*18550*/  F2FP.F16.E4M3.UNPACK_B R13, R3 ;  /* 0x00000003ff0d723e */ /* 0x000fe200020006ff */
[----:B------:R-:W-:-:S02]  /*18560*/  HADD2.F32 R10, -RZ, R9.H0_H0 ;  /* 0x20000009ff0a7230 */ /* 0x000fc40000004100 */
        /* <DEDUP_REMOVED lines=12> */
[----:B------:R-:W-:Y:S01]  /*18630*/  FMUL R13, R16, R234 ;  /* 0x000000ea100d7220 */ /* 0x000fe20000400000 */
[----:B------:R-:W-:Y:S01]  /*18640*/  HADD2.F32 R22, -RZ, R15.H1_H1 ;  /* 0x3000000fff167230 */ /* 0x000fe20000004100 */
[----:B------:R-:W-:Y:S01]  /*18650*/  F2FP.F16.E4M3.UNPACK_B R24, R4.H1 ;  /* 0x00000004ff18723e */ /* 0x000fe200030006ff */
[----:B------:R-:W-:Y:S02]  /*18660*/  HADD2.F32 R26, -RZ, R23.H0_H0 ;  /* 0x20000017ff1a7230 */ /* 0x000fe40000004100 */
[C---:B------:R-:W-:Y:S01]  /*18670*/  FFMA R13, R2.reuse, R14, R13 ;  /* 0x0000000e020d7223 */ /* 0x040fe2000000000d */
[----:B------:R-:W-:Y:S01]  /*18680*/  FFMA R14, R2, R20, R235 ;  /* 0x00000014020e7223 */ /* 0x000fe200000000eb */
[----:B------:R-:W-:Y:S02]  /*18690*/  HADD2.F32 R20, -RZ, R15.H0_H0 ;  /* 0x2000000fff147230 */ /* 0x000fe40000004100 */
[----:B------:R-:W-:Y:S01]  /*186a0*/  FMUL R15, R16, R236 ;  /* 0x000000ec100f7220 */ /* 0x000fe20000400000 */
[----:B------:R-:W-:Y:S01]  /*186b0*/  F2FP.F16.E4M3.UNPACK_B R28, R5 ;  /* 0x00000005ff1c723e */ /* 0x000fe200020006ff */
[----:B------:R-:W-:-:S02]  /*186c0*/  HADD2.F32 R12, -RZ, R12.H1_H1 ;  /* 0x3000000cff0c7230 */ /* 0x000fc40000004100 */
[----:B------:R-:W-:Y:S01]  /*186d0*/  FMUL R233, R16, R233 ;  /* 0x000000e910e97220 */ /* 0x000fe20000400000 */
[C---:B------:R-:W-:Y:S01]  /*186e0*/  FFMA R15, R2.reuse, R20, R15 ;  /* 0x00000014020f7223 */ /* 0x040fe2000000000f */
[C---:B------:R-:W-:Y:S01]  /*186f0*/  FFMA R20, R2.reuse, R22, R237 ;  /* 0x0000001602147223 */ /* 0x040fe200000000ed */
[----:B------:R-:W-:Y:S02]  /*18700*/  HADD2.F32 R22, -RZ, R23.H1_H1 ;  /* 0x30000017ff167230 */ /* 0x000fe40000004100 */
[----:B------:R-:W-:Y:S01]  /*18710*/  FFMA R12, R2, R12, R233 ;  /* 0x0000000c020c7223 */ /* 0x000fe200000000e9 */
[----:B------:R-:W-:Y:S02]  /*18720*/  F2FP.SATFINITE.RELU.E4M3.F32.PACK_AB_MERGE_C R10, R10, R9, RZ ;  /* 0x000000090a0a723e */ /* 0x000fe400048078ff */
[----:B------:R-:W-:Y:S02]  /*18730*/  F2FP.SATFINITE.RELU.E4M3.F32.PACK_AB_MERGE_C R14, R14, R13, RZ ;  /* 0x0000000d0e0e723e */ /* 0x000fe400048078ff */
[----:B------:R-:W-:-:S02]  /*18740*/  F2FP.SATFINITE.RELU.E4M3.F32.PACK_AB_MERGE_C R12, R12, R11, RZ ;  /* 0x0000000b0c0c723e */ /* 0x000fc400048078ff */
[----:B------:R-:W-:Y:S01]  /*18750*/  F2FP.SATFINITE.RELU.E4M3.F32.PACK_AB_MERGE_C R20, R20, R15, RZ ;  /* 0x0000000f1414723e */ /* 0x000fe200048078ff */
[C---:B--2---:R-:W-:Y:S01]  /*18760*/  FMUL R21, R16.reuse, R21 ;  /* 0x0000001510157220 */ /* 0x044fe20000400000 */
[----:B---3--:R-:W-:-:S03]  /*18770*/  FMUL R23, R16, R30 ;  /* 0x0000001e10177220 */ /* 0x008fc60000400000 */
[C---:B------:R-:W-:Y:S01]  /*18780*/  FFMA R21, R2.reuse, R26, R21 ;  /* 0x0000001a02157223 */ /* 0x040fe20000000015 */
[--C-:B------:R-:W-:Y:S02]  /*18790*/  HADD2.F32 R26, -RZ, R24.reuse.H0_H0 ;  /* 0x20000018ff1a7230 */ /* 0x100fe40000004100 */
[----:B------:R-:W-:Y:S01]  /*187a0*/  FFMA R22, R2, R22, R23 ;  /* 0x0000001602167223 */ /* 0x000fe20000000017 */
[C---:B----4-:R-:W-:Y:S01]  /*187b0*/  FMUL R25, R16.reuse, R25 ;  /* 0x0000001910197220 */ /* 0x050fe20000400000 */
[----:B------:R-:W-:Y:S01]  /*187c0*/  F2FP.F16.E4M3.UNPACK_B R23, R5.H1 ;  /* 0x00000005ff17723e */ /* 0x000fe200030006ff */
[----:B------:R-:W-:Y:S02]  /*187d0*/  HADD2.F32 R24, -RZ, R24.H1_H1 ;  /* 0x30000018ff187230 */ /* 0x000fe40000004100 */
[----:B-----5:R-:W-:Y:S01]  /*187e0*/  FMUL R27, R16, R27 ;  /* 0x0000001b101b7220 */ /* 0x020fe20000400000 */
[----:B------:R-:W-:Y:S01]  /*187f0*/  FFMA R25, R2, R26, R25 ;  /* 0x0000001a02197223 */ /* 0x000fe20000000019 */
[----:B------:R-:W-:Y:S01]  /*18800*/  HADD2.F32 R26, -RZ, R28.H0_H0 ;  /* 0x2000001cff1a7230 */ /* 0x000fe20000004100 */
[----:B------:R-:W-:Y:S01]  /*18810*/  F2FP.SATFINITE.RELU.E4M3.F32.PACK_AB_MERGE_C R21, R22, R21, RZ ;  /* 0x000000151615723e */ /* 0x000fe200048078ff */
[----:B------:R-:W-:-:S02]  /*18820*/  HADD2.F32 R30, -RZ, R23.H0_H0 ;  /* 0x20000017ff1e7230 */ /* 0x000fc40000004100 */
[----:B------:R-:W-:Y:S01]  /*18830*/  FFMA R24, R2, R24, R27 ;  /* 0x0000001802187223 */ /* 0x000fe2000000001b */
[----:B------:R-:W-:Y:S02]  /*18840*/  HADD2.F32 R32, -RZ, R23.H1_H1 ;  /* 0x30000017ff207230 */ /* 0x000fe40000004100 */
[C---:B------:R-:W-:Y:S01]  /*18850*/  FMUL R23, R16.reuse, R34 ;  /* 0x0000002210177220 */ /* 0x040fe20000400000 */
[----:B------:R-:W-:Y:S02]  /*18860*/  HADD2.F32 R28, -RZ, R28.H1_H1 ;  /* 0x3000001cff1c7230 */ /* 0x000fe40000004100 */
[----:B------:R-:W-:Y:S01]  /*18870*/  FMUL R27, R16, R33 ;  /* 0x00000021101b7220 */ /* 0x000fe20000400000 */
[----:B------:R-:W-:Y:S01]  /*18880*/  F2FP.SATFINITE.RELU.E4M3.F32.PACK_AB_MERGE_C R25, R24, R25, RZ ;  /* 0x000000191819723e */ /* 0x000fe200048078ff */
[----:B------:R-:W-:Y:S01]  /*18890*/  FFMA R23, R2, R26, R23 ;  /* 0x0000001a02177223 */ /* 0x000fe20000000017 */
[----:B------:R-:W-:Y:S01]  /*188a0*/  FMUL R29, R16, R29 ;  /* 0x0000001d101d7220 */ /* 0x000fe20000400000 */
[----:B------:R-:W-:Y:S01]  /*188b0*/  FFMA R26, R2, R28, R27 ;  /* 0x0000001c021a7223 */ /* 0x000fe2000000001b */
[----:B------:R-:W-:-:S02]  /*188c0*/  FMUL R31, R16, R31 ;  /* 0x0000001f101f7220 */ /* 0x000fc40000400000 */
[----:B------:R-:W-:Y:S02]  /*188d0*/  FFMA R29, R2, R30, R29 ;  /* 0x0000001e021d7223 */ /* 0x000fe4000000001d */
[----:B------:R-:W-:Y:S01]  /*188e0*/  F2FP.SATFINITE.RELU.E4M3.F32.PACK_AB_MERGE_C R23, R26, R23, RZ ;  /* 0x000000171a17723e */ /* 0x000fe200048078ff */
[----:B------:R-:W-:-:S05]  /*188f0*/  FFMA R28, R2, R32, R31 ;  /* 0x00000020021c7223 */ /* 0x000fca000000001f */
[----:B------:R-:W-:Y:S01]  /*18900*/  F2FP.SATFINITE.RELU.E4M3.F32.PACK_AB_MERGE_C R29, R28, R29, RZ ;  /* 0x0000001d1c1d723e */ /* 0x000fe200048078ff */
[----:B------:R-:W-:Y:S06]  /*18910*/  @P1 BRA `(.L_x_170) ;  /* 0x0000000000041947 */ /* 0x000fec0003800000 */
[----:B------:R-:W-:-:S04]  /*18920*/  DEPBAR.LE SB0, 0x1 ;  /* 0x000080400000791a */ /* 0x000fc80000000000 */
.L_x_170:
        /* <DEDUP_REMOVED lines=27> */
.L_x_172:
[----:B------:R-:W-:Y:S05]  /*18ae0*/  BSYNC B0 ;  /* 0x0000000000007941 */ /* 0x000fea0003800000 */
.L_x_171:
[----:B------:R-:W-:Y:S04]  /*18af0*/  BSSY B0, `(.L_x_173) ;  /* 0x000003a000007945 */ /* 0x000fe80003800000 */
[----:B------:R-:W-:Y:S05]  /*18b00*/  @P0 BRA `(.L_x_174) ;  /* 0x0000000000e00947 */ /* 0x000fea0003800000 */
[----:B------:R-:W-:-:S04]  /*18b10*/  MOV R9, UR44 ;  /* 0x0000002c00097c02 */ /* 0x000fc80008000f00 */
[----:B------:R-:W-:-:S13]  /*18b20*/  ISETP.NE.AND P2, PT, R9, 0x3, PT ;  /* 0x000000030900780c */ /* 0x000fda0003f45270 */
[----:B------:R-:W-:Y:S05]  /*18b30*/  @!P2 BRA `(.L_x_175) ;  /* 0x000000000004a947 */ /* 0x000fea0003800000 */
[----:B------:R-:W-:Y:S01]  /*18b40*/  BPT.TRAP 0x1 ;  /* 0x000000040000795c */ /* 0x000fe20000300000 */
.L_x_175:
[----:B------:R-:W-:Y:S01]  /*18b50*/  LEA R9, R18, UR48, 0x3 ;  /* 0x0000003012097c11 */ /* 0x000fe2000f8e18ff */
[----:B------:R-:W-:Y:S01]  /*18b60*/  BSSY B1, `(.L_x_176) ;  /* 0x0000004000017945 */ /* 0x000fe20003800000 */
[----:B------:R-:W-:-:S04]  /*18b70*/  SHF.L.U32 R10, R19, 0x1f, RZ ;  /* 0x0000001f130a7819 */ /* 0x000fc800000006ff */
[----:B------:R-:W1:Y:S02]  /*18b80*/  SYNCS.PHASECHK.TRANS64.TRYWAIT P3, [R9+URZ+0x60], R10 ;  /* 0x0000600a090075a7 */ /* 0x000e64000806017f */
[----:B-1----:R-:W-:Y:S05]  /*18b90*/  @!P3 BRA `(.L_x_177) ;  /* 0x0000007800dcb947 */ /* 0x002fea0003800000 */
.L_x_388:
[----:B------:R-:W-:Y:S05]  /*18ba0*/  BSYNC B1 ;  /* 0x0000000000017941 */ /* 0x000fea0003800000 */
.L_x_176:
        /* <DEDUP_REMOVED lines=22> */
.L_x_179:
[----:B------:R-:W-:Y:S05]  /*18d10*/  BSYNC B1 ;  /* 0x0000000000017941 */ /* 0x000fea0003800000 */
.L_x_178:
        /* <DEDUP_REMOVED lines=8> */
.L_x_180:
        /* <DEDUP_REMOVED lines=15> */
.L_x_174:
[----:B------:R-:W-:Y:S05]  /*18e90*/  BSYNC B0 ;  /* 0x0000000000007941 */ /* 0x000fea0003800000 */
.L_x_173:
        /* <DEDUP_REMOVED lines=82> */
.L_x_181:
        /* <DEDUP_REMOVED lines=27> */
.L_x_183:
[----:B------:R-:W-:Y:S05]  /*19570*/  BSYNC B0 ;  /* 0x0000000000007941 */ /* 0x000fea0003800000 */
.L_x_182:
[----:B------:R-:W-:Y:S04]  /*19580*/  BSSY B0, `(.L_x_184) ;  /* 0x000003a000007945 */ /* 0x000fe80003800000 */
[----:B------:R-:W-:Y:S05]  /*19590*/  @P0 BRA `(.L_x_185) ;  /* 0x0000000000e00947 */ /* 0x000fea0003800000 */
[----:B------:R-:W-:-:S04]  /*195a0*/  MOV R9, UR44 ;  /* 0x0000002c00097c02 */ /* 0x000fc80008000f00 */
[----:B------:R-:W-:-:S13]  /*195b0*/  ISETP.NE.AND P2, PT, R9, 0x3, PT ;  /* 0x000000030900780c */ /* 0x000fda0003f45270 */
[----:B------:R-:W-:Y:S05]  /*195c0*/  @!P2 BRA `(.L_x_186) ;  /* 0x000000000004a947 */ /* 0x000fea0003800000 */
[----:B------:R-:W-:Y:S01]  /*195d0*/  BPT.TRAP 0x1 ;  /* 0x000000040000795c */ /* 0x000fe20000300000 */
.L_x_186:
[----:B------:R-:W-:Y:S01]  /*195e0*/  LEA R9, R18, UR48, 0x3 ;  /* 0x0000003012097c11 */ /* 0x000fe2000f8e18ff */
[----:B------:R-:W-:Y:S01]  /*195f0*/  BSSY B1, `(.L_x_187) ;  /* 0x0000004000017945 */ /* 0x000fe20003800000 */
[----:B------:R-:W-:-:S04]  /*19600*/  SHF.L.U32 R10, R19, 0x1f, RZ ;  /* 0x0000001f130a7819 */ /* 0x000fc800000006ff */
[----:B------:R-:W1:Y:S02]  /*19610*/  SYNCS.PHASECHK.TRANS64.TRYWAIT P3, [R9+URZ+0x60], R10 ;  /* 0x0000600a090075a7 */ /* 0x000e64000806017f */
[----:B-1----:R-:W-:Y:S05]  /*19620*/  @!P3 BRA `(.L_x_188) ;  /* 0x00000070004cb947 */ /* 0x002fea0003800000 */
.L_x_389:
[----:B------:R-:W-:Y:S05]  /*19630*/  BSYNC B1 ;  /* 0x0000000000017941 */ /* 0x000fea0003800000 */
.L_x_187:
        /* <DEDUP_REMOVED lines=22> */
.L_x_190:
[----:B------:R-:W-:Y:S05]  /*197a0*/  BSYNC B1 ;  /* 0x0000000000017941 */ /* 0x000fea0003800000 */
.L_x_189:
        /* <DEDUP_REMOVED lines=8> */
.L_x_191:
        /* <DEDUP_REMOVED lines=15> */
.L_x_185:
[----:B------:R-:W-:Y:S05]  /*19920*/  BSYNC B0 ;  /* 0x0000000000007941 */ /* 0x000fea0003800000 */
.L_x_184:
        /* <DEDUP_REMOVED lines=82> */
.L_x_192:
        /* <DEDUP_REMOVED lines=27> */
.L_x_194:
[----:B------:R-:W-:Y:S05]  /*1a000*/  BSYNC B0 ;  /* 0x0000000000007941 */ /* 0x000fea0003800000 */
.L_x_193:
[----:B------:R-:W-:Y:S04]  /*1a010*/  BSSY B0, `(.L_x_195) ;  /* 0x000003a000007945 */ /* 0x000fe80003800000 */
[----:B------:R-:W-:Y:S05]  /*1a020*/  @P0 BRA `(.L_x_196) ;  /* 0x0000000000e00947 */ /* 0x000fea0003800000 */
[----:B------:R-:W-:-:S04]  /*1a030*/  MOV R9, UR44 ;  /* 0x0000002c00097c02 */ /* 0x000fc80008000f00 */
[----:B------:R-:W-:-:S13]  /*1a040*/  ISETP.NE.AND P2, PT, R9, 0x3, PT ;  /* 0x000000030900780c */ /* 0x000fda0003f45270 */
[----:B------:R-:W-:Y:S05]  /*1a050*/  @!P2 BRA `(.L_x_197) ;  /* 0x000000000004a947 */ /* 0x000fea0003800000 */
[----:B------:R-:W-:Y:S01]  /*1a060*/  BPT.TRAP 0x1 ;  /* 0x000000040000795c */ /* 0x000fe20000300000 */
.L_x_197:
[----:B------:R-:W-:Y:S01]  /*1a070*/  LEA R9, R18, UR48, 0x3 ;  /* 0x0000003012097c11 */ /* 0x000fe2000f8e18ff */
[----:B------:R-:W-:Y:S01]  /*1a080*/  BSSY B1, `(.L_x_198) ;  /* 0x0000004000017945 */ /* 0x000fe20003800000 */
[----:B------:R-:W-:-:S04]  /*1a090*/  SHF.L.U32 R10, R19, 0x1f, RZ ;  /* 0x0000001f130a7819 */ /* 0x000fc800000006ff */
[----:B------:R-:W1:Y:S02]  /*1a0a0*/  SYNCS.PHASECHK.TRANS64.TRYWAIT P3, [R9+URZ+0x60], R10 ;  /* 0x0000600a090075a7 */ /* 0x000e64000806017f */
[----:B-1----:R-:W-:Y:S05]  /*1a0b0*/  @!P3 BRA `(.L_x_199) ;  /* 0x0000006400bcb947 */ /* 0x002fea0003800000 */
.L_x_390:
[----:B------:R-:W-:Y:S05]  /*1a0c0*/  BSYNC B1 ;  /* 0x0000000000017941 */ /* 0x000fea0003800000 */
.L_x_198:
        /* <DEDUP_REMOVED lines=22> */
.L_x_201:
[----:B------:R-:W-:Y:S05]  /*1a230*/  BSYNC B1 ;  /* 0x0000000000017941 */ /* 0x000fea0003800000 */
.L_x_200:
        /* <DEDUP_REMOVED lines=8> */
.L_x_202:
        /* <DEDUP_REMOVED lines=15> */
.L_x_196:
[----:B------:R-:W-:Y:S05]  /*1a3b0*/  BSYNC B0 ;  /* 0x0000000000007941 */ /* 0x000fea0003800000 */
.L_x_195:
        /* <DEDUP_REMOVED lines=82> */
.L_x_203:
        /* <DEDUP_REMOVED lines=27> */
.L_x_205:
[----:B------:R-:W-:Y:S05]  /*1aa90*/  BSYNC B0 ;  /* 0x0000000000007941 */ /* 0x000fea0003800000 */
.L_x_204:
[----:B------:R-:W-:Y:S04]  /*1aaa0*/  BSSY B0, `(.L_x_206) ;  /* 0x000003a000007945 */ /* 0x000fe80003800000 */
[----:B------:R-:W-:Y:S05]  /*1aab0*/  @P0 BRA `(.L_x_207) ;  /* 0x0000000000e00947 */ /* 0x000fea0003800000 */
[----:B------:R-:W-:-:S04]  /*1aac0*/  MOV R9, UR44 ;  /* 0x0000002c00097c02 */ /* 0x000fc80008000f00 */
[----:B------:R-:W-:-:S13]  /*1aad0*/  ISETP.NE.AND P2, PT, R9, 0x3, PT ;  /* 0x000000030900780c */ /* 0x000fda0003f45270 */
[----:B------:R-:W-:Y:S05]  /*1aae0*/  @!P2 BRA `(.L_x_208) ;  /* 0x000000000004a947 */ /* 0x000fea0003800000 */
[----:B------:R-:W-:Y:S01]  /*1aaf0*/  BPT.TRAP 0x1 ;  /* 0x000000040000795c */ /* 0x000fe20000300000 */
.L_x_208:
[----:B------:R-:W-:Y:S01]  /*1ab00*/  LEA R9, R18, UR48, 0x3 ;  /* 0x0000003012097c11 */ /* 0x000fe2000f8e18ff */
[----:B------:R-:W-:Y:S01]  /*1ab10*/  BSSY B1, `(.L_x_209) ;  /* 0x0000004000017945 */ /* 0x000fe20003800000 */
[----:B------:R-:W-:-:S04]  /*1ab20*/  SHF.L.U32 R10, R19, 0x1f, RZ ;  /* 0x0000001f130a7819 */ /* 0x000fc800000006ff */
[----:B------:R-:W1:Y:S02]  /*1ab30*/  SYNCS.PHASECHK.TRANS64.TRYWAIT P3, [R9+URZ+0x60], R10 ;  /* 0x0000600a090075a7 */ /* 0x000e64000806017f */
[----:B-1----:R-:W-:Y:S05]  /*1ab40*/  @!P3 BRA `(.L_x_210) ;  /* 0x0000005c002cb947 */ /* 0x002fea0003800000 */
.L_x_391:
[----:B------:R-:W-:Y:S05]  /*1ab50*/  BSYNC B1 ;  /* 0x0000000000017941 */ /* 0x000fea0003800000 */
.L_x_209:
        /* <DEDUP_REMOVED lines=22> */
.L_x_212:
[----:B------:R-:W-:Y:S05]  /*1acc0*/  BSYNC B1 ;  /* 0x0000000000017941 */ /* 0x000fea0003800000 */
.L_x_211:
        /* <DEDUP_REMOVED lines=8> */
.L_x_213:
        /* <DEDUP_REMOVED lines=15> */
.L_x_207:
[----:B------:R-:W-:Y:S05]  /*1ae40*/  BSYNC B0 ;  /* 0x0000000000007941 */ /* 0x000fea0003800000 */
.L_x_206:
        /* <DEDUP_REMOVED lines=82> */
.L_x_214:
        /* <DEDUP_REMOVED lines=27> */
.L_x_216:
[----:B------:R-:W-:Y:S05]  /*1b520*/  BSYNC B0 ;  /* 0x0000000000007941 */ /* 0x000fea0003800000 */
.L_x_215:
[----:B------:R-:W-:Y:S04]  /*1b530*/  BSSY B0, `(.L_x_217) ;  /* 0x0000035000007945 */ /* 0x000fe80003800000 */
[----:B------:R-:W-:Y:S05]  /*1b540*/  @P0 BRA `(.L_x_218) ;  /* 0x0000000000cc0947 */ /* 0x000fea0003800000 */
[----:B------:R-:W-:-:S04]  /*1b550*/  MOV R9, UR44 ;  /* 0x0000002c00097c02 */ /* 0x000fc80008000f00 */
[----:B------:R-:W-:-:S13]  /*1b560*/  ISETP.NE.AND P2, PT, R9, 0x3, PT ;  /* 0x000000030900780c */ /* 0x000fda0003f45270 */
[----:B------:R-:W-:Y:S05]  /*1b570*/  @!P2 BRA `(.L_x_219) ;  /* 0x000000000004a947 */ /* 0x000fea0003800000 */
[----:B------:R-:W-:Y:S01]  /*1b580*/  BPT.TRAP 0x1 ;  /* 0x000000040000795c */ /* 0x000fe20000300000 */
.L_x_219:
[----:B------:R-:W-:Y:S01]  /*1b590*/  SHF.L.U32 R9, R19, 0x1f, RZ ;  /* 0x0000001f13097819 */ /* 0x000fe200000006ff */
[----:B------:R-:W-:Y:S01]  /*1b5a0*/  BSSY B1, `(.L_x_220) ;  /* 0x0000004000017945 */ /* 0x000fe20003800000 */
[----:B------:R-:W-:-:S04]  /*1b5b0*/  LEA R10, R18, UR48, 0x3 ;  /* 0x00000030120a7c11 */ /* 0x000fc8000f8e18ff */
[----:B------:R-:W1:Y:S02]  /*1b5c0*/  SYNCS.PHASECHK.TRANS64.TRYWAIT P0, [R10+URZ+0x60], R9 ;  /* 0x000060090a0075a7 */ /* 0x000e64000800017f */
[----:B-1----:R-:W-:Y:S05]  /*1b5d0*/  @!P0 BRA `(.L_x_221) ;  /* 0x00000050009c8947 */ /* 0x002fea0003800000 */
.L_x_392:
[----:B------:R-:W-:Y:S05]  /*1b5e0*/  BSYNC B1 ;  /* 0x0000000000017941 */ /* 0x000fea0003800000 */
.L_x_220:
[----:B------:R-:W-:Y:S04]  /*1b5f0*/  BSSY B1, `(.L_x_222) ;  /* 0x0000016000017945 */ /* 0x000fe80003800000 */
[----:B------:R-:W-:Y:S05]  /*1b600*/  @P4 BRA `(.L_x_223) ;  /* 0x0000000000504947 */ /* 0x000fea0003800000 */
[----:B------:R-:W2:Y:S01]  /*1b610*/  S2R R11, SR_TID.X ;  /* 0x00000000000b7919 */ /* 0x000ea20000002100 */
[----:B------:R-:W-:-:S04]  /*1b620*/  LEA R0, R18, R17, 0xc ;  /* 0x0000001112007211 */ /* 0x000fc800078e60ff */
[----:B------:R-:W-:Y:S01]  /*1b630*/  IADD3 R3, R0, UR48, RZ ;  /* 0x0000003000037c10 */ /* 0x000fe2000fffe0ff */
[----:B------:R-:W-:Y:S04]  /*1b640*/  LDS.U16 R4, [R0+UR48+0x100] ;  /* 0x0001003000047984 */ /* 0x000fe80008000400 */
[----:B------:R-:W-:Y:S04]  /*1b650*/  LDS.U16 R5, [R0+UR48+0x208] ;  /* 0x0002083000057984 */ /* 0x000fe80008000400 */
[----:B-1----:R-:W-:Y:S01]  /*1b660*/  LDS.U16 R10, [R0+UR48+0x108] ;  /* 0x00010830000a7984 */ /* 0x002fe20008000400 */
[----:B--2---:R-:W-:-:S04]  /*1b670*/  SHF.R.U32.HI R11, RZ, 0x4, R11 ;  /* 0x00000004ff0b7819 */ /* 0x004fc8000001160b */
[----:B------:R-:W-:Y:S02]  /*1b680*/  LOP3.LUT P0, RZ, R11, 0x1, RZ, 0xc0, !PT ;  /* 0x000000010bff7812 */ /* 0x000fe4000780c0ff */
[----:B------:R-:W-:-:S04]  /*1b690*/  MOV R11, 0x8 ;  /* 0x00000008000b7802 */ /* 0x000fc80000000f00 */
[----:B------:R-:W-:-:S04]  /*1b6a0*/  SEL R11, R11, 0xfffffff8, !P0 ;  /* 0xfffffff80b0b7807 */ /* 0x000fc80004000000 */
[----:B------:R-:W-:Y:S02]  /*1b6b0*/  LEA R13, R11, R3, 0x1 ;  /* 0x000000030b0d7211 */ /* 0x000fe400078e08ff */
[----:B------:R-:W1:Y:S04]  /*1b6c0*/  LDS.U16 R3, [R0+UR48+0x200] ;  /* 0x0002003000037984 */ /* 0x000e680008000400 */
[----:B------:R-:W-:Y:S04]  /*1b6d0*/  LDS.U16 R9, [R13+0x200] ;  /* 0x000200000d097984 */ /* 0x000fe80000000400 */
[----:B------:R-:W2:Y:S04]  /*1b6e0*/  LDS.U16 R12, [R13+0x100] ;  /* 0x000100000d0c7984 */ /* 0x000ea80000000400 */
[----:B------:R-:W-:Y:S04]  /*1b6f0*/  LDS.U16 R11, [R13+0x208] ;  /* 0x000208000d0b7984 */ /* 0x000fe80000000400 */
[----:B------:R-:W3:Y:S01]  /*1b700*/  LDS.U16 R14, [R13+0x108] ;  /* 0x000108000d0e7984 */ /* 0x000ee20000000400 */
[----:B-1----:R-:W-:-:S02]  /*1b710*/  PRMT R0, R4, 0x5410, R3 ;  /* 0x0000541004007816 */ /* 0x002fc40000000003 */
[----:B------:R-:W-:Y:S02]  /*1b720*/  PRMT R3, R10, 0x5410, R5 ;  /* 0x000054100a037816 */ /* 0x000fe40000000005 */
[----:B--2---:R-:W-:Y:S02]  /*1b730*/  PRMT R4, R12, 0x5410, R9 ;  /* 0x000054100c047816 */ /* 0x004fe40000000009 */
[----:B---3--:R-:W-:-:S07]  /*1b740*/  PRMT R5, R14, 0x5410, R11 ;  /* 0x000054100e057816 */ /* 0x008fce000000000b */
.L_x_223:
[----:B------:R-:W-:Y:S05]  /*1b750*/  BSYNC B1 ;  /* 0x0000000000017941 */ /* 0x000fea0003800000 */
.L_x_222:
        /* <DEDUP_REMOVED lines=8> */
.L_x_224:
[----:B-1----:R-:W1:Y:S01]  /*1b7e0*/  S2R R10, SR_CgaCtaId ;  /* 0x00000000000a7919 */ /* 0x002e620000008800 */
[C---:B------:R-:W-:Y:S02]  /*1b7f0*/  LEA R9, R7.reuse, UR48, 0x3 ;  /* 0x0000003007097c11 */ /* 0x040fe4000f8e18ff */
[----:B------:R-:W-:Y:S02]  /*1b800*/  IADD3 R7, R7, 0x1, RZ ;  /* 0x0000000107077810 */ /* 0x000fe40007ffe0ff */
[----:B------:R-:W-:Y:S02]  /*1b810*/  IADD3 R9, R9, 0x80, RZ ;  /* 0x0000008009097810 */ /* 0x000fe40007ffe0ff */
[----:B------:R-:W-:-:S04]  /*1b820*/  ISETP.NE.AND P0, PT, R7, 0x4, PT ;  /* 0x000000040700780c */ /* 0x000fc80003f05270 */
[----:B------:R-:W-:Y:S02]  /*1b830*/  SEL R7, R7, RZ, P0 ;  /* 0x000000ff07077207 */ /* 0x000fe40000000000 */
[----:B-1----:R-:W-:-:S04]  /*1b840*/  PRMT R9, R10, 0x654, R9 ;  /* 0x000006540a097816 */ /* 0x002fc80000000009 */
[----:B--2---:R1:W-:Y:S02]  /*1b850*/  SYNCS.ARRIVE.TRANS64.RED.A1T0 RZ, [R9+URZ], RZ ;  /* 0x000000ff09ff79a7 */ /* 0x0043e4000810043f */
[----:B-1----:R-:W-:-:S04]  /*1b860*/  SEL R9, RZ, 0x1, P0 ;  /* 0x00000001ff097807 */ /* 0x002fc80000000000 */
[----:B------:R-:W-:-:S07]  /*1b870*/  LOP3.LUT R8, R8, R9, RZ, 0x3c, !PT ;  /* 0x0000000908087212 */ /* 0x000fce00078e3cff */
.L_x_218:
[----:B------:R-:W-:Y:S05]  /*1b880*/  BSYNC B0 ;  /* 0x0000000000007941 */ /* 0x000fea0003800000 */
.L_x_217:
[----:B------:R-:W2:Y:S04]  /*1b890*/  LDL.LU R13, [R1+0x460] ;  /* 0x00046000010d7983 */ /* 0x000ea80000300800 */
[----:B------:R-:W3:Y:S04]  /*1b8a0*/  LDL.LU R12, [R1+0x464] ;  /* 0x00046400010c7983 */ /* 0x000ee80000300800 */
[----:B------:R-:W4:Y:S04]  /*1b8b0*/  LDL.LU R14, [R1+0x468] ;  /* 0x00046800010e7983 */ /* 0x000f280000300800 */
[----:B------:R-:W5:Y:S04]  /*1b8c0*/  LDL.LU R19, [R1+0x46c] ;  /* 0x00046c0001137983 */ /* 0x000f680000300800 */
[----:B------:R-:W4:Y:S04]  /*1b8d0*/  LDL.LU R24, [R1+0x470] ;  /* 0x0004700001187983 */ /* 0x000f280000300800 */
[----:B------:R-:W5:Y:S01]  /*1b8e0*/  LDL.LU R18, [R1+0x474] ;  /* 0x0004740001127983 */ /* 0x000f620000300800 */
[----:B------:R-:W-:-:S03]  /*1b8f0*/  F2FP.F16.E4M3.UNPACK_B R9, R0 ;  /* 0x00000000ff09723e */ /* 0x000fc600020006ff */
[----:B------:R-:W5:Y:S04]  /*1b900*/  LDL.LU R21, [R1+0x478] ;  /* 0x0004780001157983 */ /* 0x000f680000300800 */
[----:B------:R-:W5:Y:S01]  /*1b910*/  LDL.LU R29, [R1+0x47c] ;  /* 0x00047c00011d7983 */ /* 0x000f620000300800 */
[--C-:B------:R-:W-:Y:S01]  /*1b920*/  HADD2.F32 R11, -RZ, R9.reuse.H0_H0 ;  /* 0x20000009ff0b7230 */ /* 0x100fe20000004100 */
[----:B------:R-:W-:Y:S01]  /*1b930*/  F2FP.F16.E4M3.UNPACK_B R0, R0.H1 ;  /* 0x00000000ff00723e */ /* 0x000fe200030006ff */
[----:B------:R-:W-:Y:S01]  /*1b940*/  HADD2.F32 R9, -RZ, R9.H1_H1 ;  /* 0x30000009ff097230 */ /* 0x000fe20000004100 */
[----:B------:R-:W5:Y:S04]  /*1b950*/  LDL.LU R20, [R1+0x480] ;  /* 0x0004800001147983 */ /* 0x000f680000300800 */
[----:B------:R-:W5:Y:S04]  /*1b960*/  LDL.LU R23, [R1+0x484] ;  /* 0x0004840001177983 */ /* 0x000f680000300800 */
[----:B------:R-:W5:Y:S04]  /*1b970*/  LDL.LU R25, [R1+0x488] ;  /* 0x0004880001197983 */ /* 0x000f680000300800 */
[----:B------:R-:W5:Y:S04]  /*1b980*/  LDL.LU R22, [R1+0x48c] ;  /* 0x00048c0001167983 */ /* 0x000f680000300800 */
[----:B------:R-:W5:Y:S04]  /*1b990*/  LDL.LU R27, [R1+0x490] ;  /* 0x00049000011b7983 */ /* 0x000f680000300800 */
[----:B------:R-:W5:Y:S04]  /*1b9a0*/  LDL.LU R28, [R1+0x494] ;  /* 0x00049400011c7983 */ /* 0x000f680000300800 */
[----:B------:R-:W5:Y:S01]  /*1b9b0*/  LDL.LU R26, [R1+0x498] ;  /* 0x00049800011a7983 */ /* 0x000f620000300800 */
[C---:B--2---:R-:W-:Y:S01]  /*1b9c0*/  FMUL R15, R16.reuse, R13 ;  /* 0x0000000d100f7220 */ /* 0x044fe20000400000 */
[----:B---3--:R-:W-:Y:S01]  /*1b9d0*/  FMUL R12, R16, R12 ;  /* 0x0000000c100c7220 */ /* 0x008fe20000400000 */
[----:B------:R-:W-:-:S03]  /*1b9e0*/  HADD2.F32 R13, -RZ, R0.H0_H0 ;  /* 0x20000000ff0d7230 */ /* 0x000fc60000004100 */
[----:B------:R-:W-:Y:S01]  /*1b9f0*/  FFMA R12, R2, R9, R12 ;  /* 0x00000009020c7223 */ /* 0x000fe2000000000c */
[----:B------:R-:W-:Y:S02]  /*1ba00*/  HADD2.F32 R9, -RZ, R0.H1_H1 ;  /* 0x30000000ff097230 */ /* 0x000fe40000004100 */
[C---:B----4-:R-:W-:Y:S02]  /*1ba10*/  FMUL R0, R16.reuse, R24 ;  /* 0x0000001810007220 */ /* 0x050fe40000400000 */
[----:B------:R-:W2:Y:S01]  /*1ba20*/  LDL.LU R24, [R1+0x49c] ;  /* 0x00049c0001187983 */ /* 0x000ea20000300800 */
[----:B------:R-:W-:Y:S01]  /*1ba30*/  F2FP.F16.E4M3.UNPACK_B R10, R3 ;  /* 0x00000003ff0a723e */ /* 0x000fe200020006ff */
[----:B------:R-:W-:Y:S01]  /*1ba40*/  FMUL R14, R16, R14 ;  /* 0x0000000e100e7220 */ /* 0x000fe20000400000 */
[----:B------:R-:W-:-:S03]  /*1ba50*/  FFMA R15, R2, R11, R15 ;  /* 0x0000000b020f7223 */ /* 0x000fc6000000000f */
[--C-:B------:R-:W-:Y:S02]  /*1ba60*/  HADD2.F32 R11, -RZ, R10.reuse.H0_H0 ;  /* 0x2000000aff0b7230 */ /* 0x100fe40000004100 */
[----:B------:R-:W-:Y:S01]  /*1ba70*/  FFMA R14, R2, R13, R14 ;  /* 0x0000000d020e7223 */ /* 0x000fe2000000000e */
[----:B------:R-:W-:Y:S02]  /*1ba80*/  HADD2.F32 R13, -RZ, R10.H1_H1 ;  /* 0x3000000aff0d7230 */ /* 0x000fe40000004100 */
[----:B-----5:R-:W-:Y:S01]  /*1ba90*/  FMUL R19, R16, R19 ;  /* 0x0000001310137220 */ /* 0x020fe20000400000 */
[----:B------:R-:W-:Y:S01]  /*1baa0*/  F2FP.F16.E4M3.UNPACK_B R3, R3.H1 ;  /* 0x00000003ff03723e */ /* 0x000fe200030006ff */
[----:B------:R-:W-:Y:S01]  /*1bab0*/  FFMA R10, R2, R11, R0 ;  /* 0x0000000b020a7223 */ /* 0x000fe20000000000 */
[----:B------:R-:W-:Y:S01]  /*1bac0*/  FMUL R18, R16, R18 ;  /* 0x0000001210127220 */ /* 0x000fe20000400000 */
[----:B------:R-:W-:Y:S01]  /*1bad0*/  F2FP.F16.E4M3.UNPACK_B R0, R4 ;  /* 0x00000004ff00723e */ /* 0x000fe200020006ff */
[----:B------:R-:W-:Y:S01]  /*1bae0*/  FFMA R19, R2, R9, R19 ;  /* 0x0000000902137223 */ /* 0x000fe20000000013 */
[----:B------:R-:W-:-:S02]  /*1baf0*/  HADD2.F32 R9, -RZ, R3.H0_H0 ;  /* 0x20000003ff097230 */ /* 0x000fc40000004100 */
[----:B------:R-:W-:Y:S01]  /*1bb00*/  FFMA R13, R2, R13, R18 ;  /* 0x0000000d020d7223 */ /* 0x000fe20000000012 */
[----:B------:R-:W-:Y:S02]  /*1bb10*/  HADD2.F32 R3, -RZ, R3.H1_H1 ;  /* 0x30000003ff037230 */ /* 0x000fe40000004100 */
[C---:B------:R-:W-:Y:S01]  /*1bb20*/  FMUL R18, R16.reuse, R29 ;  /* 0x0000001d10127220 */ /* 0x040fe20000400000 */
[--C-:B------:R-:W-:Y:S02]  /*1bb30*/  HADD2.F32 R11, -RZ, R0.reuse.H0_H0 ;  /* 0x20000000ff0b7230 */ /* 0x100fe40000004100 */
[C---:B------:R-:W-:Y:S01]  /*1bb40*/  FMUL R20, R16.reuse, R20 ;  /* 0x0000001410147220 */ /* 0x040fe20000400000 */
[----:B------:R-:W-:Y:S01]  /*1bb50*/  F2FP.F16.E4M3.UNPACK_B R4, R4.H1 ;  /* 0x00000004ff04723e */ /* 0x000fe200030006ff */
[----:B------:R-:W-:Y:S01]  /*1bb60*/  FMUL R21, R16, R21 ;  /* 0x0000001510157220 */ /* 0x000fe20000400000 */
[C---:B------:R-:W-:Y:S01]  /*1bb70*/  FFMA R18, R2.reuse, R3, R18 ;  /* 0x0000000302127223 */ /* 0x040fe20000000012 */
[----:B------:R-:W-:Y:S01]  /*1bb80*/  FFMA R20, R2, R11, R20 ;  /* 0x0000000b02147223 */ /* 0x000fe20000000014 */
[----:B------:R-:W-:-:S02]  /*1bb90*/  HADD2.F32 R3, -RZ, R0.H1_H1 ;  /* 0x30000000ff037230 */ /* 0x000fc40000004100 */
[----:B------:R-:W-:Y:S01]  /*1bba0*/  FFMA R21, R2, R9, R21 ;  /* 0x0000000902157223 */ /* 0x000fe20000000015 */
[--C-:B------:R-:W-:Y:S01]  /*1bbb0*/  HADD2.F32 R11, -RZ, R4.reuse.H1_H1 ;  /* 0x30000004ff0b7230 */ /* 0x100fe20000004100 */
[-C--:B------:R-:W-:Y:S01]  /*1bbc0*/  F2FP.F16.E4M3.UNPACK_B R0, R5.reuse ;  /* 0x00000005ff00723e */ /* 0x080fe200020006ff */
[----:B------:R-:W-:Y:S02]  /*1bbd0*/  HADD2.F32 R9, -RZ, R4.H0_H0 ;  /* 0x20000004ff097230 */ /* 0x000fe40000004100 */
[C---:B------:R-:W-:Y:S01]  /*1bbe0*/  FMUL R22, R16.reuse, R22 ;  /* 0x0000001610167220 */ /* 0x040fe20000400000 */
[----:B------:R-:W-:Y:S01]  /*1bbf0*/  F2FP.F16.E4M3.UNPACK_B R5, R5.H1 ;  /* 0x00000005ff05723e */ /* 0x000fe200030006ff */
[C---:B------:R-:W-:Y:S01]  /*1bc00*/  FMUL R23, R16.reuse, R23 ;  /* 0x0000001710177220 */ /* 0x040fe20000400000 */
[----:B------:R-:W-:Y:S01]  /*1bc10*/  FMUL R4, R16, R25 ;  /* 0x0000001910047220 */ /* 0x000fe20000400000 */
[C---:B------:R-:W-:Y:S02]  /*1bc20*/  FFMA R25, R2.reuse, R11, R22 ;  /* 0x0000000b02197223 */ /* 0x040fe40000000016 */
[C---:B------:R-:W-:Y:S01]  /*1bc30*/  FFMA R23, R2.reuse, R3, R23 ;  /* 0x0000000302177223 */ /* 0x040fe20000000017 */
[----:B------:R-:W-:Y:S01]  /*1bc40*/  FFMA R4, R2, R9, R4 ;  /* 0x0000000902047223 */ /* 0x000fe20000000004 */
[----:B------:R-:W-:-:S02]  /*1bc50*/  HADD2.F32 R11, -RZ, R5.H0_H0 ;  /* 0x20000005ff0b7230 */ /* 0x000fc40000004100 */
[C---:B------:R-:W-:Y:S01]  /*1bc60*/  FMUL R27, R16.reuse, R27 ;  /* 0x0000001b101b7220 */ /* 0x040fe20000400000 */
[--C-:B------:R-:W-:Y:S02]  /*1bc70*/  HADD2.F32 R3, -RZ, R0.reuse.H0_H0 ;  /* 0x20000000ff037230 */ /* 0x100fe40000004100 */
[C---:B------:R-:W-:Y:S01]  /*1bc80*/  FMUL R22, R16.reuse, R26 ;  /* 0x0000001a10167220 */ /* 0x040fe20000400000 */
[----:B------:R-:W-:Y:S02]  /*1bc90*/  HADD2.F32 R9, -RZ, R0.H1_H1 ;  /* 0x30000000ff097230 */ /* 0x000fe40000004100 */
[----:B------:R-:W-:Y:S01]  /*1bca0*/  FMUL R0, R16, R28 ;  /* 0x0000001c10007220 */ /* 0x000fe20000400000 */
[----:B------:R-:W-:Y:S02]  /*1bcb0*/  HADD2.F32 R5, -RZ, R5.H1_H1 ;  /* 0x30000005ff057230 */ /* 0x000fe40000004100 */
        /* <DEDUP_REMOVED lines=9> */
[----:B------:R-:W-:Y:S01]  /*1bd50*/  F2FP.SATFINITE.RELU.E4M3.F32.PACK_AB_MERGE_C R3, R0, R3, RZ ;  /* 0x000000030003723e */ /* 0x000fe200048078ff */
[----:B--2---:R-:W-:-:S04]  /*1bd60*/  FMUL R24, R16, R24 ;  /* 0x0000001810187220 */ /* 0x004fc80000400000 */
[----:B------:R-:W-:-:S05]  /*1bd70*/  FFMA R24, R2, R5, R24 ;  /* 0x0000000502187223 */ /* 0x000fca0000000018 */
[----:B------:R-:W-:Y:S01]  /*1bd80*/  F2FP.SATFINITE.RELU.E4M3.F32.PACK_AB_MERGE_C R11, R24, R11, RZ ;  /* 0x0000000b180b723e */ /* 0x000fe200048078ff */
[----:B------:R-:W-:Y:S06]  /*1bd90*/  @P1 BRA `(.L_x_225) ;  /* 0x0000000000041947 */ /* 0x000fec0003800000 */
[----:B------:R-:W-:-:S04]  /*1bda0*/  DEPBAR.LE SB0, 0x1 ;  /* 0x000080400000791a */ /* 0x000fc80000000000 */
.L_x_225:
[----:B------:R-:W2:Y:S01]  /*1bdb0*/  LDL.LU R26, [R1+0x4ac] ;  /* 0x0004ac00011a7983 */ /* 0x000ea20000300800 */
        /* <DEDUP_REMOVED lines=16> */
[----:B---3--:R-:W3:Y:S02]  /*1bec0*/  FENCE.VIEW.ASYNC.S ;  /* 0x00000000000073c6 */ /* 0x008ee40000000000 */
[----:B---3--:R-:W-:Y:S01]  /*1bed0*/  BAR.SYNC.DEFER_BLOCKING 0x1, 0x100 ;  /* 0x0044000000007b1d */ /* 0x008fe20000010000 */
[----:B--2---:R-:W-:-:S05]  /*1bee0*/  IADD3 R26, P0, R26, UR54, RZ ;  /* 0x000000361a1a7c10 */ /* 0x004fca000ff1e0ff */
[----:B------:R1:W-:Y:S01]  /*1bef0*/  STL [R1+0x4ac], R26 ;  /* 0x0004ac1a01007387 */ /* 0x0003e20000100800 */
[----:B------:R-:W-:Y:S07]  /*1bf00*/  @P1 BRA `(.L_x_227) ;  /* 0x0000000000201947 */ /* 0x000fee0003800000 */
[----:B------:R-:W-:Y:S02]  /*1bf10*/  UIADD3 UR8, UP0, UR58, 0x4f0, URZ ;  /* 0x000004f03a087890 */ /* 0x000fe4000ff1e03f */
[----:B------:R-:W-:Y:S02]  /*1bf20*/  UIADD3 UR6, UR42, 0x80, URZ ;  /* 0x000000802a067890 */ /* 0x000fe4000fffe03f */
[----:B------:R-:W-:Y:S02]  /*1bf30*/  UIADD3 UR5, UR41, 0xe0, URZ ;  /* 0x000000e029057890 */ /* 0x000fe4000fffe03f */
[----:B------:R-:W-:Y:S02]  /*1bf40*/  UIADD3 UR4, UR48, 0x5100, URZ ;  /* 0x0000510030047890 */ /* 0x000fe4000fffe03f */
[----:B------:R-:W-:Y:S01]  /*1bf50*/  UIADD3.X UR9, URZ, UR59, URZ, UP0, !UPT ;  /* 0x0000003b3f097290 */ /* 0x000fe200087fe43f */
[----:B------:R-:W-:-:S08]  /*1bf60*/  UMOV UR7, UR43 ;  /* 0x0000002b00077c82 */ /* 0x000fd00008000000 */
[----:B------:R2:W-:Y:S02]  /*1bf70*/  UTMASTG.3D [UR4], [UR8] ;  /* 0x00000004080073b5 */ /* 0x0005e40008010000 */
[----:B--2---:R0:W-:Y:S02]  /*1bf80*/  UTMACMDFLUSH ;  /* 0x00000000000079b7 */ /* 0x0041e40000000000 */
.L_x_227:
[----:B------:R-:W-:Y:S05]  /*1bf90*/  BSYNC B0 ;  /* 0x0000000000007941 */ /* 0x000fea0003800000 */
.L_x_226:
[----:B------:R-:W2:Y:S01]  /*1bfa0*/  LDL.LU R27, [R1+0x4b0] ;  /* 0x0004b000011b7983 */ /* 0x000ea20000300800 */
[----:B------:R-:W-:Y:S01]  /*1bfb0*/  ULDC.64 UR4, c[0x0][0x8f8] ;  /* 0x00023e0000047ab9 */ /* 0x000fe20000000a00 */
[----:B------:R-:W-:Y:S01]  /*1bfc0*/  UMOV UR41, 0xffffffff ;  /* 0xffffffff00297882 */ /* 0x000fe20000000000 */
[----:B------:R-:W-:Y:S01]  /*1bfd0*/  UMOV UR43, 0xffffffff ;  /* 0xffffffff002b7882 */ /* 0x000fe20000000000 */
[----:B------:R-:W-:Y:S02]  /*1bfe0*/  PRMT R0, RZ, 0x7610, R0 ;  /* 0x00007610ff007816 */ /* 0x000fe40000000000 */
[----:B-1----:R-:W-:Y:S02]  /*1bff0*/  MOV R3, 0xffffffff ;  /* 0xffffffff00037802 */ /* 0x002fe40000000f00 */
[----:B--2---:R-:W-:Y:S02]  /*1c000*/  IADD3.X R27, R27, UR38, RZ, P0, !PT ;  /* 0x000000261b1b7c10 */ /* 0x004fe400087fe4ff */
[----:B------:R-:W-:-:S03]  /*1c010*/  ISETP.GE.U32.AND P0, PT, R26, UR4, PT ;  /* 0x000000041a007c0c */ /* 0x000fc6000bf06070 */
[----:B------:R1:W-:Y:S01]  /*1c020*/  STL [R1+0x4b0], R27 ;  /* 0x0004b01b01007387 */ /* 0x0003e20000100800 */
[----:B------:R-:W-:-:S13]  /*1c030*/  ISETP.GE.U32.AND.EX P0, PT, R27, UR5, PT, P0 ;  /* 0x000000051b007c0c */ /* 0x000fda000bf06100 */
[----:B-1----:R-:W-:Y:S05]  /*1c040*/  @P0 BRA `(.L_x_228) ;  /* 0x0000000400780947 */ /* 0x002fea0003800000 */
[----:B------:R-:W1:Y:S01]  /*1c050*/  S2R R22, SR_CTAID.X ;  /* 0x0000000000167919 */ /* 0x000e620000002500 */
[----:B------:R-:W2:Y:S01]  /*1c060*/  LDC.64 R14, c[0x0][0x8d0] ;  /* 0x00023400ff0e7b82 */ /* 0x000ea20000000a00 */
[----:B------:R-:W-:Y:S01]  /*1c070*/  ULDC UR4, c[0x0][0x150] ;  /* 0x0000540000047ab9 */ /* 0x000fe20000000800 */
[----:B------:R-:W-:Y:S01]  /*1c080*/  MOV R12, R26 ;  /* 0x0000001a000c7202 */ /* 0x000fe20000000f00 */
[----:B------:R-:W3:Y:S01]  /*1c090*/  S2R R24, SR_CTAID.Y ;  /* 0x0000000000187919 */ /* 0x000ee20000002600 */
[----:B------:R-:W-:-:S04]  /*1c0a0*/  MOV R13, R27 ;  /* 0x0000001b000d7202 */ /* 0x000fc80000000f00 */
[----:B------:R-:W4:Y:S08]  /*1c0b0*/  LDC R25, c[0x0][0x144] ;  /* 0x00005100ff197b82 */ /* 0x000f300000000800 */
[----:B------:R-:W3:Y:S08]  /*1c0c0*/  LDC R6, c[0x0][0x8d8] ;  /* 0x00023600ff067b82 */ /* 0x000ef00000000800 */
[----:B------:R-:W3:Y:S01]  /*1c0d0*/  LDC.64 R20, c[0x0][0x8c8] ;  /* 0x00023200ff147b82 */ /* 0x000ee20000000a00 */
[----:B--2---:R-:W-:-:S04]  /*1c0e0*/  ISETP.NE.U32.AND P0, PT, R14, RZ, PT ;  /* 0x000000ff0e00720c */ /* 0x004fc80003f05070 */
[----:B------:R-:W-:Y:S02]  /*1c0f0*/  ISETP.NE.AND.EX P0, PT, R15, RZ, PT, P0 ;  /* 0x000000ff0f00720c */ /* 0x000fe40003f05300 */
[----:B-1----:R-:W-:-:S05]  /*1c100*/  I2FP.F32.U32 R0, R22 ;  /* 0x0000001600007245 */ /* 0x002fca0000201000 */
[----:B------:R-:W-:-:S04]  /*1c110*/  FMUL R0, R0, UR4 ;  /* 0x0000000400007c20 */ /* 0x000fc80008400000 */
[----:B------:R1:W2:Y:S02]  /*1c120*/  F2I.U32.TRUNC.NTZ R23, R0 ;  /* 0x0000000000177305 */ /* 0x0002a4000020f000 */
[----:B----4-:R-:W-:Y:S05]  /*1c130*/  @!P0 BRA `(.L_x_229) ;  /* 0x0000000000288947 */ /* 0x010fea0003800000 */
[----:B-1----:R-:W1:Y:S02]  /*1c140*/  LDC R0, c[0x0][0x8dc] ;  /* 0x00023700ff007b82 */ /* 0x002e640000000800 */
[----:B-1----:R-:W-:-:S04]  /*1c150*/  IADD3 R3, P0, R26, R0, RZ ;  /* 0x000000001a037210 */ /* 0x002fc80007f1e0ff */
        /* <DEDUP_REMOVED lines=8> */
.L_x_229:
[-CC-:B---3--:R-:W-:Y:S01]  /*1c1e0*/  SHF.R.U64 R30, R12, R6.reuse, R13.reuse ;  /* 0x000000060c1e7219 */ /* 0x188fe2000000120d */
[----:B------:R-:W3:Y:S01]  /*1c1f0*/  LDC.64 R18, c[0x0][0x8e8] ;  /* 0x00023a00ff127b82 */ /* 0x000ee20000000a00 */
[----:B-1----:R-:W-:Y:S01]  /*1c200*/  SHF.R.U32.HI R0, RZ, R6, R13 ;  /* 0x00000006ff007219 */ /* 0x002fe2000001160d */
[----:B------:R-:W-:Y:S01]  /*1c210*/  ULDC UR4, c[0x0][0x154] ;  /* 0x0000550000047ab9 */ /* 0x000fe20000000800 */
[----:B------:R-:W-:Y:S02]  /*1c220*/  IADD3 R3, P0, RZ, -R30, RZ ;  /* 0x8000001eff037210 */ /* 0x000fe40007f1e0ff */
[----:B------:R-:W-:Y:S02]  /*1c230*/  MOV R4, R26 ;  /* 0x0000001a00047202 */ /* 0x000fe40000000f00 */
[----:B------:R-:W-:Y:S01]  /*1c240*/  IADD3.X R5, RZ, ~R0, RZ, P0, !PT ;  /* 0x80000000ff057210 */ /* 0x000fe200007fe4ff */
[----:B------:R-:W1:Y:S01]  /*1c250*/  LDC R10, c[0x0][0x8c0] ;  /* 0x00023000ff0a7b82 */ /* 0x000e620000000800 */
[----:B--2---:R-:W-:-:S02]  /*1c260*/  IADD3 R23, -R23, RZ, RZ ;  /* 0x000000ff17177210 */ /* 0x004fc40007ffe1ff */
[----:B------:R-:W-:Y:S01]  /*1c270*/  MOV R9, 0x1 ;  /* 0x0000000100097802 */ /* 0x000fe20000000f00 */
[-C--:B------:R-:W-:Y:S01]  /*1c280*/  IMAD R0, R5, R20.reuse, RZ ;  /* 0x0000001405007224 */ /* 0x080fe200078e02ff */
[----:B------:R-:W-:Y:S01]  /*1c290*/  MOV R5, R27 ;  /* 0x0000001b00057202 */ /* 0x000fe20000000f00 */
[----:B------:R-:W-:Y:S02]  /*1c2a0*/  IMAD R26, R25, R23, R22 ;  /* 0x00000017191a7224 */ /* 0x000fe400078e0216 */
[----:B------:R-:W2:Y:S01]  /*1c2b0*/  LDC R12, c[0x0][0x8b0] ;  /* 0x00022c00ff0c7b82 */ /* 0x000ea20000000800 */
[----:B------:R-:W-:-:S04]  /*1c2c0*/  IMAD.WIDE.U32 R4, R3, R20, R4 ;  /* 0x0000001403047225 */ /* 0x000fc800078e0004 */
[----:B------:R-:W-:Y:S01]  /*1c2d0*/  IMAD R3, R3, R21, R0 ;  /* 0x0000001503037224 */ /* 0x000fe200078e0200 */
[----:B------:R-:W-:Y:S02]  /*1c2e0*/  I2FP.F32.U32 R0, R24 ;  /* 0x0000001800007245 */ /* 0x000fe40000201000 */
[----:B------:R-:W4:Y:S01]  /*1c2f0*/  LDC R28, c[0x0][0x900] ;  /* 0x00024000ff1c7b82 */ /* 0x000f220000000800 */
[----:B---3--:R-:W-:Y:S02]  /*1c300*/  ISETP.NE.U32.AND P0, PT, R18, RZ, PT ;  /* 0x000000ff1200720c */ /* 0x008fe40003f05070 */
[----:B------:R-:W-:Y:S01]  /*1c310*/  IADD3 R3, R5, R3, RZ ;  /* 0x0000000305037210 */ /* 0x000fe20007ffe0ff */
[----:B------:R-:W-:Y:S01]  /*1c320*/  FMUL R0, R0, UR4 ;  /* 0x0000000400007c20 */ /* 0x000fe20008400000 */
[----:B------:R-:W-:Y:S02]  /*1c330*/  ISETP.NE.AND.EX P0, PT, R19, RZ, PT, P0 ;  /* 0x000000ff1300720c */ /* 0x000fe40003f05300 */
[----:B------:R-:W-:Y:S01]  /*1c340*/  MOV R5, 0xffffffff ;  /* 0xffffffff00057802 */ /* 0x000fe20000000f00 */
[----:B------:R-:W3:Y:S01]  /*1c350*/  LDC R21, c[0x0][0x148] ;  /* 0x00005200ff157b82 */ /* 0x000ee20000000800 */
[-CC-:B-1----:R-:W-:Y:S01]  /*1c360*/  SHF.R.U64 R14, R4, R10.reuse, R3.reuse ;  /* 0x0000000a040e7219 */ /* 0x182fe20000001203 */
[----:B------:R1:W1:Y:S01]  /*1c370*/  F2I.U32.TRUNC.NTZ R20, R0 ;  /* 0x0000000000147305 */ /* 0x000262000020f000 */
[----:B------:R-:W-:-:S05]  /*1c380*/  SHF.R.U32.HI R3, RZ, R10, R3 ;  /* 0x0000000aff037219 */ /* 0x000fca0000011603 */
[----:B------:R-:W1:Y:S01]  /*1c390*/  LDC R22, c[0x0][0x8a8] ;  /* 0x00022a00ff167b82 */ /* 0x000e620000000800 */
[-CC-:B--2---:R-:W-:Y:S02]  /*1c3a0*/  SHF.R.U64 R6, R14, R12.reuse, R3.reuse ;  /* 0x0000000c0e067219 */ /* 0x184fe40000001203 */
[----:B------:R-:W-:-:S05]  /*1c3b0*/  SHF.R.U32.HI R3, RZ, R12, R3 ;  /* 0x0000000cff037219 */ /* 0x000fca0000011603 */
[----:B------:R-:W2:Y:S01]  /*1c3c0*/  LDC R25, c[0x0][0x8f0] ;  /* 0x00023c00ff197b82 */ /* 0x000ea20000000800 */
[-C--:B----4-:R-:W-:Y:S02]  /*1c3d0*/  SHF.L.U32 R4, R5, R28.reuse, RZ ;  /* 0x0000001c05047219 */ /* 0x090fe400000006ff */
[-CC-:B------:R-:W-:Y:S02]  /*1c3e0*/  SHF.R.U64 R15, R6, R28.reuse, R3.reuse ;  /* 0x0000001c060f7219 */ /* 0x180fe40000001203 */
[----:B------:R-:W-:Y:S02]  /*1c3f0*/  SHF.R.U32.HI R5, RZ, R28, R3 ;  /* 0x0000001cff057219 */ /* 0x000fe40000011603 */
[----:B------:R-:W-:Y:S01]  /*1c400*/  LOP3.LUT R23, RZ, R4, RZ, 0x33, !PT ;  /* 0x00000004ff177212 */ /* 0x000fe200078e33ff */
[----:B------:R-:W4:Y:S01]  /*1c410*/  LDC R27, c[0x0][0x8e0] ;  /* 0x00023800ff1b7b82 */ /* 0x000f220000000800 */
[----:B------:R-:W-:Y:S02]  /*1c420*/  SHF.L.U32 R28, R9, R28, RZ ;  /* 0x0000001c091c7219 */ /* 0x000fe400000006ff */
[----:B------:R-:W-:-:S05]  /*1c430*/  MOV R4, R15 ;  /* 0x0000000f00047202 */ /* 0x000fca0000000f00 */
[----:B------:R-:W1:Y:S01]  /*1c440*/  LDC R29, c[0x0][0x8b8] ;  /* 0x00022e00ff1d7b82 */ /* 0x000e620000000800 */
[----:B------:R-:W-:Y:S05]  /*1c450*/  @!P0 BRA `(.L_x_230) ;  /* 0x0000000000288947 */ /* 0x000fea0003800000 */
        /* <DEDUP_REMOVED lines=10> */
.L_x_230:
[----:B------:R-:W5:Y:S01]  /*1c500*/  LDC R3, c[0x0][0x904] ;  /* 0x00024100ff037b82 */ /* 0x000f620000000800 */
[----:B-12---:R-:W-:Y:S02]  /*1c510*/  SHF.R.U64 R0, R4, R25, R5 ;  /* 0x0000001904007219 */ /* 0x006fe40000001205 */
[----:B------:R-:W-:Y:S02]  /*1c520*/  IADD3 R20, -R20, RZ, RZ ;  /* 0x000000ff14147210 */ /* 0x000fe40007ffe1ff */
[----:B------:R-:W-:Y:S02]  /*1c530*/  IADD3 R5, R22, -0x1, RZ ;  /* 0xffffffff16057810 */ /* 0x000fe40007ffe0ff */
[----:B------:R-:W-:Y:S02]  /*1c540*/  IADD3 R4, -R0, RZ, RZ ;  /* 0x000000ff00047210 */ /* 0x000fe40007ffe1ff */
[----:B------:R-:W-:Y:S02]  /*1c550*/  LOP3.LUT R5, R14, R5, RZ, 0xc0, !PT ;  /* 0x000000050e057212 */ /* 0x000fe400078ec0ff */
[----:B------:R-:W-:-:S02]  /*1c560*/  R2UR UR43, R30 ;  /* 0x000000001e2b72ca */ /* 0x000fc400000e0000 */
[----:B-----5:R-:W-:Y:S02]  /*1c570*/  ISETP.NE.AND P0, PT, R3, 0x1, PT ;  /* 0x000000010300780c */ /* 0x020fe40003f05270 */
[----:B------:R-:W-:-:S05]  /*1c580*/  LOP3.LUT R3, R6, R23, RZ, 0xc0, !PT ;  /* 0x0000001706037212 */ /* 0x000fca00078ec0ff */
[----:B------:R-:W-:Y:S02]  /*1c590*/  IMAD R3, R28, R0, R3 ;  /* 0x000000001c037224 */ /* 0x000fe400078e0203 */
[----:B----4-:R-:W-:-:S04]  /*1c5a0*/  IMAD R0, R4, R27, R15 ;  /* 0x0000001b04007224 */ /* 0x010fc800078e020f */
[----:B---3--:R-:W-:Y:S02]  /*1c5b0*/  @P0 IMAD R26, R21, R20, R24 ;  /* 0x00000014151a0224 */ /* 0x008fe400078e0218 */
[----:B------:R-:W-:Y:S02]  /*1c5c0*/  IMAD R0, R0, R22, R5 ;  /* 0x0000001600007224 */ /* 0x000fe400078e0205 */
[----:B------:R-:W-:-:S05]  /*1c5d0*/  IMAD R3, R3, R29, R26 ;  /* 0x0000001d03037224 */ /* 0x000fca00078e021a */
[----:B------:R-:W-:Y:S02]  /*1c5e0*/  SEL R4, R0, R3, !P0 ;  /* 0x0000000300047207 */ /* 0x000fe40004000000 */
[----:B------:R-:W-:Y:S02]  /*1c5f0*/  SEL R3, R3, R0, !P0 ;  /* 0x0000000003037207 */ /* 0x000fe40004000000 */
[----:B------:R-:W-:Y:S02]  /*1c600*/  R2UR UR41, R4 ;  /* 0x00000000042972ca */ /* 0x000fe400000e0000 */
[----:B------:R-:W-:-:S04]  /*1c610*/  MOV R4, 0x1 ;  /* 0x0000000100047802 */ /* 0x000fc80000000f00 */
[----:B------:R-:W-:-:S09]  /*1c620*/  PRMT R0, R4, 0x7610, R0 ;  /* 0x0000761004007816 */ /* 0x000fd20000000000 */
.L_x_228:
[----:B------:R-:W-:Y:S01]  /*1c630*/  LOP3.LUT P0, RZ, R0, 0xff, RZ, 0xc0, !PT ;  /* 0x000000ff00ff7812 */ /* 0x000fe2000780c0ff */
[----:B------:R-:W-:Y:S01]  /*1c640*/  UIMAD.WIDE.U32 UR4, UR51, -0x55555555, URZ ;  /* 0xaaaaaaab330478a5 */ /* 0x000fe2000f8e003f */
[----:B------:R-:W-:Y:S02]  /*1c650*/  MOV R19, R8 ;  /* 0x0000000800137202 */ /* 0x000fe40000000f00 */
[----:B------:R-:W-:Y:S01]  /*1c660*/  MOV R18, R7 ;  /* 0x0000000700127202 */ /* 0x000fe20000000f00 */
[----:B------:R-:W-:-:S04]  /*1c670*/  USHF.R.U32.HI UR4, URZ, 0x2, UR5 ;  /* 0x000000023f047899 */ /* 0x000fc80008011605 */
[----:B------:R-:W-:-:S04]  /*1c680*/  UIMAD UR51, UR4, -0x6, UR51 ;  /* 0xfffffffa043378a4 */ /* 0x000fc8000f8e0233 */
[----:B------:R-:W-:Y:S08]  /*1c690*/  @P0 BRA `(.L_x_231) ;  /* 0xfffffe5000980947 */ /* 0x000ff0000383ffff */
[----:B------:R-:W-:-:S04]  /*1c6a0*/  DEPBAR.LE SB0, 0x0 ;  /* 0x000080000000791a */ /* 0x000fc80000000000 */
[----:B------:R-:W-:Y:S05]  /*1c6b0*/  EXIT ;  /* 0x000000000000794d */ /* 0x000fea0003800000 */
.L_x_12:
[----:B------:R-:W3:Y:S01]  /*1c6c0*/  LDL R163, [R1+0x4ac] ;  /* 0x0004ac0001a37983 */ /* 0x000ee20000100800 */
[----:B------:R-:W-:-:S03]  /*1c6d0*/  ULDC.64 UR4, c[0x0][0x8f8] ;  /* 0x00023e0000047ab9 */ /* 0x000fc60000000a00 */
[----:B------:R-:W4:Y:S01]  /*1c6e0*/  LDL R162, [R1+0x4b0] ;  /* 0x0004b00001a27983 */ /* 0x000f220000100800 */
[----:B------:R-:W-:Y:S02]  /*1c6f0*/  PRMT R6, RZ, 0x7610, R6 ;  /* 0x00007610ff067816 */ /* 0x000fe40000000006 */
[----:B------:R-:W-:Y:S02]  /*1c700*/  MOV R2, 0xffffffff ;  /* 0xffffffff00027802 */ /* 0x000fe40000000f00 */
[----:B------:R-:W-:Y:S02]  /*1c710*/  MOV R3, 0xffffffff ;  /* 0xffffffff00037802 */ /* 0x000fe40000000f00 */
[----:B------:R-:W-:Y:S02]  /*1c720*/  MOV R10, 0xffffffff ;  /* 0xffffffff000a7802 */ /* 0x000fe40000000f00 */
[----:B---3--:R-:W-:-:S04]  /*1c730*/  ISETP.GE.U32.AND P0, PT, R163, UR4, PT ;  /* 0x00000004a3007c0c */ /* 0x008fc8000bf06070 */
[----:B----4-:R-:W-:-:S13]  /*1c740*/  ISETP.GE.U32.AND.EX P0, PT, R162, UR5, PT, P0 ;  /* 0x00000005a2007c0c */ /* 0x010fda000bf06100 */
[----:B------:R-:W-:Y:S05]  /*1c750*/  @P0 BRA `(.L_x_232) ;  /* 0x0000000400340947 */ /* 0x000fea0003800000 */
[----:B------:R-:W3:Y:S01]  /*1c760*/  LDC.64 R14, c[0x0][0x8d0] ;  /* 0x00023400ff0e7b82 */ /* 0x000ee20000000a00 */
[----:B------:R-:W-:Y:S02]  /*1c770*/  MOV R8, R163 ;  /* 0x000000a300087202 */ /* 0x000fe40000000f00 */
[----:B------:R-:W-:-:S05]  /*1c780*/  MOV R9, R162 ;  /* 0x000000a200097202 */ /* 0x000fca0000000f00 */
[----:B------:R-:W4:Y:S08]  /*1c790*/  LDC R10, c[0x0][0x8d8] ;  /* 0x00023600ff0a7b82 */ /* 0x000f300000000800 */
[----:B------:R-:W1:Y:S01]  /*1c7a0*/  LDC.64 R16, c[0x0][0x8c8] ;  /* 0x00023200ff107b82 */ /* 0x000e620000000a00 */
[----:B---3--:R-:W-:-:S04]  /*1c7b0*/  ISETP.NE.U32.AND P0, PT, R14, RZ, PT ;  /* 0x000000ff0e00720c */ /* 0x008fc80003f05070 */
[----:B------:R-:W-:-:S13]  /*1c7c0*/  ISETP.NE.AND.EX P0, PT, R15, RZ, PT, P0 ;  /* 0x000000ff0f00720c */ /* 0x000fda0003f05300 */
[----:B-1--4-:R-:W-:Y:S05]  /*1c7d0*/  @!P0 BRA `(.L_x_233) ;  /* 0x0000000000288947 */ /* 0x012fea0003800000 */
[----:B------:R-:W1:Y:S02]  /*1c7e0*/  LDC R2, c[0x0][0x8dc] ;  /* 0x00023700ff027b82 */ /* 0x000e640000000800 */
        /* <DEDUP_REMOVED lines=9> */
.L_x_233:
[----:B------:R-:W1:Y:S01]  /*1c880*/  LDC.64 R20, c[0x0][0x8e8] ;  /* 0x00023a00ff147b82 */ /* 0x000e620000000a00 */
[-CC-:B------:R-:W-:Y:S02]  /*1c890*/  SHF.R.U64 R14, R8, R10.reuse, R9.reuse ;  /* 0x0000000a080e7219 */ /* 0x180fe40000001209 */
[----:B------:R-:W-:Y:S02]  /*1c8a0*/  SHF.R.U32.HI R2, RZ, R10, R9 ;  /* 0x0000000aff027219 */ /* 0x000fe40000011609 */
[----:B------:R-:W-:-:S03]  /*1c8b0*/  IADD3 R7, P0, RZ, -R14, RZ ;  /* 0x8000000eff077210 */ /* 0x000fc60007f1e0ff */
[----:B------:R-:W3:Y:S01]  /*1c8c0*/  LDC R8, c[0x0][0x8c0] ;  /* 0x00023000ff087b82 */ /* 0x000ee20000000800 */
[----:B------:R-:W-:Y:S02]  /*1c8d0*/  IADD3.X R3, RZ, ~R2, RZ, P0, !PT ;  /* 0x80000002ff037210 */ /* 0x000fe400007fe4ff */
[----:B------:R-:W-:-:S03]  /*1c8e0*/  MOV R2, R163 ;  /* 0x000000a300027202 */ /* 0x000fc60000000f00 */
[----:B------:R-:W-:Y:S01]  /*1c8f0*/  IMAD R6, R3, R16, RZ ;  /* 0x0000001003067224 */ /* 0x000fe200078e02ff */
[----:B------:R-:W-:Y:S01]  /*1c900*/  MOV R3, R162 ;  /* 0x000000a200037202 */ /* 0x000fe20000000f00 */
[----:B------:R-:W4:Y:S02]  /*1c910*/  LDC R18, c[0x0][0x8b0] ;  /* 0x00022c00ff127b82 */ /* 0x000f240000000800 */
[----:B------:R-:W-:-:S06]  /*1c920*/  IMAD.WIDE.U32 R2, R7, R16, R2 ;  /* 0x0000001007027225 */ /* 0x000fcc00078e0002 */
[----:B------:R-:W5:Y:S01]  /*1c930*/  LDC R19, c[0x0][0x900] ;  /* 0x00024000ff137b82 */ /* 0x000f620000000800 */
[----:B------:R-:W-:Y:S01]  /*1c940*/  IMAD R7, R7, R17, R6 ;  /* 0x0000001107077224 */ /* 0x000fe200078e0206 */
[----:B-1----:R-:W-:Y:S02]  /*1c950*/  ISETP.NE.U32.AND P0, PT, R20, RZ, PT ;  /* 0x000000ff1400720c */ /* 0x002fe40003f05070 */
[----:B------:R-:W-:Y:S02]  /*1c960*/  MOV R6, 0xffffffff ;  /* 0xffffffff00067802 */ /* 0x000fe40000000f00 */
[----:B------:R-:W-:Y:S02]  /*1c970*/  IADD3 R3, R3, R7, RZ ;  /* 0x0000000703037210 */ /* 0x000fe40007ffe0ff */
[----:B------:R-:W1:Y:S01]  /*1c980*/  LDC R17, c[0x0][0x8a8] ;  /* 0x00022a00ff117b82 */ /* 0x000e620000000800 */
[----:B------:R-:W-:Y:S02]  /*1c990*/  ISETP.NE.AND.EX P0, PT, R21, RZ, PT, P0 ;  /* 0x000000ff1500720c */ /* 0x000fe40003f05300 */
[----:B---3--:R-:W-:-:S02]  /*1c9a0*/  SHF.R.U64 R10, R2, R8, R3 ;  /* 0x00000008020a7219 */ /* 0x008fc40000001203 */
[----:B------:R-:W-:-:S03]  /*1c9b0*/  SHF.R.U32.HI R3, RZ, R8, R3 ;  /* 0x00000008ff037219 */ /* 0x000fc60000011603 */
[----:B------:R-:W3:Y:S01]  /*1c9c0*/  LDC R22, c[0x0][0x8f0] ;  /* 0x00023c00ff167b82 */ /* 0x000ee20000000800 */
[-CC-:B----4-:R-:W-:Y:S02]  /*1c9d0*/  SHF.R.U64 R15, R10, R18.reuse, R3.reuse ;  /* 0x000000120a0f7219 */ /* 0x190fe40000001203 */
[----:B------:R-:W-:Y:S02]  /*1c9e0*/  SHF.R.U32.HI R2, RZ, R18, R3 ;  /* 0x00000012ff027219 */ /* 0x000fe40000011603 */
[----:B------:R-:W-:-:S03]  /*1c9f0*/  MOV R18, 0x1 ;  /* 0x0000000100127802 */ /* 0x000fc60000000f00 */
[----:B------:R-:W4:Y:S01]  /*1ca00*/  LDC R23, c[0x0][0x8e0] ;  /* 0x00023800ff177b82 */ /* 0x000f220000000800 */
[-C--:B-----5:R-:W-:Y:S02]  /*1ca10*/  SHF.L.U32 R6, R6, R19.reuse, RZ ;  /* 0x0000001306067219 */ /* 0x0a0fe400000006ff */
[-CC-:B------:R-:W-:Y:S02]  /*1ca20*/  SHF.R.U64 R16, R15, R19.reuse, R2.reuse ;  /* 0x000000130f107219 */ /* 0x180fe40000001202 */
[----:B------:R-:W-:Y:S02]  /*1ca30*/  SHF.R.U32.HI R3, RZ, R19, R2 ;  /* 0x00000013ff037219 */ /* 0x000fe40000011602 */
[----:B------:R-:W-:Y:S01]  /*1ca40*/  LOP3.LUT R24, RZ, R6, RZ, 0x33, !PT ;  /* 0x00000006ff187212 */ /* 0x000fe200078e33ff */
[----:B------:R-:W1:Y:S01]  /*1ca50*/  LDC R25, c[0x0][0x8b8] ;  /* 0x00022e00ff197b82 */ /* 0x000e620000000800 */
        /* <DEDUP_REMOVED lines=12> */
.L_x_234:
[----:B------:R-:W5:Y:S01]  /*1cb20*/  LDC R6, c[0x0][0x904] ;  /* 0x00024100ff067b82 */ /* 0x000f620000000800 */
[----:B---3--:R-:W-:Y:S02]  /*1cb30*/  SHF.R.U64 R3, R2, R22, R3 ;  /* 0x0000001602037219 */ /* 0x008fe40000001203 */
[----:B------:R-:W-:Y:S02]  /*1cb40*/  SHF.L.U32 R18, R18, R19, RZ ;  /* 0x0000001312127219 */ /* 0x000fe400000006ff */
[----:B------:R-:W-:Y:S02]  /*1cb50*/  LOP3.LUT R2, R15, R24, RZ, 0xc0, !PT ;  /* 0x000000180f027212 */ /* 0x000fe400078ec0ff */
[----:B-1----:R-:W-:Y:S02]  /*1cb60*/  IADD3 R7, R17, -0x1, RZ ;  /* 0xffffffff11077810 */ /* 0x002fe40007ffe0ff */
[----:B------:R-:W-:Y:S01]  /*1cb70*/  IADD3 R5, -R3, RZ, RZ ;  /* 0x000000ff03057210 */ /* 0x000fe20007ffe1ff */
[----:B------:R-:W-:Y:S01]  /*1cb80*/  IMAD R3, R18, R3, R2 ;  /* 0x0000000312037224 */ /* 0x000fe200078e0202 */
[----:B------:R-:W-:-:S02]  /*1cb90*/  LOP3.LUT R7, R10, R7, RZ, 0xc0, !PT ;  /* 0x000000070a077212 */ /* 0x000fc400078ec0ff */
[----:B------:R-:W-:Y:S01]  /*1cba0*/  MOV R10, R14 ;  /* 0x0000000e000a7202 */ /* 0x000fe20000000f00 */
[----:B----4-:R-:W-:-:S04]  /*1cbb0*/  IMAD R2, R5, R23, R16 ;  /* 0x0000001705027224 */ /* 0x010fc800078e0210 */
[----:B------:R-:W-:Y:S01]  /*1cbc0*/  IMAD R5, R2, R17, R7 ;  /* 0x0000001102057224 */ /* 0x000fe200078e0207 */
[----:B-----5:R-:W-:Y:S02]  /*1cbd0*/  ISETP.NE.AND P0, PT, R6, 0x1, PT ;  /* 0x000000010600780c */ /* 0x020fe40003f05270 */
[----:B------:R-:W-:-:S11]  /*1cbe0*/  MOV R6, 0x1 ;  /* 0x0000000100067802 */ /* 0x000fd60000000f00 */
[----:B------:R-:W-:-:S04]  /*1cbf0*/  @P0 IMAD R0, R11, R12, R4 ;  /* 0x0000000c0b000224 */ /* 0x000fc800078e0204 */
[----:B------:R-:W-:-:S05]  /*1cc00*/  IMAD R0, R3, R25, R0 ;  /* 0x0000001903007224 */ /* 0x000fca00078e0200 */
[----:B------:R-:W-:Y:S02]  /*1cc10*/  SEL R3, R5, R0, !P0 ;  /* 0x0000000005037207 */ /* 0x000fe40004000000 */
[----:B------:R-:W-:-:S07]  /*1cc20*/  SEL R2, R0, R5, !P0 ;  /* 0x0000000500027207 */ /* 0x000fce0004000000 */
.L_x_232:
[----:B------:R-:W-:-:S08]  /*1cc30*/  NOP ;  /* 0x0000000000007918 */ /* 0x000fd00000000000 */
[----:B-1----:R-:W1:-:S00]  /*1cc40*/  USETMAXREG.DEALLOC.CTAPOOL 0x18 ;  /* 0x00000018000079c8 */ /* 0x002e4000080e0500 */
[----:B------:R-:W-:-:S06]  /*1cc50*/  UISETP.NE.AND UP0, UPT, UR46, 0x1, UPT ;  /* 0x000000012e00788c */ /* 0x000fcc000bf05270 */
[----:B------:R-:W-:-:S13]  /*1cc60*/  PLOP3.LUT P0, PT, PT, PT, UP0, 0x80, 0x0 ;  /* 0x000000000000781c */ /* 0x000fda0003f0f008 */
[----:B--2---:R-:W-:Y:S05]  /*1cc70*/  @!P0 EXIT ;  /* 0x000000000000894d */ /* 0x004fea0003800000 */
[----:B------:R-:W-:-:S06]  /*1cc80*/  UISETP.NE.AND UP0, UPT, UR46, URZ, UPT ;  /* 0x0000003f2e00728c */ /* 0x000fcc000bf05270 */
[----:B------:R-:W-:-:S13]  /*1cc90*/  PLOP3.LUT P0, PT, PT, PT, UP0, 0x80, 0x0 ;  /* 0x000000000000781c */ /* 0x000fda0003f0f008 */
[----:B-1----:R-:W-:Y:S05]  /*1cca0*/  @!P0 BRA `(.L_x_235) ;  /* 0x0000002400388947 */ /* 0x002fea0003800000 */
[----:B------:R-:W-:-:S04]  /*1ccb0*/  UISETP.NE.AND UP0, UPT, UR53, URZ, UPT ;  /* 0x0000003f3500728c */ /* 0x000fc8000bf05270 */
[----:B------:R-:W-:-:S06]  /*1ccc0*/  UISETP.NE.OR UP0, UPT, UR46, 0x2, UP0 ;  /* 0x000000022e00788c */ /* 0x000fcc0008705670 */
[----:B------:R-:W-:-:S13]  /*1ccd0*/  PLOP3.LUT P0, PT, PT, PT, UP0, 0x80, 0x0 ;  /* 0x000000000000781c */ /* 0x000fda0003f0f008 */
[----:B------:R-:W-:Y:S05]  /*1cce0*/  @P0 EXIT ;  /* 0x000000000000094d */ /* 0x000fea0003800000 */
[----:B------:R-:W-:-:S13]  /*1ccf0*/  LOP3.LUT P2, RZ, R6, 0xff, RZ, 0xc0, !PT ;  /* 0x000000ff06ff7812 */ /* 0x000fda000784c0ff */
[----:B------:R-:W-:Y:S05]  /*1cd00*/  @!P2 BRA `(.L_x_236) ;  /* 0x000000000018a947 */ /* 0x000fea0003800000 */
[----:B------:R-:W-:Y:S01]  /*1cd10*/  UMOV UR4, 0x400 ;  /* 0x0000040000047882 */ /* 0x000fe20000000000 */
[----:B------:R-:W-:Y:S01]  /*1cd20*/  MOV R0, RZ ;  /* 0x000000ff00007202 */ /* 0x000fe20000000f00 */
[----:B------:R-:W-:-:S03]  /*1cd30*/  ULEA UR4, UR37, UR4, 0x18 ;  /* 0x0000000425047291 */ /* 0x000fc6000f8ec03f */
[----:B------:R-:W-:-:S06]  /*1cd40*/  SHF.L.U32 R0, R0, 0x1f, RZ ;  /* 0x0000001f00007819 */ /* 0x000fcc00000006ff */
[----:B------:R-:W1:Y:S02]  /*1cd50*/  SYNCS.PHASECHK.TRANS64.TRYWAIT P0, [UR4+0xa8], R0 ;  /* 0x0000a800ff0075a7 */ /* 0x000e640008000144 */
[----:B-1----:R-:W-:Y:S05]  /*1cd60*/  @!P0 BRA `(.L_x_237) ;  /* 0x0000003800cc8947 */ /* 0x002fea0003800000 */
.L_x_236:
[----:B-1----:R-:W-:Y:S01]  /*1cd70*/  PRMT R0, RZ, 0x7610, R0 ;  /* 0x00007610ff007816 */ /* 0x002fe20000000000 */
[----:B------:R-:W-:Y:S06]  /*1cd80*/  @P1 BRA `(.L_x_238) ;  /* 0x0000000000281947 */ /* 0x000fec0003800000 */
[----:B------:R-:W-:Y:S02]  /*1cd90*/  ULDC.64 UR4, c[0x0][0x588] ;  /* 0x0001620000047ab9 */ /* 0x000fe40000000a00 */
[----:B------:R-:W-:-:S04]  /*1cda0*/  ISETP.NE.U32.AND P0, PT, RZ, UR4, PT ;  /* 0x00000004ff007c0c */ /* 0x000fc8000bf05070 */
[----:B------:R-:W-:-:S13]  /*1cdb0*/  ISETP.NE.AND.EX P0, PT, RZ, UR5, PT, P0 ;  /* 0x00000005ff007c0c */ /* 0x000fda000bf05300 */
[----:B------:R-:W-:Y:S05]  /*1cdc0*/  @!P0 BRA `(.L_x_239) ;  /* 0x0000000000108947 */ /* 0x000fea0003800000 */
[----:B------:R-:W1:Y:S02]  /*1cdd0*/  LDC.64 R6, c[0x0][0x588] ;  /* 0x00016200ff067b82 */ /* 0x000e640000000a00 */
[----:B-1----:R2:W5:Y:S01]  /*1cde0*/  LDG.E R6, desc[UR56][R6.64] ;  /* 0x0000003806067981 */ /* 0x002562000c1e1900 */
[----:B------:R-:W-:Y:S01]  /*1cdf0*/  MOV R0, 0x1 ;  /* 0x0000000100007802 */ /* 0x000fe20000000f00 */
[----:B------:R-:W-:Y:S06]  /*1ce00*/  BRA `(.L_x_238) ;  /* 0x0000000000087947 */ /* 0x000fec0003800000 */
.L_x_239:
[----:B------:R-:W1:Y:S01]  /*1ce10*/  LDC R6, c[0x0][0x580] ;  /* 0x00016000ff067b82 */ /* 0x000e620000000800 */
[----:B------:R-:W-:-:S07]  /*1ce20*/  MOV R0, 0x1 ;  /* 0x0000000100007802 */ /* 0x000fce0000000f00 */
.L_x_238:
[----:B------:R-:W-:Y:S05]  /*1ce30*/  @!P2 BRA `(.L_x_240) ;  /* 0x000000200050a947 */ /* 0x000fea0003800000 */
[----:B------:R-:W3:Y:S01]  /*1ce40*/  LDC R16, c[0x0][0x900] ;  /* 0x00024000ff107b82 */ /* 0x000ee20000000800 */
[----:B------:R-:W-:Y:S01]  /*1ce50*/  MOV R5, 0xffffffff ;  /* 0xffffffff00057802 */ /* 0x000fe20000000f00 */
[----:B------:R-:W-:Y:S01]  /*1ce60*/  ULOP3.LUT UR21, UR39, 0x2, URZ, 0xfc, !UPT ;  /* 0x0000000227157892 */ /* 0x000fe2000f8efc3f */
[----:B--2---:R-:W-:Y:S01]  /*1ce70*/  MOV R7, 0x1 ;  /* 0x0000000100077802 */ /* 0x004fe20000000f00 */
[----:B------:R-:W-:Y:S01]  /*1ce80*/  ULDC.64 UR58, c[0x0][0x198] ;  /* 0x00006600003a7ab9 */ /* 0x000fe20000000a00 */
[----:B------:R-:W-:Y:S01]  /*1ce90*/  ULDC.64 UR6, c[0x0][0x588] ;  /* 0x0001620000067ab9 */ /* 0x000fe20000000a00 */
[----:B------:R-:W-:Y:S01]  /*1cea0*/  ULDC.64 UR4, c[0x0][0x8f8] ;  /* 0x00023e0000047ab9 */ /* 0x000fe20000000a00 */
[----:B------:R-:W-:Y:S01]  /*1ceb0*/  ULDC.64 UR14, c[0x0][0x590] ;  /* 0x00016400000e7ab9 */ /* 0x000fe20000000a00 */
[----:B------:R-:W2:Y:S01]  /*1cec0*/  LDC R17, c[0x0][0x8a8] ;  /* 0x00022a00ff117b82 */ /* 0x000ea20000000800 */
[-C--:B---3--:R-:W-:Y:S02]  /*1ced0*/  SHF.L.U32 R5, R5, R16.reuse, RZ ;  /* 0x0000001005057219 */ /* 0x088fe400000006ff */
[----:B------:R-:W-:-:S02]  /*1cee0*/  SHF.L.U32 R16, R7, R16, RZ ;  /* 0x0000001007107219 */ /* 0x000fc400000006ff */
[----:B------:R-:W-:Y:S02]  /*1cef0*/  LOP3.LUT R14, RZ, R5, RZ, 0x33, !PT ;  /* 0x00000005ff0e7212 */ /* 0x000fe400078e33ff */
[----:B--2---:R-:W-:-:S07]  /*1cf00*/  IADD3 R17, R17, -0x1, RZ ;  /* 0xffffffff11117810 */ /* 0x004fce0007ffe0ff */
.L_x_344:
[----:B------:R-:W-:Y:S02]  /*1cf10*/  ISETP.NE.U32.AND P0, PT, RZ, UR14, PT ;  /* 0x0000000eff007c0c */ /* 0x000fe4000bf05070 */
[----:B------:R-:W-:Y:S02]  /*1cf20*/  R2UR UR51, R2 ;  /* 0x00000000023372ca */ /* 0x000fe400000e0000 */
[----:B------:R-:W-:Y:S02]  /*1cf30*/  R2UR UR50, R3 ;  /* 0x00000000033272ca */ /* 0x000fe400000e0000 */
[----:B------:R-:W-:-:S09]  /*1cf40*/  ISETP.NE.AND.EX P0, PT, RZ, UR15, PT, P0 ;  /* 0x0000000fff007c0c */ /* 0x000fd2000bf05300 */
[----:B------:R-:W-:Y:S02]  /*1cf50*/  USHF.L.U32 UR51, UR51, 0x8, URZ ;  /* 0x0000000833337899 */ /* 0x000fe4000800063f */
[----:B------:R-:W-:Y:S02]  /*1cf60*/  USHF.L.U32 UR50, UR50, 0x8, URZ ;  /* 0x0000000832327899 */ /* 0x000fe4000800063f */
[----:B------:R-:W-:Y:S10]  /*1cf70*/  @!P0 BRA `(.L_x_241) ;  /* 0x00000000002c8947 */ /* 0x000ff40003800000 */
[----:B------:R-:W-:-:S04]  /*1cf80*/  ISETP.NE.U32.AND P1, PT, RZ, UR6, PT ;  /* 0x00000006ff007c0c */ /* 0x000fc8000bf25070 */
[----:B------:R-:W-:-:S13]  /*1cf90*/  ISETP.NE.AND.EX P1, PT, RZ, UR7, PT, P1 ;  /* 0x00000007ff007c0c */ /* 0x000fda000bf25310 */
[----:B------:R-:W-:Y:S05]  /*1cfa0*/  @!P1 BRA `(.L_x_242) ;  /* 0x0000000000189947 */ /* 0x000fea0003800000 */
[----:B------:R-:W2:Y:S01]  /*1cfb0*/  LDC.64 R2, c[0x0][0x588] ;  /* 0x00016200ff027b82 */ /* 0x000ea20000000a00 */
[----:B------:R-:W-:-:S04]  /*1cfc0*/  IMAD R5, R10, UR14, RZ ;  /* 0x0000000e0a057c24 */ /* 0x000fc8000f8e02ff */
[----:B--2---:R-:W-:-:S05]  /*1cfd0*/  IMAD.WIDE R2, R5, 0x4, R2 ;  /* 0x0000000405027825 */ /* 0x004fca00078e0202 */
[----:B-1---5:R2:W5:Y:S01]  /*1cfe0*/  LDG.E R6, desc[UR56][R2.64] ;  /* 0x0000003802067981 */ /* 0x022562000c1e1900 */
[----:B------:R-:W-:Y:S01]  /*1cff0*/  MOV R0, 0x1 ;  /* 0x0000000100007802 */ /* 0x000fe20000000f00 */
[----:B------:R-:W-:Y:S06]  /*1d000*/  BRA `(.L_x_241) ;  /* 0x0000000000087947 */ /* 0x000fec0003800000 */
.L_x_242:
[----:B-1---5:R-:W3:Y:S01]  /*1d010*/  LDC R6, c[0x0][0x580] ;  /* 0x00016000ff067b82 */ /* 0x022ee20000000800 */
[----:B------:R-:W-:-:S07]  /*1d020*/  MOV R0, 0x1 ;  /* 0x0000000100007802 */ /* 0x000fce0000000f00 */
.L_x_241:
[----:B------:R-:W-:Y:S05]  /*1d030*/  @!P0 BRA `(.L_x_243) ;  /* 0x00000000001c8947 */ /* 0x000fea0003800000 */
[----:B------:R-:W-:-:S13]  /*1d040*/  LOP3.LUT P2, RZ, R0, 0xff, RZ, 0xc0, !PT ;  /* 0x000000ff00ff7812 */ /* 0x000fda000784c0ff */
[----:B--2---:R-:W2:Y:S02]  /*1d050*/  @!P2 LDC.64 R2, c[0x0][0x588] ;  /* 0x00016200ff02ab82 */ /* 0x004ea40000000a00 */
[----:B--2---:R-:W-:-:S04]  /*1d060*/  @!P2 ISETP.NE.U32.AND P0, PT, R2, RZ, PT ;  /* 0x000000ff0200a20c */ /* 0x004fc80003f05070 */
[----:B------:R-:W-:Y:S02]  /*1d070*/  @!P2 ISETP.NE.AND.EX P1, PT, R3, RZ, PT, P0 ;  /* 0x000000ff0300a20c */ /* 0x000fe40003f25300 */
[----:B-1-3-5:R-:W-:Y:S02]  /*1d080*/  @P2 FSETP.EQ.AND P0, PT, R6, RZ, PT ;  /* 0x000000ff0600220b */ /* 0x02afe40003f02000 */
[----:B------:R-:W-:Y:S01]  /*1d090*/  @!P2 PLOP3.LUT P0, PT, P1, PT, PT, 0x8, 0x0 ;  /* 0x000000000000a81c */ /* 0x000fe20000f0e170 */
[----:B------:R-:W-:-:S12]  /*1d0a0*/  BRA `(.L_x_244) ;  /* 0x0000000000047947 */ /* 0x000fd80003800000 */
.L_x_243:
[----:B-1-3-5:R-:W-:-:S13]  /*1d0b0*/  FSETP.EQ.AND P0, PT, R6, RZ, PT ;  /* 0x000000ff0600720b */ /* 0x02afda0003f02000 */
.L_x_244:
[----:B------:R-:W-:Y:S01]  /*1d0c0*/  UISETP.NE.AND UP0, UPT, UR21, 0x3, UPT ;  /* 0x000000031500788c */ /* 0x000fe2000bf05270 */
[----:B------:R-:W-:-:S04]  /*1d0d0*/  ELECT P1, URZ, PT ;  /* 0x00000000003f782f */ /* 0x000fc80003820000 */
[----:B------:R-:W-:Y:S02]  /*1d0e0*/  PLOP3.LUT P0, PT, P1, P0, PT, 0x20, 0x0 ;  /* 0x000000000000781c */ /* 0x000fe40000f00470 */
[----:B------:R-:W-:-:S13]  /*1d0f0*/  PLOP3.LUT P1, PT, PT, PT, UP0, 0x80, 0x0 ;  /* 0x000000000000781c */ /* 0x000fda0003f2f008 */
[----:B------:R-:W-:Y:S05]  /*1d100*/  @!P1 BRA `(.L_x_245) ;  /* 0x0000000000049947 */ /* 0x000fea0003800000 */
[----:B------:R-:W-:Y:S01]  /*1d110*/  BPT.TRAP 0x1 ;  /* 0x000000040000795c */ /* 0x000fe20000300000 */
.L_x_245:
[----:B------:R-:W1:Y:S01]  /*1d120*/  S2UR UR37, SR_CgaCtaId ;  /* 0x00000000002579c3 */ /* 0x000e620000008800 */
[----:B------:R-:W-:Y:S01]  /*1d130*/  UMOV UR13, 0x400 ;  /* 0x00000400000d7882 */ /* 0x000fe20000000000 */
[----:B--2---:R-:W-:-:S04]  /*1d140*/  MOV R2, 0x1 ;  /* 0x0000000100027802 */ /* 0x004fc80000000f00 */
[----:B------:R-:W-:Y:S01]  /*1d150*/  SHF.L.U32 R2, R2, 0x1f, RZ ;  /* 0x0000001f02027819 */ /* 0x000fe200000006ff */
[----:B-1----:R-:W-:-:S09]  /*1d160*/  ULEA UR13, UR37, UR13, 0x18 ;  /* 0x0000000d250d7291 */ /* 0x002fd2000f8ec03f */
[----:B------:R-:W1:Y:S02]  /*1d170*/  SYNCS.PHASECHK.TRANS64.TRYWAIT P2, [UR13+0x80], R2 ;  /* 0x00008002ff0075a7 */ /* 0x000e64000804014d */
[----:B-1----:R-:W-:Y:S05]  /*1d180*/  @!P2 BRA `(.L_x_246) ;  /* 0x0000003400dca947 */ /* 0x002fea0003800000 */
.L_x_393:
[----:B------:R-:W-:Y:S04]  /*1d190*/  BSSY B0, `(.L_x_247) ;  /* 0x000000e000007945 */ /* 0x000fe80003800000 */
[----:B------:R-:W-:Y:S05]  /*1d1a0*/  @!P0 BRA `(.L_x_248) ;  /* 0x0000000000308947 */ /* 0x000fea0003800000 */
[----:B------:R-:W-:Y:S01]  /*1d1b0*/  R2UR UR52, R10 ;  /* 0x000000000a3472ca */ /* 0x000fe200000e0000 */
[----:B------:R-:W-:Y:S02]  /*1d1c0*/  UIADD3 UR8, UP0, UR58, 0x3f0, URZ ;  /* 0x000003f03a087890 */ /* 0x000fe4000ff1e03f */
[----:B------:R-:W-:Y:S02]  /*1d1d0*/  UIADD3 UR48, UR13, 0x100, URZ ;  /* 0x000001000d307890 */ /* 0x000fe4000fffe03f */
[----:B------:R-:W-:Y:S02]  /*1d1e0*/  UIADD3 UR49, UR13, 0x60, URZ ;  /* 0x000000600d317890 */ /* 0x000fe4000fffe03f */
[----:B------:R-:W-:Y:S01]  /*1d1f0*/  UIADD3.X UR9, URZ, UR59, URZ, UP0, !UPT ;  /* 0x0000003b3f097290 */ /* 0x000fe200087fe43f */
[----:B------:R-:W-:Y:S01]  /*1d200*/  UMOV UR10, 0x0 ;  /* 0x00000000000a7882 */ /* 0x000fe20000000000 */
[----:B------:R-:W-:-:S07]  /*1d210*/  UMOV UR11, 0x10000000 ;  /* 0x10000000000b7882 */ /* 0x000fce0000000000 */
[----:B------:R2:W-:Y:S02]  /*1d220*/  UTMALDG.3D [UR48], [UR8], desc[UR10] ;  /* 0x00000a30080075b4 */ /* 0x0005e40008011000 */
[----:B--2---:R-:W-:Y:S05]  /*1d230*/  @!P1 BRA `(.L_x_249) ;  /* 0x0000000000049947 */ /* 0x004fea0003800000 */
[----:B------:R-:W-:Y:S01]  /*1d240*/  BPT.TRAP 0x1 ;  /* 0x000000040000795c */ /* 0x000fe20000300000 */
.L_x_249:
[----:B-1----:R-:W1:Y:S02]  /*1d250*/  LDC R3, c[0x0][0x800] ;  /* 0x00020000ff037b82 */ /* 0x002e640000000800 */
[----:B-1----:R2:W-:Y:S02]  /*1d260*/  SYNCS.ARRIVE.TRANS64.RED.A0TR RZ, [UR13+0x60], R3 ;  /* 0x00006003ffff79a7 */ /* 0x0025e4000830040d */
.L_x_248:
[----:B------:R-:W-:Y:S05]  /*1d270*/  BSYNC B0 ;  /* 0x0000000000007941 */ /* 0x000fea0003800000 */
.L_x_247:
[----:B------:R-:W-:Y:S05]  /*1d280*/  @!P1 BRA `(.L_x_250) ;  /* 0x0000000000049947 */ /* 0x000fea0003800000 */
[----:B------:R-:W-:Y:S01]  /*1d290*/  BPT.TRAP 0x1 ;  /* 0x000000040000795c */ /* 0x000fe20000300000 */
.L_x_250:
[----:B------:R-:W-:-:S04]  /*1d2a0*/  UIADD3 UR41, UR13, 0x60, URZ ;  /* 0x000000600d297890 */ /* 0x000fc8000fffe03f */
[----:B------:R-:W-:-:S09]  /*1d2b0*/  UPRMT UR30, UR37, 0x654, UR41 ;  /* 0x00000654251e7896 */ /* 0x000fd20008000029 */
[----:B------:R-:W-:Y:S01]  /*1d2c0*/  SYNCS.ARRIVE.TRANS64.RED.A1T0 RZ, [UR30], RZ ;  /* 0x000000ffffff79a7 */ /* 0x000fe2000810041e */
[----:B------:R-:W-:Y:S05]  /*1d2d0*/  @!P1 BRA `(.L_x_251) ;  /* 0x0000000000049947 */ /* 0x000fea0003800000 */
[----:B------:R-:W-:Y:S01]  /*1d2e0*/  BPT.TRAP 0x1 ;  /* 0x000000040000795c */ /* 0x000fe20000300000 */
.L_x_251:
[----:B------:R-:W3:Y:S02]  /*1d2f0*/  SYNCS.PHASECHK.TRANS64.TRYWAIT P2, [UR13+0x88], R2 ;  /* 0x00008802ff0075a7 */ /* 0x000ee4000804014d */
[----:B---3--:R-:W-:Y:S05]  /*1d300*/  @!P2 BRA `(.L_x_252) ;  /* 0x000000340094a947 */ /* 0x008fea0003800000 */
.L_x_394:
[----:B------:R-:W-:Y:S04]  /*1d310*/  BSSY B0, `(.L_x_253) ;  /* 0x0000010000007945 */ /* 0x000fe80003800000 */
[----:B------:R-:W-:Y:S05]  /*1d320*/  @!P0 BRA `(.L_x_254) ;  /* 0x0000000000388947 */ /* 0x000fea0003800000 */
[----:B------:R-:W-:Y:S01]  /*1d330*/  UIADD3 UR16, UP0, UR58, 0x3f0, URZ ;  /* 0x000003f03a107890 */ /* 0x000fe2000ff1e03f */
[----:B------:R-:W-:Y:S01]  /*1d340*/  R2UR UR12, R10 ;  /* 0x000000000a0c72ca */ /* 0x000fe200000e0000 */
[----:B------:R-:W-:Y:S02]  /*1d350*/  UIADD3 UR11, UR51, 0x80, URZ ;  /* 0x00000080330b7890 */ /* 0x000fe4000fffe03f */
[----:B------:R-:W-:Y:S02]  /*1d360*/  UIADD3 UR8, UR13, 0x1100, URZ ;  /* 0x000011000d087890 */ /* 0x000fe4000fffe03f */
[----:B------:R-:W-:Y:S02]  /*1d370*/  UIADD3 UR9, UR13, 0x68, URZ ;  /* 0x000000680d097890 */ /* 0x000fe4000fffe03f */
[----:B------:R-:W-:Y:S01]  /*1d380*/  UIADD3.X UR17, URZ, UR59, URZ, UP0, !UPT ;  /* 0x0000003b3f117290 */ /* 0x000fe200087fe43f */
[----:B------:R-:W-:Y:S01]  /*1d390*/  UMOV UR18, 0x0 ;  /* 0x0000000000127882 */ /* 0x000fe20000000000 */
[----:B------:R-:W-:Y:S01]  /*1d3a0*/  UMOV UR19, 0x10000000 ;  /* 0x1000000000137882 */ /* 0x000fe20000000000 */
[----:B------:R-:W-:-:S06]  /*1d3b0*/  UMOV UR10, UR50 ;  /* 0x00000032000a7c82 */ /* 0x000fcc0008000000 */
[----:B------:R3:W-:Y:S02]  /*1d3c0*/  UTMALDG.3D [UR8], [UR16], desc[UR18] ;  /* 0x00001208100075b4 */ /* 0x0007e40008011000 */
[----:B---3--:R-:W-:Y:S05]  /*1d3d0*/  @!P1 BRA `(.L_x_255) ;  /* 0x0000000000049947 */ /* 0x008fea0003800000 */
[----:B------:R-:W-:Y:S01]  /*1d3e0*/  BPT.TRAP 0x1 ;  /* 0x000000040000795c */ /* 0x000fe20000300000 */
.L_x_255:
[----:B-12---:R-:W1:Y:S02]  /*1d3f0*/  LDC R3, c[0x0][0x800] ;  /* 0x00020000ff037b82 */ /* 0x006e640000000800 */
[----:B-1----:R3:W-:Y:S02]  /*1d400*/  SYNCS.ARRIVE.TRANS64.RED.A0TR RZ, [UR13+0x68], R3 ;  /* 0x00006803ffff79a7 */ /* 0x0027e4000830040d */
.L_x_254:
[----:B------:R-:W-:Y:S05]  /*1d410*/  BSYNC B0 ;  /* 0x0000000000007941 */ /* 0x000fea0003800000 */
.L_x_253:
[----:B------:R-:W-:Y:S05]  /*1d420*/  @!P1 BRA `(.L_x_256) ;  /* 0x0000000000049947 */ /* 0x000fea0003800000 */
[----:B------:R-:W-:Y:S01]  /*1d430*/  BPT.TRAP 0x1 ;  /* 0x000000040000795c */ /* 0x000fe20000300000 */
.L_x_256:
[----:B------:R-:W-:Y:S02]  /*1d440*/  UIADD3 UR33, UR13, 0x68, URZ ;  /* 0x000000680d217890 */ /* 0x000fe4000fffe03f */
[----:B------:R-:W-:Y:S02]  /*1d450*/  UIADD3 UR10, UR50, 0x20, URZ ;  /* 0x00000020320a7890 */ /* 0x000fe4000fffe03f */
[----:B------:R-:W-:-:S09]  /*1d460*/  UPRMT UR29, UR37, 0x654, UR33 ;  /* 0x00000654251d7896 */ /* 0x000fd20008000021 */
[----:B------:R-:W-:Y:S01]  /*1d470*/  SYNCS.ARRIVE.TRANS64.RED.A1T0 RZ, [UR29], RZ ;  /* 0x000000ffffff79a7 */ /* 0x000fe2000810041d */
[----:B------:R-:W-:Y:S05]  /*1d480*/  @!P1 BRA `(.L_x_257) ;  /* 0x0000000000049947 */ /* 0x000fea0003800000 */
[----:B------:R-:W-:Y:S01]  /*1d490*/  BPT.TRAP 0x1 ;  /* 0x000000040000795c */ /* 0x000fe20000300000 */
.L_x_257:
[----:B------:R-:W4:Y:S02]  /*1d4a0*/  SYNCS.PHASECHK.TRANS64.TRYWAIT P2, [UR13+0x90], R2 ;  /* 0x00009002ff0075a7 */ /* 0x000f24000804014d */
[----:B----4-:R-:W-:Y:S05]  /*1d4b0*/  @!P2 BRA `(.L_x_258) ;  /* 0x000000340040a947 */ /* 0x010fea0003800000 */
.L_x_395:
        /* <DEDUP_REMOVED lines=8> */
[----:B------:R-:W-:Y:S01]  /*1d540*/  UMOV UR19, 0x10000000 ;  /* 0x1000000000137882 */ /* 0x000fe20000000000 */
[----:B------:R-:W-:-:S06]  /*1d550*/  UMOV UR11, UR51 ;  /* 0x00000033000b7c82 */ /* 0x000fcc0008000000 */
[----:B------:R4:W-:Y:S02]  /*1d560*/  UTMALDG.3D [UR8], [UR16], desc[UR18] ;  /* 0x00001208100075b4 */ /* 0x0009e40008011000 */
[----:B----4-:R-:W-:Y:S05]  /*1d570*/  @!P1 BRA `(.L_x_261) ;  /* 0x0000000000049947 */ /* 0x010fea0003800000 */
[----:B------:R-:W-:Y:S01]  /*1d580*/  BPT.TRAP 0x1 ;  /* 0x000000040000795c */ /* 0x000fe20000300000 */
.L_x_261:
[----:B-123--:R-:W1:Y:S02]  /*1d590*/  LDC R3, c[0x0][0x800] ;  /* 0x00020000ff037b82 */ /* 0x00ee640000000800 */
[----:B-1----:R4:W-:Y:S02]  /*1d5a0*/  SYNCS.ARRIVE.TRANS64.RED.A0TR RZ, [UR13+0x70], R3 ;  /* 0x00007003ffff79a7 */ /* 0x0029e4000830040d */
.L_x_260:
[----:B------:R-:W-:Y:S05]  /*1d5b0*/  BSYNC B0 ;  /* 0x0000000000007941 */ /* 0x000fea0003800000 */
.L_x_259:
[----:B------:R-:W-:Y:S05]  /*1d5c0*/  @!P1 BRA `(.L_x_262) ;  /* 0x0000000000049947 */ /* 0x000fea0003800000 */
[----:B------:R-:W-:Y:S01]  /*1d5d0*/  BPT.TRAP 0x1 ;  /* 0x000000040000795c */ /* 0x000fe20000300000 */
.L_x_262:
[----:B------:R-:W-:-:S04]  /*1d5e0*/  UIADD3 UR25, UR13, 0x70, URZ ;  /* 0x000000700d197890 */ /* 0x000fc8000fffe03f */
[----:B------:R-:W-:-:S09]  /*1d5f0*/  UPRMT UR22, UR37, 0x654, UR25 ;  /* 0x0000065425167896 */ /* 0x000fd20008000019 */
[----:B------:R-:W-:Y:S01]  /*1d600*/  SYNCS.ARRIVE.TRANS64.RED.A1T0 RZ, [UR22], RZ ;  /* 0x000000ffffff79a7 */ /* 0x000fe20008100416 */
[----:B------:R-:W-:Y:S05]  /*1d610*/  @!P1 BRA `(.L_x_263) ;  /* 0x0000000000049947 */ /* 0x000fea0003800000 */
[----:B------:R-:W-:Y:S01]  /*1d620*/  BPT.TRAP 0x1 ;  /* 0x000000040000795c */ /* 0x000fe20000300000 */
.L_x_263:
[----:B------:R-:W5:Y:S02]  /*1d630*/  SYNCS.PHASECHK.TRANS64.TRYWAIT P2, [UR13+0x98], R2 ;  /* 0x00009802ff0075a7 */ /* 0x000f64000804014d */
[----:B-----5:R-:W-:Y:S05]  /*1d640*/  @!P2 BRA `(.L_x_264) ;  /* 0x0000003000f4a947 */ /* 0x020fea0003800000 */
.L_x_396:
        /* <DEDUP_REMOVED lines=9> */
[----:B------:R-:W-:-:S07]  /*1d6e0*/  UMOV UR19, 0x10000000 ;  /* 0x1000000000137882 */ /* 0x000fce0000000000 */
[----:B------:R1:W-:Y:S02]  /*1d6f0*/  UTMALDG.3D [UR8], [UR16], desc[UR18] ;  /* 0x00001208100075b4 */ /* 0x0003e40008011000 */
[----:B-1----:R-:W-:Y:S05]  /*1d700*/  @!P1 BRA `(.L_x_267) ;  /* 0x0000000000049947 */ /* 0x002fea0003800000 */
[----:B------:R-:W-:Y:S01]  /*1d710*/  BPT.TRAP 0x1 ;  /* 0x000000040000795c */ /* 0x000fe20000300000 */
.L_x_267:
[----:B--234-:R-:W1:Y:S02]  /*1d720*/  LDC R3, c[0x0][0x800] ;  /* 0x00020000ff037b82 */ /* 0x01ce640000000800 */
[----:B-1----:R1:W-:Y:S02]  /*1d730*/  SYNCS.ARRIVE.TRANS64.RED.A0TR RZ, [UR13+0x78], R3 ;  /* 0x00007803ffff79a7 */ /* 0x0023e4000830040d */
.L_x_266:
[----:B------:R-:W-:Y:S05]  /*1d740*/  BSYNC B0 ;  /* 0x0000000000007941 */ /* 0x000fea0003800000 */
.L_x_265:
[----:B------:R-:W-:Y:S05]  /*1d750*/  @!P1 BRA `(.L_x_268) ;  /* 0x0000000000049947 */ /* 0x000fea0003800000 */
[----:B------:R-:W-:Y:S01]  /*1d760*/  BPT.TRAP 0x1 ;  /* 0x000000040000795c */ /* 0x000fe20000300000 */
.L_x_268:
[----:B------:R-:W-:Y:S02]  /*1d770*/  UIADD3 UR17, UR13, 0x78, URZ ;  /* 0x000000780d117890 */ /* 0x000fe4000fffe03f */
[----:B------:R-:W-:Y:S02]  /*1d780*/  UIADD3 UR42, UR50, 0x40, URZ ;  /* 0x00000040322a7890 */ /* 0x000fe4000fffe03f */
[----:B------:R-:W-:-:S09]  /*1d790*/  UPRMT UR23, UR37, 0x654, UR17 ;  /* 0x0000065425177896 */ /* 0x000fd20008000011 */
[----:B------:R-:W-:Y:S01]  /*1d7a0*/  SYNCS.ARRIVE.TRANS64.RED.A1T0 RZ, [UR23], RZ ;  /* 0x000000ffffff79a7 */ /* 0x000fe20008100417 */
[----:B------:R-:W-:Y:S05]  /*1d7b0*/  @!P1 BRA `(.L_x_269) ;  /* 0x0000000000049947 */ /* 0x000fea0003800000 */
[----:B------:R-:W-:Y:S01]  /*1d7c0*/  BPT.TRAP 0x1 ;  /* 0x000000040000795c */ /* 0x000fe20000300000 */
.L_x_269:
[----:B-1234-:R-:W-:-:S04]  /*1d7d0*/  SHF.L.U32 R3, RZ, 0x1f, RZ ;  /* 0x0000001fff037819 */ /* 0x01efc800000006ff */
[----:B------:R-:W1:Y:S02]  /*1d7e0*/  SYNCS.PHASECHK.TRANS64.TRYWAIT P2, [UR13+0x80], R3 ;  /* 0x00008003ff0075a7 */ /* 0x000e64000804014d */
[----:B-1----:R-:W-:Y:S05]  /*1d7f0*/  @!P2 BRA `(.L_x_270) ;  /* 0x0000003000a0a947 */ /* 0x002fea0003800000 */
.L_x_397:
[----:B------:R-:W-:Y:S04]  /*1d800*/  BSSY B0, `(.L_x_271) ;  /* 0x000000e000007945 */ /* 0x000fe80003800000 */
[----:B------:R-:W-:Y:S05]  /*1d810*/  @!P0 BRA `(.L_x_272) ;  /* 0x0000000000308947 */ /* 0x000fea0003800000 */
[----:B------:R-:W-:Y:S01]  /*1d820*/  R2UR UR44, R10 ;  /* 0x000000000a2c72ca */ /* 0x000fe200000e0000 */
[----:B------:R-:W-:Y:S02]  /*1d830*/  UIADD3 UR8, UP0, UR58, 0x3f0, URZ ;  /* 0x000003f03a087890 */ /* 0x000fe4000ff1e03f */
[----:B------:R-:W-:Y:S02]  /*1d840*/  UIADD3 UR40, UR13, 0x100, URZ ;  /* 0x000001000d287890 */ /* 0x000fe4000fffe03f */
[----:B------:R-:W-:Y:S01]  /*1d850*/  UIADD3.X UR9, URZ, UR59, URZ, UP0, !UPT ;  /* 0x0000003b3f097290 */ /* 0x000fe200087fe43f */
[----:B------:R-:W-:Y:S01]  /*1d860*/  UMOV UR10, 0x0 ;  /* 0x00000000000a7882 */ /* 0x000fe20000000000 */
[----:B------:R-:W-:Y:S01]  /*1d870*/  UMOV UR11, 0x10000000 ;  /* 0x10000000000b7882 */ /* 0x000fe20000000000 */
[----:B------:R-:W-:-:S06]  /*1d880*/  UMOV UR43, UR51 ;  /* 0x00000033002b7c82 */ /* 0x000fcc0008000000 */
[----:B------:R2:W-:Y:S02]  /*1d890*/  UTMALDG.3D [UR40], [UR8], desc[UR10] ;  /* 0x00000a28080075b4 */ /* 0x0005e40008011000 */
[----:B--2---:R-:W-:Y:S05]  /*1d8a0*/  @!P1 BRA `(.L_x_273) ;  /* 0x0000000000049947 */ /* 0x004fea0003800000 */
[----:B------:R-:W-:Y:S01]  /*1d8b0*/  BPT.TRAP 0x1 ;  /* 0x000000040000795c */ /* 0x000fe20000300000 */
.L_x_273:
[----:B-1----:R-:W1:Y:S02]  /*1d8c0*/  LDC R4, c[0x0][0x800] ;  /* 0x00020000ff047b82 */ /* 0x002e640000000800 */
[----:B-1----:R2:W-:Y:S02]  /*1d8d0*/  SYNCS.ARRIVE.TRANS64.RED.A0TR RZ, [UR13+0x60], R4 ;  /* 0x00006004ffff79a7 */ /* 0x0025e4000830040d */
.L_x_272:
[----:B------:R-:W-:Y:S05]  /*1d8e0*/  BSYNC B0 ;  /* 0x0000000000007941 */ /* 0x000fea0003800000 */
.L_x_271:
[----:B------:R-:W-:Y:S05]  /*1d8f0*/  @!P1 BRA `(.L_x_274) ;  /* 0x0000000000049947 */ /* 0x000fea0003800000 */
[----:B------:R-:W-:Y:S01]  /*1d900*/  BPT.TRAP 0x1 ;  /* 0x000000040000795c */ /* 0x000fe20000300000 */
.L_x_274:
[----:B------:R-:W-:Y:S01]  /*1d910*/  SYNCS.ARRIVE.TRANS64.RED.A1T0 RZ, [UR30], RZ ;  /* 0x000000ffffff79a7 */ /* 0x000fe2000810041e */
[----:B------:R-:W-:Y:S05]  /*1d920*/  @!P1 BRA `(.L_x_275) ;  /* 0x0000000000049947 */ /* 0x000fea0003800000 */
[----:B------:R-:W-:Y:S01]  /*1d930*/  BPT.TRAP 0x1 ;  /* 0x000000040000795c */ /* 0x000fe20000300000 */
.L_x_275:
[----:B------:R-:W3:Y:S02]  /*1d940*/  SYNCS.PHASECHK.TRANS64.TRYWAIT P2, [UR13+0x88], R3 ;  /* 0x00008803ff0075a7 */ /* 0x000ee4000804014d */
[----:B---3--:R-:W-:Y:S05]  /*1d950*/  @!P2 BRA `(.L_x_276) ;  /* 0x000000300060a947 */ /* 0x008fea0003800000 */
.L_x_398:
        /* <DEDUP_REMOVED lines=13> */
.L_x_279:
[----:B-12---:R-:W1:Y:S02]  /*1da30*/  LDC R4, c[0x0][0x800] ;  /* 0x00020000ff047b82 */ /* 0x006e640000000800 */
[----:B-1----:R3:W-:Y:S02]  /*1da40*/  SYNCS.ARRIVE.TRANS64.RED.A0TR RZ, [UR13+0x68], R4 ;  /* 0x00006804ffff79a7 */ /* 0x0027e4000830040d */
.L_x_278:
[----:B------:R-:W-:Y:S05]  /*1da50*/  BSYNC B0 ;  /* 0x0000000000007941 */ /* 0x000fea0003800000 */
.L_x_277:
[----:B------:R-:W-:Y:S05]  /*1da60*/  @!P1 BRA `(.L_x_280) ;  /* 0x0000000000049947 */ /* 0x000fea0003800000 */
[----:B------:R-:W-:Y:S01]  /*1da70*/  BPT.TRAP 0x1 ;  /* 0x000000040000795c */ /* 0x000fe20000300000 */
.L_x_280:
[----:B------:R-:W-:Y:S01]  /*1da80*/  SYNCS.ARRIVE.TRANS64.RED.A1T0 RZ, [UR29], RZ ;  /* 0x000000ffffff79a7 */ /* 0x000fe2000810041d */
[----:B------:R-:W-:Y:S01]  /*1da90*/  UIADD3 UR26, UR50, 0x60, URZ ;  /* 0x00000060321a7890 */ /* 0x000fe2000fffe03f */
[----:B------:R-:W-:Y:S11]  /*1daa0*/  @!P1 BRA `(.L_x_281) ;  /* 0x0000000000049947 */ /* 0x000ff60003800000 */
[----:B------:R-:W-:Y:S01]  /*1dab0*/  BPT.TRAP 0x1 ;  /* 0x000000040000795c */ /* 0x000fe20000300000 */
.L_x_281:
[----:B------:R-:W4:Y:S02]  /*1dac0*/  SYNCS.PHASECHK.TRANS64.TRYWAIT P2, [UR13+0x90], R3 ;  /* 0x00009003ff0075a7 */ /* 0x000f24000804014d */
[----:B----4-:R-:W-:Y:S05]  /*1dad0*/  @!P2 BRA `(.L_x_282) ;  /* 0x000000300018a947 */ /* 0x010fea0003800000 */
.L_x_399:
        /* <DEDUP_REMOVED lines=12> */
.L_x_285:
[----:B-123--:R-:W1:Y:S02]  /*1dba0*/  LDC R4, c[0x0][0x800] ;  /* 0x00020000ff047b82 */ /* 0x00ee640000000800 */
[----:B-1----:R4:W-:Y:S02]  /*1dbb0*/  SYNCS.ARRIVE.TRANS64.RED.A0TR RZ, [UR13+0x70], R4 ;  /* 0x00007004ffff79a7 */ /* 0x0029e4000830040d */
.L_x_284:
[----:B------:R-:W-:Y:S05]  /*1dbc0*/  BSYNC B0 ;  /* 0x0000000000007941 */ /* 0x000fea0003800000 */
.L_x_283:
[----:B------:R-:W-:Y:S05]  /*1dbd0*/  @!P1 BRA `(.L_x_286) ;  /* 0x0000000000049947 */ /* 0x000fea0003800000 */
[----:B------:R-:W-:Y:S01]  /*1dbe0*/  BPT.TRAP 0x1 ;  /* 0x000000040000795c */ /* 0x000fe20000300000 */
.L_x_286:
[----:B------:R-:W-:Y:S01]  /*1dbf0*/  SYNCS.ARRIVE.TRANS64.RED.A1T0 RZ, [UR22], RZ ;  /* 0x000000ffffff79a7 */ /* 0x000fe20008100416 */
[----:B------:R-:W-:Y:S05]  /*1dc00*/  @!P1 BRA `(.L_x_287) ;  /* 0x0000000000049947 */ /* 0x000fea0003800000 */
[----:B------:R-:W-:Y:S01]  /*1dc10*/  BPT.TRAP 0x1 ;  /* 0x000000040000795c */ /* 0x000fe20000300000 */
.L_x_287:
[----:B------:R-:W5:Y:S02]  /*1dc20*/  SYNCS.PHASECHK.TRANS64.TRYWAIT P2, [UR13+0x98], R3 ;  /* 0x00009803ff0075a7 */ /* 0x000f64000804014d */
[----:B-----5:R-:W-:Y:S05]  /*1dc30*/  @!P2 BRA `(.L_x_288) ;  /* 0x0000002c00d8a947 */ /* 0x020fea0003800000 */
.L_x_400:
        /* <DEDUP_REMOVED lines=11> */
[----:B-1----:R-:W-:Y:S05]  /*1dcf0*/  @!P1 BRA `(.L_x_291) ;  /* 0x0000000000049947 */ /* 0x002fea0003800000 */
[----:B------:R-:W-:Y:S01]  /*1dd00*/  BPT.TRAP 0x1 ;  /* 0x000000040000795c */ /* 0x000fe20000300000 */
.L_x_291:
[----:B--234-:R-:W1:Y:S02]  /*1dd10*/  LDC R4, c[0x0][0x800] ;  /* 0x00020000ff047b82 */ /* 0x01ce640000000800 */
[----:B-1----:R1:W-:Y:S02]  /*1dd20*/  SYNCS.ARRIVE.TRANS64.RED.A0TR RZ, [UR13+0x78], R4 ;  /* 0x00007804ffff79a7 */ /* 0x0023e4000830040d */
.L_x_290:
[----:B------:R-:W-:Y:S05]  /*1dd30*/  BSYNC B0 ;  /* 0x0000000000007941 */ /* 0x000fea0003800000 */
.L_x_289:
[----:B------:R-:W-:Y:S05]  /*1dd40*/  @!P1 BRA `(.L_x_292) ;  /* 0x0000000000049947 */ /* 0x000fea0003800000 */
[----:B------:R-:W-:Y:S01]  /*1dd50*/  BPT.TRAP 0x1 ;  /* 0x000000040000795c */ /* 0x000fe20000300000 */
.L_x_292:
[----:B------:R-:W-:Y:S01]  /*1dd60*/  SYNCS.ARRIVE.TRANS64.RED.A1T0 RZ, [UR23], RZ ;  /* 0x000000ffffff79a7 */ /* 0x000fe20008100417 */
[----:B------:R-:W-:Y:S01]  /*1dd70*/  UIADD3 UR10, UR50, 0x80, URZ ;  /* 0x00000080320a7890 */ /* 0x000fe2000fffe03f */
[----:B------:R-:W-:Y:S11]  /*1dd80*/  @!P1 BRA `(.L_x_293) ;  /* 0x0000000000049947 */ /* 0x000ff60003800000 */
[----:B------:R-:W-:Y:S01]  /*1dd90*/  BPT.TRAP 0x1 ;  /* 0x000000040000795c */ /* 0x000fe20000300000 */
.L_x_293:
[----:B------:R-:W5:Y:S02]  /*1dda0*/  SYNCS.PHASECHK.TRANS64.TRYWAIT P2, [UR13+0x80], R2 ;  /* 0x00008002ff0075a7 */ /* 0x000f64000804014d */
[----:B-----5:R-:W-:Y:S05]  /*1ddb0*/  @!P2 BRA `(.L_x_294) ;  /* 0x0000002c0090a947 */ /* 0x020fea0003800000 */
.L_x_401:
        /* <DEDUP_REMOVED lines=8> */
[----:B------:R-:W-:Y:S01]  /*1de40*/  UMOV UR9, UR41 ;  /* 0x0000002900097c82 */ /* 0x000fe20008000000 */
[----:B------:R-:W-:-:S05]  /*1de50*/  UMOV UR11, UR51 ;  /* 0x00000033000b7c82 */ /* 0x000fca0008000000 */
[----:B------:R1:W-:Y:S02]  /*1de60*/  UTMALDG.3D [UR8], [UR18], desc[UR26] ;  /* 0x00001a08120075b4 */ /* 0x0003e40008011000 */
[----:B-1----:R-:W-:Y:S05]  /*1de70*/  @!P1 BRA `(.L_x_297) ;  /* 0x0000000000049947 */ /* 0x002fea0003800000 */
[----:B------:R-:W-:Y:S01]  /*1de80*/  BPT.TRAP 0x1 ;  /* 0x000000040000795c */ /* 0x000fe20000300000 */
.L_x_297:
[----:B--234-:R-:W1:Y:S02]  /*1de90*/  LDC R4, c[0x0][0x800] ;  /* 0x00020000ff047b82 */ /* 0x01ce640000000800 */
[----:B-1----:R1:W-:Y:S02]  /*1dea0*/  SYNCS.ARRIVE.TRANS64.RED.A0TR RZ, [UR13+0x60], R4 ;  /* 0x00006004ffff79a7 */ /* 0x0023e4000830040d */
.L_x_296:
[----:B------:R-:W-:Y:S05]  /*1deb0*/  BSYNC B0 ;  /* 0x0000000000007941 */ /* 0x000fea0003800000 */
.L_x_295:
[----:B------:R-:W-:Y:S05]  /*1dec0*/  @!P1 BRA `(.L_x_298) ;  /* 0x0000000000049947 */ /* 0x000fea0003800000 */
[----:B------:R-:W-:Y:S01]  /*1ded0*/  BPT.TRAP 0x1 ;  /* 0x000000040000795c */ /* 0x000fe20000300000 */
.L_x_298:
[----:B------:R-:W-:Y:S01]  /*1dee0*/  SYNCS.ARRIVE.TRANS64.RED.A1T0 RZ, [UR30], RZ ;  /* 0x000000ffffff79a7 */ /* 0x000fe2000810041e */
[----:B------:R-:W-:Y:S05]  /*1def0*/  @!P1 BRA `(.L_x_299) ;  /* 0x0000000000049947 */ /* 0x000fea0003800000 */
[----:B------:R-:W-:Y:S01]  /*1df00*/  BPT.TRAP 0x1 ;  /* 0x000000040000795c */ /* 0x000fe20000300000 */
.L_x_299:
[----:B------:R-:W5:Y:S02]  /*1df10*/  SYNCS.PHASECHK.TRANS64.TRYWAIT P2, [UR13+0x88], R2 ;  /* 0x00008802ff0075a7 */ /* 0x000f64000804014d */
[----:B-----5:R-:W-:Y:S05]  /*1df20*/  @!P2 BRA `(.L_x_300) ;  /* 0x0000002c004ca947 */ /* 0x020fea0003800000 */
.L_x_402:
        /* <DEDUP_REMOVED lines=13> */
.L_x_303:
[----:B--234-:R-:W1:Y:S02]  /*1e000*/  LDC R4, c[0x0][0x800] ;  /* 0x00020000ff047b82 */ /* 0x01ce640000000800 */
[----:B-1----:R1:W-:Y:S02]  /*1e010*/  SYNCS.ARRIVE.TRANS64.RED.A0TR RZ, [UR13+0x68], R4 ;  /* 0x00006804ffff79a7 */ /* 0x0023e4000830040d */
.L_x_302:
[----:B------:R-:W-:Y:S05]  /*1e020*/  BSYNC B0 ;  /* 0x0000000000007941 */ /* 0x000fea0003800000 */
.L_x_301:
[----:B------:R-:W-:Y:S05]  /*1e030*/  @!P1 BRA `(.L_x_304) ;  /* 0x0000000000049947 */ /* 0x000fea0003800000 */
[----:B------:R-:W-:Y:S01]  /*1e040*/  BPT.TRAP 0x1 ;  /* 0x000000040000795c */ /* 0x000fe20000300000 */
.L_x_304:
[----:B------:R-:W-:Y:S01]  /*1e050*/  SYNCS.ARRIVE.TRANS64.RED.A1T0 RZ, [UR29], RZ ;  /* 0x000000ffffff79a7 */ /* 0x000fe2000810041d */
[----:B------:R-:W-:Y:S01]  /*1e060*/  UIADD3 UR10, UR50, 0xa0, URZ ;  /* 0x000000a0320a7890 */ /* 0x000fe2000fffe03f */
[----:B------:R-:W-:Y:S11]  /*1e070*/  @!P1 BRA `(.L_x_305) ;  /* 0x0000000000049947 */ /* 0x000ff60003800000 */
[----:B------:R-:W-:Y:S01]  /*1e080*/  BPT.TRAP 0x1 ;  /* 0x000000040000795c */ /* 0x000fe20000300000 */
.L_x_305:
[----:B------:R-:W5:Y:S02]  /*1e090*/  SYNCS.PHASECHK.TRANS64.TRYWAIT P2, [UR13+0x90], R2 ;  /* 0x00009002ff0075a7 */ /* 0x000f64000804014d */
[----:B-----5:R-:W-:Y:S05]  /*1e0a0*/  @!P2 BRA `(.L_x_306) ;  /* 0x0000002c0004a947 */ /* 0x020fea0003800000 */
.L_x_403:
        /* <DEDUP_REMOVED lines=13> */
.L_x_309:
[----:B--234-:R-:W1:Y:S02]  /*1e180*/  LDC R4, c[0x0][0x800] ;  /* 0x00020000ff047b82 */ /* 0x01ce640000000800 */
[----:B-1----:R1:W-:Y:S02]  /*1e190*/  SYNCS.ARRIVE.TRANS64.RED.A0TR RZ, [UR13+0x70], R4 ;  /* 0x00007004ffff79a7 */ /* 0x0023e4000830040d */
.L_x_308:
[----:B------:R-:W-:Y:S05]  /*1e1a0*/  BSYNC B0 ;  /* 0x0000000000007941 */ /* 0x000fea0003800000 */
.L_x_307:
[----:B------:R-:W-:Y:S05]  /*1e1b0*/  @!P1 BRA `(.L_x_310) ;  /* 0x0000000000049947 */ /* 0x000fea0003800000 */
[----:B------:R-:W-:Y:S01]  /*1e1c0*/  BPT.TRAP 0x1 ;  /* 0x000000040000795c */ /* 0x000fe20000300000 */
.L_x_310:
[----:B------:R-:W-:Y:S01]  /*1e1d0*/  SYNCS.ARRIVE.TRANS64.RED.A1T0 RZ, [UR22], RZ ;  /* 0x000000ffffff79a7 */ /* 0x000fe20008100416 */
[----:B------:R-:W-:Y:S05]  /*1e1e0*/  @!P1 BRA `(.L_x_311) ;  /* 0x0000000000049947 */ /* 0x000fea0003800000 */
[----:B------:R-:W-:Y:S01]  /*1e1f0*/  BPT.TRAP 0x1 ;  /* 0x000000040000795c */ /* 0x000fe20000300000 */
.L_x_311:
[----:B------:R-:W5:Y:S02]  /*1e200*/  SYNCS.PHASECHK.TRANS64.TRYWAIT P2, [UR13+0x98], R2 ;  /* 0x00009802ff0075a7 */ /* 0x000f64000804014d */
[----:B-----5:R-:W-:Y:S05]  /*1e210*/  @!P2 BRA `(.L_x_312) ;  /* 0x0000002800c0a947 */ /* 0x020fea0003800000 */
.L_x_404:
        /* <DEDUP_REMOVED lines=13> */
.L_x_315:
[----:B------:R-:W1:Y:S02]  /*1e2f0*/  LDC R2, c[0x0][0x800] ;  /* 0x00020000ff027b82 */ /* 0x000e640000000800 */
[----:B-1----:R1:W-:Y:S02]  /*1e300*/  SYNCS.ARRIVE.TRANS64.RED.A0TR RZ, [UR13+0x78], R2 ;  /* 0x00007802ffff79a7 */ /* 0x0023e4000830040d */
.L_x_314:
[----:B------:R-:W-:Y:S05]  /*1e310*/  BSYNC B0 ;  /* 0x0000000000007941 */ /* 0x000fea0003800000 */
.L_x_313:
[----:B------:R-:W-:Y:S05]  /*1e320*/  @!P1 BRA `(.L_x_316) ;  /* 0x0000000000049947 */ /* 0x000fea0003800000 */
[----:B------:R-:W-:Y:S01]  /*1e330*/  BPT.TRAP 0x1 ;  /* 0x000000040000795c */ /* 0x000fe20000300000 */
.L_x_316:
[----:B------:R-:W-:Y:S01]  /*1e340*/  SYNCS.ARRIVE.TRANS64.RED.A1T0 RZ, [UR23], RZ ;  /* 0x000000ffffff79a7 */ /* 0x000fe20008100417 */
[----:B------:R-:W-:Y:S01]  /*1e350*/  UIADD3 UR10, UR50, 0xc0, URZ ;  /* 0x000000c0320a7890 */ /* 0x000fe2000fffe03f */
[----:B------:R-:W-:Y:S11]  /*1e360*/  @!P1 BRA `(.L_x_317) ;  /* 0x0000000000049947 */ /* 0x000ff60003800000 */
[----:B------:R-:W-:Y:S01]  /*1e370*/  BPT.TRAP 0x1 ;  /* 0x000000040000795c */ /* 0x000fe20000300000 */
.L_x_317:
[----:B------:R-:W5:Y:S02]  /*1e380*/  SYNCS.PHASECHK.TRANS64.TRYWAIT P2, [UR13+0x80], R3 ;  /* 0x00008003ff0075a7 */ /* 0x000f64000804014d */
[----:B-----5:R-:W-:Y:S05]  /*1e390*/  @!P2 BRA `(.L_x_318) ;  /* 0x000000280078a947 */ /* 0x020fea0003800000 */
.L_x_405:
        /* <DEDUP_REMOVED lines=13> */
.L_x_321:
[----:B------:R-:W1:Y:S02]  /*1e470*/  LDC R2, c[0x0][0x800] ;  /* 0x00020000ff027b82 */ /* 0x000e640000000800 */
[----:B-1----:R1:W-:Y:S02]  /*1e480*/  SYNCS.ARRIVE.TRANS64.RED.A0TR RZ, [UR13+0x60], R2 ;  /* 0x00006002ffff79a7 */ /* 0x0023e4000830040d */
.L_x_320:
[----:B------:R-:W-:Y:S05]  /*1e490*/  BSYNC B0 ;  /* 0x0000000000007941 */ /* 0x000fea0003800000 */
.L_x_319:
[----:B------:R-:W-:Y:S05]  /*1e4a0*/  @!P1 BRA `(.L_x_322) ;  /* 0x0000000000049947 */ /* 0x000fea0003800000 */
[----:B------:R-:W-:Y:S01]  /*1e4b0*/  BPT.TRAP 0x1 ;  /* 0x000000040000795c */ /* 0x000fe20000300000 */
.L_x_322:
[----:B------:R-:W-:Y:S01]  /*1e4c0*/  SYNCS.ARRIVE.TRANS64.RED.A1T0 RZ, [UR30], RZ ;  /* 0x000000ffffff79a7 */ /* 0x000fe2000810041e */
[----:B------:R-:W-:Y:S05]  /*1e4d0*/  @!P1 BRA `(.L_x_323) ;  /* 0x0000000000049947 */ /* 0x000fea0003800000 */
[----:B------:R-:W-:Y:S01]  /*1e4e0*/  BPT.TRAP 0x1 ;  /* 0x000000040000795c */ /* 0x000fe20000300000 */
.L_x_323:
[----:B------:R-:W5:Y:S02]  /*1e4f0*/  SYNCS.PHASECHK.TRANS64.TRYWAIT P2, [UR13+0x88], R3 ;  /* 0x00008803ff0075a7 */ /* 0x000f64000804014d */
[----:B-----5:R-:W-:Y:S05]  /*1e500*/  @!P2 BRA `(.L_x_324) ;  /* 0x000000280034a947 */ /* 0x020fea0003800000 */
.L_x_406:
        /* <DEDUP_REMOVED lines=13> */
.L_x_327:
[----:B------:R-:W1:Y:S02]  /*1e5e0*/  LDC R2, c[0x0][0x800] ;  /* 0x00020000ff027b82 */ /* 0x000e640000000800 */
[----:B-1----:R1:W-:Y:S02]  /*1e5f0*/  SYNCS.ARRIVE.TRANS64.RED.A0TR RZ, [UR13+0x68], R2 ;  /* 0x00006802ffff79a7 */ /* 0x0023e4000830040d */
.L_x_326:
[----:B------:R-:W-:Y:S05]  /*1e600*/  BSYNC B0 ;  /* 0x0000000000007941 */ /* 0x000fea0003800000 */
.L_x_325:
[----:B------:R-:W-:Y:S05]  /*1e610*/  @!P1 BRA `(.L_x_328) ;  /* 0x0000000000049947 */ /* 0x000fea0003800000 */
[----:B------:R-:W-:Y:S01]  /*1e620*/  BPT.TRAP 0x1 ;  /* 0x000000040000795c */ /* 0x000fe20000300000 */
.L_x_328:
[----:B------:R-:W-:Y:S01]  /*1e630*/  SYNCS.ARRIVE.TRANS64.RED.A1T0 RZ, [UR29], RZ ;  /* 0x000000ffffff79a7 */ /* 0x000fe2000810041d */
[----:B------:R-:W-:Y:S01]  /*1e640*/  UIADD3 UR10, UR50, 0xe0, URZ ;  /* 0x000000e0320a7890 */ /* 0x000fe2000fffe03f */
[----:B------:R-:W-:Y:S11]  /*1e650*/  @!P1 BRA `(.L_x_329) ;  /* 0x0000000000049947 */ /* 0x000ff60003800000 */
[----:B------:R-:W-:Y:S01]  /*1e660*/  BPT.TRAP 0x1 ;  /* 0x000000040000795c */ /* 0x000fe20000300000 */
.L_x_329:
[----:B------:R-:W5:Y:S02]  /*1e670*/  SYNCS.PHASECHK.TRANS64.TRYWAIT P2, [UR13+0x90], R3 ;  /* 0x00009003ff0075a7 */ /* 0x000f64000804014d */
[----:B-----5:R-:W-:Y:S05]  /*1e680*/  @!P2 BRA `(.L_x_330) ;  /* 0x0000002400eca947 */ /* 0x020fea0003800000 */
.L_x_407:
        /* <DEDUP_REMOVED lines=13> */
.L_x_333:
[----:B------:R-:W1:Y:S02]  /*1e760*/  LDC R2, c[0x0][0x800] ;  /* 0x00020000ff027b82 */ /* 0x000e640000000800 */
[----:B-1----:R1:W-:Y:S02]  /*1e770*/  SYNCS.ARRIVE.TRANS64.RED.A0TR RZ, [UR13+0x70], R2 ;  /* 0x00007002ffff79a7 */ /* 0x0023e4000830040d */
.L_x_332:
[----:B------:R-:W-:Y:S05]  /*1e780*/  BSYNC B0 ;  /* 0x0000000000007941 */ /* 0x000fea0003800000 */
.L_x_331:
[----:B------:R-:W-:Y:S05]  /*1e790*/  @!P1 BRA `(.L_x_334) ;  /* 0x0000000000049947 */ /* 0x000fea0003800000 */
[----:B------:R-:W-:Y:S01]  /*1e7a0*/  BPT.TRAP 0x1 ;  /* 0x000000040000795c */ /* 0x000fe20000300000 */
.L_x_334:
[----:B------:R-:W-:Y:S01]  /*1e7b0*/  SYNCS.ARRIVE.TRANS64.RED.A1T0 RZ, [UR22], RZ ;  /* 0x000000ffffff79a7 */ /* 0x000fe20008100416 */
[----:B------:R-:W-:Y:S05]  /*1e7c0*/  @!P1 BRA `(.L_x_335) ;  /* 0x0000000000049947 */ /* 0x000fea0003800000 */
[----:B------:R-:W-:Y:S01]  /*1e7d0*/  BPT.TRAP 0x1 ;  /* 0x000000040000795c */ /* 0x000fe20000300000 */
.L_x_335:
[----:B------:R-:W5:Y:S02]  /*1e7e0*/  SYNCS.PHASECHK.TRANS64.TRYWAIT P2, [UR13+0x98], R3 ;  /* 0x00009803ff0075a7 */ /* 0x000f64000804014d */
[----:B-----5:R-:W-:Y:S05]  /*1e7f0*/  @!P2 BRA `(.L_x_336) ;  /* 0x0000002400a8a947 */ /* 0x020fea0003800000 */
.L_x_408:
        /* <DEDUP_REMOVED lines=13> */
.L_x_339:
[----:B------:R-:W1:Y:S02]  /*1e8d0*/  LDC R2, c[0x0][0x800] ;  /* 0x00020000ff027b82 */ /* 0x000e640000000800 */
[----:B-1----:R1:W-:Y:S02]  /*1e8e0*/  SYNCS.ARRIVE.TRANS64.RED.A0TR RZ, [UR13+0x78], R2 ;  /* 0x00007802ffff79a7 */ /* 0x0023e4000830040d */
.L_x_338:
[----:B------:R-:W-:Y:S05]  /*1e8f0*/  BSYNC B0 ;  /* 0x0000000000007941 */ /* 0x000fea0003800000 */
.L_x_337:
[----:B------:R-:W-:Y:S05]  /*1e900*/  @!P1 BRA `(.L_x_340) ;  /* 0x0000000000049947 */ /* 0x000fea0003800000 */
[----:B------:R-:W-:Y:S01]  /*1e910*/  BPT.TRAP 0x1 ;  /* 0x000000040000795c */ /* 0x000fe20000300000 */
.L_x_340:
[----:B------:R-:W5:Y:S01]  /*1e920*/  LDL.LU R15, [R1+0x4b0] ;  /* 0x0004b000010f7983 */ /* 0x000f620000300800 */
[----:B------:R-:W-:Y:S03]  /*1e930*/  SYNCS.ARRIVE.TRANS64.RED.A1T0 RZ, [UR23], RZ ;  /* 0x000000ffffff79a7 */ /* 0x000fe60008100417 */
[----:B------:R-:W5:Y:S01]  /*1e940*/  LDL.LU R12, [R1+0x4ac] ;  /* 0x0004ac00010c7983 */ /* 0x000f620000300800 */
[----:B-1234-:R-:W-:Y:S02]  /*1e950*/  PRMT R4, RZ, 0x7610, R4 ;  /* 0x00007610ff047816 */ /* 0x01efe40000000004 */
[----:B------:R-:W-:Y:S02]  /*1e960*/  MOV R2, 0xffffffff ;  /* 0xffffffff00027802 */ /* 0x000fe40000000f00 */
[----:B------:R-:W-:Y:S02]  /*1e970*/  MOV R3, 0xffffffff ;  /* 0xffffffff00037802 */ /* 0x000fe40000000f00 */
[----:B------:R-:W-:-:S02]  /*1e980*/  MOV R10, 0xffffffff ;  /* 0xffffffff000a7802 */ /* 0x000fc40000000f00 */
[----:B-----5:R-:W-:-:S04]  /*1e990*/  IADD3 R12, P0, R12, UR54, RZ ;  /* 0x000000360c0c7c10 */ /* 0x020fc8000ff1e0ff */
[----:B------:R-:W-:Y:S01]  /*1e9a0*/  IADD3.X R15, R15, UR38, RZ, P0, !PT ;  /* 0x000000260f0f7c10 */ /* 0x000fe200087fe4ff */
[----:B------:R1:W-:Y:S01]  /*1e9b0*/  STL [R1+0x4ac], R12 ;  /* 0x0004ac0c01007387 */ /* 0x0003e20000100800 */
[----:B------:R-:W-:-:S03]  /*1e9c0*/  ISETP.GE.U32.AND P0, PT, R12, UR4, PT ;  /* 0x000000040c007c0c */ /* 0x000fc6000bf06070 */
[----:B------:R1:W-:Y:S01]  /*1e9d0*/  STL [R1+0x4b0], R15 ;  /* 0x0004b00f01007387 */ /* 0x0003e20000100800 */
[----:B------:R-:W-:-:S13]  /*1e9e0*/  ISETP.GE.U32.AND.EX P0, PT, R15, UR5, PT, P0 ;  /* 0x000000050f007c0c */ /* 0x000fda000bf06100 */
[----:B-1----:R-:W-:Y:S05]  /*1e9f0*/  @P0 BRA `(.L_x_341) ;  /* 0x0000000400580947 */ /* 0x002fea0003800000 */
[----:B------:R-:W1:Y:S01]  /*1ea00*/  S2R R7, SR_CTAID.X ;  /* 0x0000000000077919 */ /* 0x000e620000002500 */
[----:B------:R-:W2:Y:S01]  /*1ea10*/  LDC R13, c[0x0][0x904] ;  /* 0x00024100ff0d7b82 */ /* 0x000ea20000000800 */
[----:B------:R-:W-:Y:S01]  /*1ea20*/  ULDC UR8, c[0x0][0x150] ;  /* 0x0000540000087ab9 */ /* 0x000fe20000000800 */
[----:B------:R-:W3:Y:S06]  /*1ea30*/  S2R R2, SR_CTAID.Y ;  /* 0x0000000000027919 */ /* 0x000eec0000002600 */
[----:B------:R-:W4:Y:S08]  /*1ea40*/  LDC R4, c[0x0][0x144] ;  /* 0x00005100ff047b82 */ /* 0x000f300000000800 */
[----:B------:R-:W5:Y:S08]  /*1ea50*/  LDC R11, c[0x0][0x148] ;  /* 0x00005200ff0b7b82 */ /* 0x000f700000000800 */
[----:B------:R-:W4:Y:S01]  /*1ea60*/  LDC.64 R8, c[0x0][0x8d0] ;  /* 0x00023400ff087b82 */ /* 0x000f220000000a00 */
[----:B--2---:R-:W-:-:S02]  /*1ea70*/  ISETP.NE.AND P2, PT, R13, 0x1, PT ;  /* 0x000000010d00780c */ /* 0x004fc40003f45270 */
[----:B-1----:R-:W-:Y:S02]  /*1ea80*/  I2FP.F32.U32 R3, R7 ;  /* 0x0000000700037245 */ /* 0x002fe40000201000 */
[----:B---3--:R-:W-:-:S03]  /*1ea90*/  I2FP.F32.U32 R5, R2 ;  /* 0x0000000200057245 */ /* 0x008fc60000201000 */
[----:B------:R-:W-:Y:S01]  /*1eaa0*/  FMUL R3, R3, UR8 ;  /* 0x0000000803037c20 */ /* 0x000fe20008400000 */
[----:B------:R-:W-:Y:S02]  /*1eab0*/  ULDC UR8, c[0x0][0x154] ;  /* 0x0000550000087ab9 */ /* 0x000fe40000000800 */
[----:B------:R-:W-:-:S03]  /*1eac0*/  FMUL R10, R5, UR8 ;  /* 0x00000008050a7c20 */ /* 0x000fc60008400000 */
[----:B------:R-:W1:Y:S01]  /*1ead0*/  F2I.U32.TRUNC.NTZ R3, R3 ;  /* 0x0000000300037305 */ /* 0x000e62000020f000 */
[----:B----4-:R-:W-:-:S07]  /*1eae0*/  ISETP.NE.U32.AND P0, PT, R8, RZ, PT ;  /* 0x000000ff0800720c */ /* 0x010fce0003f05070 */
[----:B------:R-:W2:Y:S01]  /*1eaf0*/  F2I.U32.TRUNC.NTZ R10, R10 ;  /* 0x0000000a000a7305 */ /* 0x000ea2000020f000 */
[----:B------:R-:W-:Y:S02]  /*1eb00*/  ISETP.NE.AND.EX P0, PT, R9, RZ, PT, P0 ;  /* 0x000000ff0900720c */ /* 0x000fe40003f05300 */
[----:B-1----:R-:W-:Y:S02]  /*1eb10*/  IADD3 R5, -R3, RZ, RZ ;  /* 0x000000ff03057210 */ /* 0x002fe40007ffe1ff */
[----:B------:R-:W-:-:S03]  /*1eb20*/  MOV R3, R15 ;  /* 0x0000000f00037202 */ /* 0x000fc60000000f00 */
[----:B------:R-:W-:Y:S01]  /*1eb30*/  IMAD R7, R4, R5, R7 ;  /* 0x0000000504077224 */ /* 0x000fe200078e0207 */
[----:B--2---:R-:W-:-:S05]  /*1eb40*/  IADD3 R4, -R10, RZ, RZ ;  /* 0x000000ff0a047210 */ /* 0x004fca0007ffe1ff */
[----:B-----5:R-:W-:Y:S01]  /*1eb50*/  @P2 IMAD R7, R11, R4, R2 ;  /* 0x000000040b072224 */ /* 0x020fe200078e0202 */
[----:B------:R-:W-:Y:S01]  /*1eb60*/  MOV R2, R12 ;  /* 0x0000000c00027202 */ /* 0x000fe20000000f00 */
[----:B------:R-:W1:Y:S01]  /*1eb70*/  LDC R11, c[0x0][0x8d8] ;  /* 0x00023600ff0b7b82 */ /* 0x000e620000000800 */
[----:B------:R-:W-:Y:S05]  /*1eb80*/  @!P0 BRA `(.L_x_342) ;  /* 0x0000000000288947 */ /* 0x000fea0003800000 */
[----:B------:R-:W2:Y:S02]  /*1eb90*/  LDC R2, c[0x0][0x8dc] ;  /* 0x00023700ff027b82 */ /* 0x000ea40000000800 */
[----:B--2---:R-:W-:-:S04]  /*1eba0*/  IADD3 R3, P0, R12, R2, RZ ;  /* 0x000000020c037210 */ /* 0x004fc80007f1e0ff */
[----:B------:R-:W-:-:S05]  /*1ebb0*/  IADD3.X R13, RZ, R15, RZ, P0, !PT ;  /* 0x0000000fff0d7210 */ /* 0x000fca00007fe4ff */
[----:B------:R-:W-:-:S04]  /*1ebc0*/  IMAD.WIDE.U32 R4, R13, R8, RZ ;  /* 0x000000080d047225 */ /* 0x000fc800078e00ff */
[----:B------:R-:W-:-:S04]  /*1ebd0*/  IMAD.WIDE.U32 R4, P0, R3, R9, R4 ;  /* 0x0000000903047225 */ /* 0x000fc80007800004 */
[----:B------:R-:W-:Y:S01]  /*1ebe0*/  IMAD.WIDE.U32 R2, R3, R8, RZ ;  /* 0x0000000803027225 */ /* 0x000fe200078e00ff */
[----:B------:R-:W-:-:S04]  /*1ebf0*/  MOV R2, R5 ;  /* 0x0000000500027202 */ /* 0x000fc80000000f00 */
[----:B------:R-:W-:Y:S02]  /*1ec00*/  IADD3 RZ, P1, R3, R4, RZ ;  /* 0x0000000403ff7210 */ /* 0x000fe40007f3e0ff */
[----:B------:R-:W-:-:S03]  /*1ec10*/  IADD3.X R3, RZ, RZ, RZ, P0, !PT ;  /* 0x000000ffff037210 */ /* 0x000fc600007fe4ff */
[----:B------:R-:W-:-:S08]  /*1ec20*/  IMAD.WIDE.U32.X R2, R13, R9, R2, P1 ;  /* 0x000000090d027225 */ /* 0x000fd000008e0402 */
.L_x_342:
[----:B------:R-:W2:Y:S01]  /*1ec30*/  LDC.64 R4, c[0x0][0x8c8] ;  /* 0x00023200ff047b82 */ /* 0x000ea20000000a00 */
[-CC-:B-1----:R-:W-:Y:S02]  /*1ec40*/  SHF.R.U64 R10, R2, R11.reuse, R3.reuse ;  /* 0x0000000b020a7219 */ /* 0x182fe40000001203 */
[----:B------:R-:W-:Y:S02]  /*1ec50*/  SHF.R.U32.HI R11, RZ, R11, R3 ;  /* 0x0000000bff0b7219 */ /* 0x000fe40000011603 */
[----:B------:R-:W-:Y:S02]  /*1ec60*/  IADD3 R9, P0, RZ, -R10, RZ ;  /* 0x8000000aff097210 */ /* 0x000fe40007f1e0ff */
[----:B------:R-:W-:Y:S02]  /*1ec70*/  MOV R3, R15 ;  /* 0x0000000f00037202 */ /* 0x000fe40000000f00 */
[----:B------:R-:W-:-:S05]  /*1ec80*/  IADD3.X R11, RZ, ~R11, RZ, P0, !PT ;  /* 0x8000000bff0b7210 */ /* 0x000fca00007fe4ff */
[----:B--2---:R-:W-:-:S04]  /*1ec90*/  IMAD R2, R11, R4, RZ ;  /* 0x000000040b027224 */ /* 0x004fc800078e02ff */
[C---:B------:R-:W-:Y:S01]  /*1eca0*/  IMAD R11, R9.reuse, R5, R2 ;  /* 0x00000005090b7224 */ /* 0x040fe200078e0202 */
[----:B------:R-:W-:Y:S01]  /*1ecb0*/  MOV R2, R12 ;  /* 0x0000000c00027202 */ /* 0x000fe20000000f00 */
[----:B------:R-:W1:Y:S04]  /*1ecc0*/  LDC R5, c[0x0][0x900] ;  /* 0x00024000ff057b82 */ /* 0x000e680000000800 */
[----:B------:R-:W-:-:S04]  /*1ecd0*/  IMAD.WIDE.U32 R2, R9, R4, R2 ;  /* 0x0000000409027225 */ /* 0x000fc800078e0002 */
[----:B------:R-:W2:Y:S01]  /*1ece0*/  LDC.64 R8, c[0x0][0x8e8] ;  /* 0x00023a00ff087b82 */ /* 0x000ea20000000a00 */
[----:B------:R-:W-:-:S07]  /*1ecf0*/  IADD3 R3, R3, R11, RZ ;  /* 0x0000000b03037210 */ /* 0x000fce0007ffe0ff */
[----:B------:R-:W3:Y:S08]  /*1ed00*/  LDC R12, c[0x0][0x8c0] ;  /* 0x00023000ff0c7b82 */ /* 0x000ef00000000800 */
[----:B------:R-:W4:Y:S01]  /*1ed10*/  LDC R4, c[0x0][0x8b0] ;  /* 0x00022c00ff047b82 */ /* 0x000f220000000800 */
[----:B--2---:R-:W-:-:S04]  /*1ed20*/  ISETP.NE.U32.AND P0, PT, R8, RZ, PT ;  /* 0x000000ff0800720c */ /* 0x004fc80003f05070 */
[----:B------:R-:W-:Y:S02]  /*1ed30*/  ISETP.NE.AND.EX P0, PT, R9, RZ, PT, P0 ;  /* 0x000000ff0900720c */ /* 0x000fe40003f05300 */
[-CC-:B---3--:R-:W-:Y:S02]  /*1ed40*/  SHF.R.U64 R11, R2, R12.reuse, R3.reuse ;  /* 0x0000000c020b7219 */ /* 0x188fe40000001203 */
[----:B------:R-:W-:-:S04]  /*1ed50*/  SHF.R.U32.HI R3, RZ, R12, R3 ;  /* 0x0000000cff037219 */ /* 0x000fc80000011603 */
[-CC-:B----4-:R-:W-:Y:S02]  /*1ed60*/  SHF.R.U64 R12, R11, R4.reuse, R3.reuse ;  /* 0x000000040b0c7219 */ /* 0x190fe40000001203 */
[----:B------:R-:W-:-:S04]  /*1ed70*/  SHF.R.U32.HI R4, RZ, R4, R3 ;  /* 0x00000004ff047219 */ /* 0x000fc80000011603 */
[-CC-:B-1----:R-:W-:Y:S02]  /*1ed80*/  SHF.R.U64 R13, R12, R5.reuse, R4.reuse ;  /* 0x000000050c0d7219 */ /* 0x182fe40000001204 */
[----:B------:R-:W-:Y:S02]  /*1ed90*/  SHF.R.U32.HI R4, RZ, R5, R4 ;  /* 0x00000005ff047219 */ /* 0x000fe40000011604 */
[----:B------:R-:W-:Y:S02]  /*1eda0*/  MOV R2, R13 ;  /* 0x0000000d00027202 */ /* 0x000fe40000000f00 */
[----:B------:R-:W-:Y:S01]  /*1edb0*/  MOV R3, R4 ;  /* 0x0000000400037202 */ /* 0x000fe20000000f00 */
[----:B------:R-:W-:Y:S06]  /*1edc0*/  @!P0 BRA `(.L_x_343) ;  /* 0x0000000000288947 */ /* 0x000fec0003800000 */
[----:B------:R-:W1:Y:S02]  /*1edd0*/  LDC R2, c[0x0][0x8f4] ;  /* 0x00023d00ff027b82 */ /* 0x000e640000000800 */
[----:B-1----:R-:W-:-:S04]  /*1ede0*/  IADD3 R3, P0, R13, R2, RZ ;  /* 0x000000020d037210 */ /* 0x002fc80007f1e0ff */
        /* <DEDUP_REMOVED lines=8> */
.L_x_343:
[----:B------:R-:W1:Y:S01]  /*1ee70*/  LDC R4, c[0x0][0x8f0] ;  /* 0x00023c00ff047b82 */ /* 0x000e620000000800 */
[----:B------:R-:W-:-:S07]  /*1ee80*/  LOP3.LUT R11, R11, R17, RZ, 0xc0, !PT ;  /* 0x000000110b0b7212 */ /* 0x000fce00078ec0ff */
[----:B------:R-:W2:Y:S08]  /*1ee90*/  LDC R5, c[0x0][0x8e0] ;  /* 0x00023800ff057b82 */ /* 0x000eb00000000800 */
[----:B------:R-:W3:Y:S01]  /*1eea0*/  LDC R9, c[0x0][0x8b8] ;  /* 0x00022e00ff097b82 */ /* 0x000ee20000000800 */
[----:B-1----:R-:W-:-:S07]  /*1eeb0*/  SHF.R.U64 R4, R2, R4, R3 ;  /* 0x0000000402047219 */ /* 0x002fce0000001203 */
[----:B------:R-:W1:Y:S01]  /*1eec0*/  LDC R2, c[0x0][0x8a8] ;  /* 0x00022a00ff027b82 */ /* 0x000e620000000800 */
[----:B------:R-:W-:-:S05]  /*1eed0*/  LOP3.LUT R3, R12, R14, RZ, 0xc0, !PT ;  /* 0x0000000e0c037212 */ /* 0x000fca00078ec0ff */
[----:B------:R-:W-:Y:S01]  /*1eee0*/  IMAD R8, R16, R4, R3 ;  /* 0x0000000410087224 */ /* 0x000fe200078e0203 */
[----:B------:R-:W-:-:S05]  /*1eef0*/  IADD3 R4, -R4, RZ, RZ ;  /* 0x000000ff04047210 */ /* 0x000fca0007ffe1ff */
[----:B--2---:R-:W-:Y:S01]  /*1ef00*/  IMAD R13, R4, R5, R13 ;  /* 0x00000005040d7224 */ /* 0x004fe200078e020d */
[----:B------:R-:W-:Y:S01]  /*1ef10*/  MOV R4, 0x1 ;  /* 0x0000000100047802 */ /* 0x000fe20000000f00 */
[----:B---3--:R-:W-:Y:S02]  /*1ef20*/  IMAD R7, R8, R9, R7 ;  /* 0x0000000908077224 */ /* 0x008fe400078e0207 */
[----:B-1----:R-:W-:-:S05]  /*1ef30*/  IMAD R2, R13, R2, R11 ;  /* 0x000000020d027224 */ /* 0x002fca00078e020b */
[----:B------:R-:W-:Y:S02]  /*1ef40*/  SEL R3, R2, R7, !P2 ;  /* 0x0000000702037207 */ /* 0x000fe40005000000 */
[----:B------:R-:W-:-:S07]  /*1ef50*/  SEL R2, R7, R2, !P2 ;  /* 0x0000000207027207 */ /* 0x000fce0005000000 */
.L_x_341:
[----:B------:R-:W-:-:S13]  /*1ef60*/  LOP3.LUT P0, RZ, R4, 0xff, RZ, 0xc0, !PT ;  /* 0x000000ff04ff7812 */ /* 0x000fda000780c0ff */
[----:B------:R-:W-:Y:S05]  /*1ef70*/  @P0 BRA `(.L_x_344) ;  /* 0xffffffdc00e40947 */ /* 0x000fea000383ffff */
.L_x_240:
[----:B------:R-:W-:Y:S01]  /*1ef80*/  ELECT P0, URZ, PT ;  /* 0x00000000003f782f */ /* 0x000fe20003800000 */
[----:B------:R-:W-:-:S12]  /*1ef90*/  BSSY B0, `(.L_x_345) ;  /* 0x000001e000007945 */ /* 0x000fd80003800000 */
[----:B------:R-:W-:Y:S05]  /*1efa0*/  @!P0 BRA `(.L_x_346) ;  /* 0x0000000000708947 */ /* 0x000fea0003800000 */
[----:B------:R-:W-:-:S06]  /*1efb0*/  ULOP3.LUT UR4, UR39, 0x2, URZ, 0xfc, !UPT ;  /* 0x0000000227047892 */ /* 0x000fcc000f8efc3f */
[----:B------:R-:W-:-:S04]  /*1efc0*/  MOV R0, UR4 ;  /* 0x0000000400007c02 */ /* 0x000fc80008000f00 */
[----:B------:R-:W-:-:S13]  /*1efd0*/  ISETP.NE.AND P0, PT, R0, 0x3, PT ;  /* 0x000000030000780c */ /* 0x000fda0003f05270 */
[----:B------:R-:W-:Y:S05]  /*1efe0*/  @!P0 BRA `(.L_x_347) ;  /* 0x0000000000048947 */ /* 0x000fea0003800000 */
[----:B------:R-:W-:Y:S01]  /*1eff0*/  BPT.TRAP 0x1 ;  /* 0x000000040000795c */ /* 0x000fe20000300000 */
.L_x_347:
[----:B------:R-:W-:Y:S02]  /*1f000*/  MOV R0, 0x400 ;  /* 0x0000040000007802 */ /* 0x000fe40000000f00 */
[----:B------:R-:W-:Y:S02]  /*1f010*/  MOV R3, UR37 ;  /* 0x0000002500037c02 */ /* 0x000fe40008000f00 */
[----:B------:R-:W-:Y:S02]  /*1f020*/  MOV R2, 0x1 ;  /* 0x0000000100027802 */ /* 0x000fe40000000f00 */
[----:B------:R-:W-:Y:S02]  /*1f030*/  LEA R0, R3, R0, 0x18 ;  /* 0x0000000003007211 */ /* 0x000fe400078ec0ff */
[----:B------:R-:W-:-:S04]  /*1f040*/  SHF.L.U32 R3, R2, 0x1f, RZ ;  /* 0x0000001f02037819 */ /* 0x000fc800000006ff */
[----:B------:R-:W3:Y:S02]  /*1f050*/  SYNCS.PHASECHK.TRANS64.TRYWAIT P1, [R0+URZ+0x80], R3 ;  /* 0x00008003000075a7 */ /* 0x000ee4000802017f */
[----:B---3--:R-:W-:Y:S05]  /*1f060*/  @!P1 BRA `(.L_x_348) ;  /* 0x0000001c00a49947 */ /* 0x008fea0003800000 */
.L_x_409:
[----:B------:R-:W-:Y:S05]  /*1f070*/  @!P0 BRA `(.L_x_349) ;  /* 0x0000000000048947 */ /* 0x000fea0003800000 */
[----:B------:R-:W-:Y:S01]  /*1f080*/  BPT.TRAP 0x1 ;  /* 0x000000040000795c */ /* 0x000fe20000300000 */
.L_x_349:
[----:B------:R-:W4:Y:S02]  /*1f090*/  SYNCS.PHASECHK.TRANS64.TRYWAIT P1, [R0+URZ+0x88], R3 ;  /* 0x00008803000075a7 */ /* 0x000f24000802017f */
[----:B----4-:R-:W-:Y:S05]  /*1f0a0*/  @!P1 BRA `(.L_x_350) ;  /* 0x0000001c00a89947 */ /* 0x010fea0003800000 */
.L_x_410:
[----:B------:R-:W-:Y:S05]  /*1f0b0*/  @!P0 BRA `(.L_x_351) ;  /* 0x0000000000048947 */ /* 0x000fea0003800000 */
[----:B------:R-:W-:Y:S01]  /*1f0c0*/  BPT.TRAP 0x1 ;  /* 0x000000040000795c */ /* 0x000fe20000300000 */
.L_x_351:
[----:B------:R-:W1:Y:S02]  /*1f0d0*/  SYNCS.PHASECHK.TRANS64.TRYWAIT P1, [R0+URZ+0x90], R3 ;  /* 0x00009003000075a7 */ /* 0x000e64000802017f */
[----:B-1----:R-:W-:Y:S05]  /*1f0e0*/  @!P1 BRA `(.L_x_352) ;  /* 0x0000001c00ac9947 */ /* 0x002fea0003800000 */
.L_x_411:
[----:B------:R-:W-:Y:S05]  /*1f0f0*/  @!P0 BRA `(.L_x_353) ;  /* 0x0000000000048947 */ /* 0x000fea0003800000 */
[----:B------:R-:W-:Y:S01]  /*1f100*/  BPT.TRAP 0x1 ;  /* 0x000000040000795c */ /* 0x000fe20000300000 */
.L_x_353:
[----:B---34-:R-:W-:-:S04]  /*1f110*/  MOV R3, 0x1 ;  /* 0x0000000100037802 */ /* 0x018fc80000000f00 */
[----:B------:R-:W-:-:S07]  /*1f120*/  SHF.L.U32 R3, R3, 0x1f, RZ ;  /* 0x0000001f03037819 */ /* 0x000fce00000006ff */
.L_x_354:
[----:B-1----:R1:W3:Y:S02]  /*1f130*/  SYNCS.PHASECHK.TRANS64.TRYWAIT P0, [R0+URZ+0x98], R3 ;  /* 0x00009803000075a7 */ /* 0x0022e4000800017f */
[----:B---3--:R-:W-:Y:S05]  /*1f140*/  @!P0 NANOSLEEP.SYNCS 0x989680 ;  /* 0x009896800000895d */ /* 0x008fea0003900000 */
[----:B------:R-:W3:Y:S02]  /*1f150*/  @!P0 SYNCS.PHASECHK.TRANS64 P0, [R0+URZ+0x98], R3 ;  /* 0x00009803000085a7 */ /* 0x000ee4000800007f */
[----:B---3--:R-:W-:Y:S05]  /*1f160*/  @!P0 BRA `(.L_x_354) ;  /* 0xfffffffc00f08947 */ /* 0x008fea000383ffff */
.L_x_346:
[----:B------:R-:W-:Y:S05]  /*1f170*/  BSYNC B0 ;  /* 0x0000000000007941 */ /* 0x000fea0003800000 */
.L_x_345:
[----:B------:R-:W-:Y:S05]  /*1f180*/  EXIT ;  /* 0x000000000000794d */ /* 0x000fea0003800000 */
.L_x_235:
[----:B------:R-:W-:Y:S02]  /*1f190*/  LOP3.LUT P0, RZ, R6, 0xff, RZ, 0xc0, !PT ;  /* 0x000000ff06ff7812 */ /* 0x000fe4000780c0ff */
[----:B------:R-:W-:Y:S02]  /*1f1a0*/  MOV R0, 0x1 ;  /* 0x0000000100007802 */ /* 0x000fe40000000f00 */
[----:B------:R-:W-:-:S09]  /*1f1b0*/  MOV R7, RZ ;  /* 0x000000ff00077202 */ /* 0x000fd20000000f00 */
[----:B------:R-:W-:Y:S05]  /*1f1c0*/  @!P0 BRA `(.L_x_355) ;  /* 0x0000000c00388947 */ /* 0x000fea0003800000 */
[----:B------:R-:W1:Y:S01]  /*1f1d0*/  LDC R0, c[0x0][0x28c] ;  /* 0x0000a300ff007b82 */ /* 0x000e620000000800 */
[----:B------:R-:W-:Y:S01]  /*1f1e0*/  ULDC UR15, c[0x0][0x900] ;  /* 0x00024000000f7ab9 */ /* 0x000fe20000000800 */
[----:B------:R-:W-:Y:S01]  /*1f1f0*/  UMOV UR4, 0xffffffff ;  /* 0xffffffff00047882 */ /* 0x000fe20000000000 */
[----:B------:R-:W-:Y:S01]  /*1f200*/  BSSY B0, `(.L_x_355) ;  /* 0x00000ca000007945 */ /* 0x000fe20003800000 */
[----:B------:R-:W-:Y:S01]  /*1f210*/  USHF.L.U32 UR13, UR37, 0x7, URZ ;  /* 0x00000007250d7899 */ /* 0x000fe2000800063f */
[----:B------:R-:W-:Y:S01]  /*1f220*/  MOV R9, 0x1 ;  /* 0x0000000100097802 */ /* 0x000fe20000000f00 */
[----:B------:R-:W-:Y:S01]  /*1f230*/  USHF.L.U32 UR4, UR4, UR15, URZ ;  /* 0x0000000f04047299 */ /* 0x000fe2000800063f */
[----:B------:R-:W-:Y:S01]  /*1f240*/  MOV R7, RZ ;  /* 0x000000ff00077202 */ /* 0x000fe20000000f00 */
[----:B------:R-:W-:Y:S01]  /*1f250*/  ULDC UR14, c[0x0][0x8a8] ;  /* 0x00022a00000e7ab9 */ /* 0x000fe20000000800 */
[----:B------:R-:W-:Y:S01]  /*1f260*/  UMOV UR5, 0x1 ;  /* 0x0000000100057882 */ /* 0x000fe20000000000 */
[----:B------:R-:W-:-:S02]  /*1f270*/  USHF.L.U32 UR24, UR37, 0xd, URZ ;  /* 0x0000000d25187899 */ /* 0x000fc4000800063f */
[----:B------:R-:W-:Y:S02]  /*1f280*/  ULOP3.LUT UR25, UR45, 0x2, URZ, 0xfc, !UPT ;  /* 0x000000022d197892 */ /* 0x000fe4000f8efc3f */
[----:B------:R-:W-:Y:S02]  /*1f290*/  ULOP3.LUT UR13, UR13, 0x80, URZ, 0xc0, !UPT ;  /* 0x000000800d0d7892 */ /* 0x000fe4000f8ec03f */
[----:B------:R-:W-:Y:S02]  /*1f2a0*/  UIADD3 UR14, UR14, -0x1, URZ ;  /* 0xffffffff0e0e7890 */ /* 0x000fe4000fffe03f */
[----:B------:R-:W-:Y:S02]  /*1f2b0*/  USHF.L.U32 UR15, UR5, UR15, URZ ;  /* 0x0000000f050f7299 */ /* 0x000fe4000800063f */
[----:B------:R-:W-:Y:S01]  /*1f2c0*/  ULOP3.LUT UR16, URZ, UR4, URZ, 0x33, !UPT ;  /* 0x000000043f107292 */ /* 0x000fe2000f8e333f */
[----:B------:R-:W-:Y:S01]  /*1f2d0*/  ULDC.64 UR20, c[0x0][0x198] ;  /* 0x0000660000147ab9 */ /* 0x000fe20000000a00 */
[----:B-1----:R-:W-:-:S04]  /*1f2e0*/  IADD3 R0, R0, 0x3f, RZ ;  /* 0x0000003f00007810 */ /* 0x002fc80007ffe0ff */
[----:B------:R-:W-:-:S04]  /*1f2f0*/  SHF.R.S32.HI R5, RZ, 0x1f, R0 ;  /* 0x0000001fff057819 */ /* 0x000fc80000011400 */
[----:B------:R-:W-:Y:S02]  /*1f300*/  LEA.HI R5, R5, R0, RZ, 0x6 ;  /* 0x0000000005057211 */ /* 0x000fe400078f30ff */
[----:B------:R-:W-:Y:S02]  /*1f310*/  MOV R0, 0x1 ;  /* 0x0000000100007802 */ /* 0x000fe40000000f00 */
[----:B------:R-:W-:-:S04]  /*1f320*/  SHF.R.S32.HI R6, RZ, 0x6, R5 ;  /* 0x00000006ff067819 */ /* 0x000fc80000011405 */
[----:B------:R-:W-:-:S07]  /*1f330*/  IADD3 R16, R6, 0x1, RZ ;  /* 0x0000000106107810 */ /* 0x000fce0007ffe0ff */
.L_x_366:
[----:B------:R-:W-:-:S03]  /*1f340*/  UMOV UR4, 0xffffffff ;  /* 0xffffffff00047882 */ /* 0x000fc60000000000 */
[----:B------:R-:W-:Y:S05]  /*1f350*/  BRA.DIV UR4, `(.L_x_356) ;  /* 0x0000001e04247947 */ /* 0x000fea000b800000 */
[----:B------:R-:W-:-:S13]  /*1f360*/  ELECT P0, URZ, PT ;  /* 0x00000000003f782f */ /* 0x000fda0003800000 */
.L_x_414:
[----:B------:R-:W1:Y:S01]  /*1f370*/  LDC R4, c[0x0][0x28c] ;  /* 0x0000a300ff047b82 */ /* 0x000e620000000800 */
[----:B------:R-:W-:Y:S01]  /*1f380*/  BSSY B1, `(.L_x_357) ;  /* 0x0000039000017945 */ /* 0x000fe20003800000 */
[----:B-1----:R-:W-:-:S13]  /*1f390*/  ISETP.LT.OR P0, PT, R4, 0x1, !P0 ;  /* 0x000000010400780c */ /* 0x002fda0004701670 */
[----:B------:R-:W-:Y:S05]  /*1f3a0*/  @P0 BRA `(.L_x_358) ;  /* 0x0000000000d80947 */ /* 0x000fea0003800000 */
[----:B------:R-:W-:Y:S02]  /*1f3b0*/  LEA R3, R3, UR13, 0x8 ;  /* 0x0000000d03037c11 */ /* 0x000fe4000f8e40ff */
[----:B------:R-:W-:Y:S02]  /*1f3c0*/  SHF.L.U32 R2, R2, 0x8, RZ ;  /* 0x0000000802027819 */ /* 0x000fe400000006ff */
[----:B------:R-:W-:Y:S02]  /*1f3d0*/  MOV R13, RZ ;  /* 0x000000ff000d7202 */ /* 0x000fe40000000f00 */
[----:B------:R-:W-:Y:S02]  /*1f3e0*/  MOV R4, R16 ;  /* 0x0000001000047202 */ /* 0x000fe40000000f00 */
[----:B------:R-:W-:Y:S02]  /*1f3f0*/  MOV R5, R0 ;  /* 0x0000000000057202 */ /* 0x000fe40000000f00 */
[----:B------:R-:W-:-:S07]  /*1f400*/  MOV R8, R7 ;  /* 0x0000000700087202 */ /* 0x000fce0000000f00 */
.L_x_361:
[----:B------:R-:W1:Y:S01]  /*1f410*/  S2R R12, SR_CgaCtaId ;  /* 0x00000000000c7919 */ /* 0x000e620000008800 */
[----:B------:R-:W-:Y:S01]  /*1f420*/  MOV R11, 0x400 ;  /* 0x00000400000b7802 */ /* 0x000fe20000000f00 */
[----:B------:R-:W2:Y:S03]  /*1f430*/  S2R R14, SR_TID.X ;  /* 0x00000000000e7919 */ /* 0x000ea60000002100 */
[----:B-1----:R-:W-:Y:S02]  /*1f440*/  LEA R15, R12, R11, 0x18 ;  /* 0x0000000b0c0f7211 */ /* 0x002fe400078ec0ff */
[----:B------:R-:W-:Y:S02]  /*1f450*/  SHF.L.U32 R11, R5, 0x1f, RZ ;  /* 0x0000001f050b7819 */ /* 0x000fe400000006ff */
[----:B------:R-:W-:Y:S02]  /*1f460*/  LEA R12, R8, R15, 0x3 ;  /* 0x0000000f080c7211 */ /* 0x000fe400078e18ff */
[----:B--2---:R-:W-:-:S02]  /*1f470*/  LOP3.LUT P1, RZ, R14, 0x7f, RZ, 0xc0, !PT ;  /* 0x0000007f0eff7812 */ /* 0x004fc4000782c0ff */
[----:B------:R-:W1:Y:S02]  /*1f480*/  SYNCS.PHASECHK.TRANS64.TRYWAIT P0, [R12+URZ+0x30], R11 ;  /* 0x0000300b0c0075a7 */ /* 0x000e64000800017f */
[----:B-1----:R-:W-:Y:S09]  /*1f490*/  @!P0 BRA `(.L_x_359) ;  /* 0x0000001800f88947 */ /* 0x002ff20003800000 */
.L_x_415:
[----:B-1----:R-:W1:Y:S01]  /*1f4a0*/  @!P1 LDC R11, c[0x0][0x500] ;  /* 0x00014000ff0b9b82 */ /* 0x002e620000000800 */
[----:B------:R-:W-:-:S04]  /*1f4b0*/  UPRMT UR4, UR25, 0x9910, URZ ;  /* 0x0000991019047896 */ /* 0x000fc8000800003f */
[----:B------:R-:W-:-:S06]  /*1f4c0*/  UISETP.NE.AND UP0, UPT, UR4, 0x2, UPT ;  /* 0x000000020400788c */ /* 0x000fcc000bf05270 */
[----:B------:R-:W-:Y:S01]  /*1f4d0*/  PLOP3.LUT P0, PT, PT, PT, UP0, 0x80, 0x0 ;  /* 0x000000000000781c */ /* 0x000fe20003f0f008 */
[----:B-1----:R1:W-:-:S12]  /*1f4e0*/  @!P1 SYNCS.ARRIVE.TRANS64 RZ, [R12+URZ], R11 ;  /* 0x0000000b0cff99a7 */ /* 0x0023d8000800003f */
[----:B------:R-:W-:Y:S05]  /*1f4f0*/  @P0 BRA `(.L_x_360) ;  /* 0x0000000000040947 */ /* 0x000fea0003800000 */
[----:B------:R-:W-:Y:S01]  /*1f500*/  BPT.TRAP 0x1 ;  /* 0x000000040000795c */ /* 0x000fe20000300000 */
.L_x_360:
[----:B------:R-:W-:Y:S01]  /*1f510*/  R2UR UR5, R8 ;  /* 0x00000000080572ca */ /* 0x000fe200000e0000 */
[----:B------:R-:W-:Y:S01]  /*1f520*/  UIADD3 UR4, UP0, UR20, 0xf0, URZ ;  /* 0x000000f014047890 */ /* 0x000fe2000ff1e03f */
[----:B------:R-:W-:Y:S01]  /*1f530*/  R2UR UR18, R15 ;  /* 0x000000000f1272ca */ /* 0x000fe200000e0000 */
[----:B------:R-:W-:Y:S01]  /*1f540*/  UIADD3 UR22, UP1, UR20, 0x1f0, URZ ;  /* 0x000001f014167890 */ /* 0x000fe2000ff3e03f */
[----:B------:R-:W-:Y:S01]  /*1f550*/  R2UR UR9, R12 ;  /* 0x000000000c0972ca */ /* 0x000fe200000e0000 */
[----:B------:R-:W-:Y:S01]  /*1f560*/  UMOV UR6, 0x0 ;  /* 0x0000000000067882 */ /* 0x000fe20000000000 */
[----:B------:R-:W-:Y:S01]  /*1f570*/  R2UR UR11, R2 ;  /* 0x00000000020b72ca */ /* 0x000fe200000e0000 */
[----:B------:R-:W-:Y:S01]  /*1f580*/  UIADD3.X UR23, URZ, UR21, URZ, UP1, !UPT ;  /* 0x000000153f177290 */ /* 0x000fe20008ffe43f */
[----:B------:R-:W-:Y:S01]  /*1f590*/  R2UR UR10, R13 ;  /* 0x000000000d0a72ca */ /* 0x000fe200000e0000 */
[----:B------:R-:W-:Y:S01]  /*1f5a0*/  UMOV UR7, 0x10000000 ;  /* 0x1000000000077882 */ /* 0x000fe20000000000 */
[----:B------:R-:W-:Y:S01]  /*1f5b0*/  R2UR UR12, R10 ;  /* 0x000000000a0c72ca */ /* 0x000fe200000e0000 */
[----:B------:R-:W-:Y:S01]  /*1f5c0*/  UMOV UR26, 0x30000 ;  /* 0x00030000001a7882 */ /* 0x000fe20000000000 */
[----:B------:R-:W-:Y:S01]  /*1f5d0*/  IADD3 R4, R4, -0x1, RZ ;  /* 0xffffffff04047810 */ /* 0x000fe20007ffe0ff */
[----:B------:R-:W-:Y:S01]  /*1f5e0*/  USHF.L.U32 UR5, UR5, 0xe, URZ ;  /* 0x0000000e05057899 */ /* 0x000fe2000800063f */
[----:B------:R-:W-:-:S02]  /*1f5f0*/  R2UR UR19, R3 ;  /* 0x00000000031372ca */ /* 0x000fc400000e0000 */
[----:B------:R-:W-:Y:S01]  /*1f600*/  ISETP.GT.AND P1, PT, R4, 0x1, PT ;  /* 0x000000010400780c */ /* 0x000fe20003f24270 */
[----:B------:R-:W-:Y:S01]  /*1f610*/  ULOP3.LUT UR8, UR5, 0x2000, UR24, 0xf8, !UPT ;  /* 0x0000200005087892 */ /* 0x000fe2000f8ef818 */
[----:B------:R-:W-:Y:S01]  /*1f620*/  IADD3 R8, R8, 0x1, RZ ;  /* 0x0000000108087810 */ /* 0x000fe20007ffe0ff */
[----:B------:R-:W-:Y:S01]  /*1f630*/  UIADD3 UR17, UR18, 0x6200, UR5 ;  /* 0x0000620012117890 */ /* 0x000fe2000fffe005 */
[----:B------:R-:W-:Y:S01]  /*1f640*/  IADD3 R13, R13, 0x40, RZ ;  /* 0x000000400d0d7810 */ /* 0x000fe20007ffe0ff */
[----:B------:R-:W-:Y:S01]  /*1f650*/  UIADD3.X UR5, URZ, UR21, URZ, UP0, !UPT ;  /* 0x000000153f057290 */ /* 0x000fe200087fe43f */
[----:B------:R-:W-:Y:S01]  /*1f660*/  ISETP.NE.AND P0, PT, R8, 0x6, PT ;  /* 0x000000060800780c */ /* 0x000fe20003f05270 */
[----:B------:R-:W-:-:S03]  /*1f670*/  UIADD3 UR18, UR18, 0x1e200, UR8 ;  /* 0x0001e20012127890 */ /* 0x000fc6000fffe008 */
[----:B------:R-:W-:Y:S01]  /*1f680*/  UMOV UR8, UR17 ;  /* 0x0000001100087c82 */ /* 0x000fe20008000000 */
[----:B-1----:R-:W-:Y:S02]  /*1f690*/  SEL R12, RZ, 0x1, P0 ;  /* 0x00000001ff0c7807 */ /* 0x002fe40000000000 */
[----:B------:R-:W-:Y:S01]  /*1f6a0*/  SEL R8, R8, RZ, P0 ;  /* 0x000000ff08087207 */ /* 0x000fe20000000000 */
[----:B------:R1:W-:Y:S01]  /*1f6b0*/  UTMALDG.3D [UR8], [UR4], desc[UR6] ;  /* 0x00000608040075b4 */ /* 0x0003e20008011000 */
[----:B------:R-:W-:Y:S01]  /*1f6c0*/  LOP3.LUT R5, R5, R12, RZ, 0x3c, !PT ;  /* 0x0000000c05057212 */ /* 0x000fe200078e3cff */
[----:B-1----:R-:W-:Y:S01]  /*1f6d0*/  UMOV UR8, UR18 ;  /* 0x0000001200087c82 */ /* 0x002fe20008000000 */
[----:B------:R-:W-:Y:S02]  /*1f6e0*/  UMOV UR11, UR19 ;  /* 0x00000013000b7c82 */ /* 0x000fe40008000000 */
[----:B------:R1:W-:Y:S02]  /*1f6f0*/  UTMALDG.3D.MULTICAST [UR8], [UR22], UR26, desc[UR6] ;  /* 0x00000608160073b4 */ /* 0x0003e4000801181a */
[----:B-1----:R-:W-:Y:S05]  /*1f700*/  @P1 BRA `(.L_x_361) ;  /* 0xfffffffc00401947 */ /* 0x002fea000383ffff */
.L_x_358:
[----:B------:R-:W-:Y:S05]  /*1f710*/  BSYNC B1 ;  /* 0x0000000000017941 */ /* 0x000fea0003800000 */
.L_x_357:
[----:B------:R-:W2:Y:S01]  /*1f720*/  LDL.LU R14, [R1+0x4b0] ;  /* 0x0004b000010e7983 */ /* 0x000ea20000300800 */
[----:B------:R-:W-:Y:S01]  /*1f730*/  LOP3.LUT P0, RZ, R9, 0xff, RZ, 0xc0, !PT ;  /* 0x000000ff09ff7812 */ /* 0x000fe2000780c0ff */
[----:B------:R-:W-:Y:S02]  /*1f740*/  ULDC.64 UR4, c[0x0][0x8f8] ;  /* 0x00023e0000047ab9 */ /* 0x000fe40000000a00 */
[----:B------:R-:W3:Y:S01]  /*1f750*/  LDL.LU R12, [R1+0x4ac] ;  /* 0x0004ac00010c7983 */ /* 0x000ee20000300800 */
[C---:B------:R-:W-:Y:S01]  /*1f760*/  IADD3 R4, R6.reuse, R7, RZ ;  /* 0x0000000706047210 */ /* 0x040fe20007ffe0ff */
[----:B------:R-:W-:Y:S01]  /*1f770*/  BSSY B1, `(.L_x_362) ;  /* 0x0000070000017945 */ /* 0x000fe20003800000 */
[----:B------:R-:W-:Y:S02]  /*1f780*/  ISETP.GE.U32.AND P1, PT, R6, 0x6, PT ;  /* 0x000000060600780c */ /* 0x000fe40003f26070 */
[----:B------:R-:W-:Y:S02]  /*1f790*/  MOV R10, 0xffffffff ;  /* 0xffffffff000a7802 */ /* 0x000fe40000000f00 */
[----:B------:R-:W-:-:S03]  /*1f7a0*/  PRMT R9, RZ, 0x7610, R9 ;  /* 0x00007610ff097816 */ /* 0x000fc60000000009 */
[----:B------:R-:W1:Y:S01]  /*1f7b0*/  @P0 S2R R3, SR_CgaCtaId ;  /* 0x0000000000030919 */ /* 0x000e620000008800 */
[----:B------:R-:W-:-:S04]  /*1f7c0*/  @P0 MOV R2, 0x400 ;  /* 0x0000040000020802 */ /* 0x000fc80000000f00 */
[----:B-1----:R-:W-:-:S04]  /*1f7d0*/  @P0 LEA R2, R3, R2, 0x18 ;  /* 0x0000000203020211 */ /* 0x002fc800078ec0ff */
[----:B------:R1:W-:Y:S01]  /*1f7e0*/  @P0 SYNCS.ARRIVE.TRANS64.A1T0 RZ, [R2+URZ+0xa8], RZ ;  /* 0x0000a8ff02ff09a7 */ /* 0x0003e2000810003f */
[----:B------:R-:W-:-:S04]  /*1f7f0*/  ISETP.GT.U32.AND P0, PT, R4, 0x5, PT ;  /* 0x000000050400780c */ /* 0x000fc80003f04070 */
[----:B------:R-:W-:Y:S01]  /*1f800*/  ISETP.LT.U32.AND P0, PT, R6, 0x6, P0 ;  /* 0x000000060600780c */ /* 0x000fe20000701070 */
[----:B-1----:R-:W-:Y:S01]  /*1f810*/  IMAD.WIDE.U32 R2, R4, -0x55555555, RZ ;  /* 0xaaaaaaab04027825 */ /* 0x002fe200078e00ff */
[----:B------:R-:W-:-:S04]  /*1f820*/  MOV R2, 0xffffffff ;  /* 0xffffffff00027802 */ /* 0x000fc80000000f00 */
[----:B------:R-:W-:Y:S02]  /*1f830*/  SHF.R.U32.HI R5, RZ, 0x2, R3 ;  /* 0x00000002ff057819 */ /* 0x000fe40000011603 */
[----:B------:R-:W-:-:S03]  /*1f840*/  SEL R3, RZ, 0x1, !P0 ;  /* 0x00000001ff037807 */ /* 0x000fc60004000000 */
[--C-:B------:R-:W-:Y:S01]  /*1f850*/  IMAD R7, R5, -0x6, R4.reuse ;  /* 0xfffffffa05077824 */ /* 0x100fe200078e0204 */
[----:B------:R-:W-:Y:S02]  /*1f860*/  LOP3.LUT R0, R0, R3, RZ, 0x3c, !PT ;  /* 0x0000000300007212 */ /* 0x000fe400078e3cff */
[----:B------:R-:W-:Y:S02]  /*1f870*/  MOV R3, 0xffffffff ;  /* 0xffffffff00037802 */ /* 0x000fe40000000f00 */
[----:B------:R-:W-:Y:S02]  /*1f880*/  @P1 LOP3.LUT R0, R0, 0x1, R5, 0x78, !PT ;  /* 0x0000000100001812 */ /* 0x000fe400078e7805 */
[----:B------:R-:W-:Y:S02]  /*1f890*/  PRMT R4, RZ, 0x7610, R4 ;  /* 0x00007610ff047816 */ /* 0x000fe40000000004 */
[----:B---3--:R-:W-:-:S04]  /*1f8a0*/  IADD3 R12, P0, R12, UR54, RZ ;  /* 0x000000360c0c7c10 */ /* 0x008fc8000ff1e0ff */
[----:B--2---:R-:W-:Y:S01]  /*1f8b0*/  IADD3.X R14, R14, UR38, RZ, P0, !PT ;  /* 0x000000260e0e7c10 */ /* 0x004fe200087fe4ff */
        /* <DEDUP_REMOVED lines=8> */
[----:B------:R-:W-:Y:S01]  /*1f940*/  ULDC UR7, c[0x0][0x8d8] ;  /* 0x0002360000077ab9 */ /* 0x000fe20000000800 */
[----:B------:R-:W3:Y:S05]  /*1f950*/  S2R R2, SR_CTAID.Y ;  /* 0x0000000000027919 */ /* 0x000eea0000002600 */
[----:B------:R-:W4:Y:S08]  /*1f960*/  LDC R5, c[0x0][0x144] ;  /* 0x00005100ff057b82 */ /* 0x000f300000000800 */
[----:B------:R-:W5:Y:S01]  /*1f970*/  LDC R11, c[0x0][0x148] ;  /* 0x00005200ff0b7b82 */ /* 0x000f620000000800 */
[----:B--2---:R-:W-:-:S02]  /*1f980*/  ISETP.NE.AND P2, PT, R15, 0x1, PT ;  /* 0x000000010f00780c */ /* 0x004fc40003f45270 */
[----:B-1----:R-:W-:Y:S02]  /*1f990*/  I2FP.F32.U32 R3, R8 ;  /* 0x0000000800037245 */ /* 0x002fe40000201000 */
[----:B---3--:R-:W-:-:S03]  /*1f9a0*/  I2FP.F32.U32 R4, R2 ;  /* 0x0000000200047245 */ /* 0x008fc60000201000 */
[----:B------:R-:W-:Y:S01]  /*1f9b0*/  FMUL R3, R3, UR4 ;  /* 0x0000000403037c20 */ /* 0x000fe20008400000 */
[----:B------:R-:W-:Y:S02]  /*1f9c0*/  ULDC UR4, c[0x0][0x154] ;  /* 0x0000550000047ab9 */ /* 0x000fe40000000800 */
[----:B------:R-:W-:Y:S01]  /*1f9d0*/  FMUL R10, R4, UR4 ;  /* 0x00000004040a7c20 */ /* 0x000fe20008400000 */
[----:B------:R-:W-:Y:S02]  /*1f9e0*/  ULDC.64 UR4, c[0x0][0x8d0] ;  /* 0x0002340000047ab9 */ /* 0x000fe40000000a00 */
[----:B------:R-:W1:Y:S01]  /*1f9f0*/  F2I.U32.TRUNC.NTZ R3, R3 ;  /* 0x0000000300037305 */ /* 0x000e62000020f000 */
[----:B------:R-:W-:-:S04]  /*1fa00*/  ISETP.NE.U32.AND P0, PT, RZ, UR4, PT ;  /* 0x00000004ff007c0c */ /* 0x000fc8000bf05070 */
[----:B------:R-:W-:-:S03]  /*1fa10*/  ISETP.NE.AND.EX P0, PT, RZ, UR5, PT, P0 ;  /* 0x00000005ff007c0c */ /* 0x000fc6000bf05300 */
[----:B------:R-:W2:Y:S01]  /*1fa20*/  F2I.U32.TRUNC.NTZ R10, R10 ;  /* 0x0000000a000a7305 */ /* 0x000ea2000020f000 */
[----:B-1----:R-:W-:Y:S02]  /*1fa30*/  IADD3 R4, -R3, RZ, RZ ;  /* 0x000000ff03047210 */ /* 0x002fe40007ffe1ff */
[----:B------:R-:W-:-:S03]  /*1fa40*/  MOV R3, R14 ;  /* 0x0000000e00037202 */ /* 0x000fc60000000f00 */
[----:B----4-:R-:W-:Y:S01]  /*1fa50*/  IMAD R8, R5, R4, R8 ;  /* 0x0000000405087224 */ /* 0x010fe200078e0208 */
[----:B--2---:R-:W-:-:S05]  /*1fa60*/  IADD3 R4, -R10, RZ, RZ ;  /* 0x000000ff0a047210 */ /* 0x004fca0007ffe1ff */
[----:B-----5:R-:W-:Y:S01]  /*1fa70*/  @P2 IMAD R8, R11, R4, R2 ;  /* 0x000000040b082224 */ /* 0x020fe200078e0202 */
[----:B------:R-:W-:Y:S01]  /*1fa80*/  MOV R2, R12 ;  /* 0x0000000c00027202 */ /* 0x000fe20000000f00 */
[----:B------:R-:W-:Y:S06]  /*1fa90*/  @!P0 BRA `(.L_x_364) ;  /* 0x0000000000288947 */ /* 0x000fec0003800000 */
[----:B------:R-:W-:Y:S02]  /*1faa0*/  ULDC UR6, c[0x0][0x8dc] ;  /* 0x0002370000067ab9 */ /* 0x000fe40000000800 */
[----:B------:R-:W-:-:S04]  /*1fab0*/  IADD3 R3, P0, R12, UR6, RZ ;  /* 0x000000060c037c10 */ /* 0x000fc8000ff1e0ff */
[----:B------:R-:W-:-:S05]  /*1fac0*/  IADD3.X R11, RZ, R14, RZ, P0, !PT ;  /* 0x0000000eff0b7210 */ /* 0x000fca00007fe4ff */
[----:B------:R-:W-:-:S04]  /*1fad0*/  IMAD.WIDE.U32 R4, R11, UR4, RZ ;  /* 0x000000040b047c25 */ /* 0x000fc8000f8e00ff */
[----:B------:R-:W-:-:S04]  /*1fae0*/  IMAD.WIDE.U32 R4, P0, R3, UR5, R4 ;  /* 0x0000000503047c25 */ /* 0x000fc8000f800004 */
[----:B------:R-:W-:Y:S01]  /*1faf0*/  IMAD.WIDE.U32 R2, R3, UR4, RZ ;  /* 0x0000000403027c25 */ /* 0x000fe2000f8e00ff */
[----:B------:R-:W-:-:S04]  /*1fb00*/  MOV R2, R5 ;  /* 0x0000000500027202 */ /* 0x000fc80000000f00 */
[----:B------:R-:W-:Y:S02]  /*1fb10*/  IADD3 RZ, P1, R3, R4, RZ ;  /* 0x0000000403ff7210 */ /* 0x000fe40007f3e0ff */
[----:B------:R-:W-:-:S03]  /*1fb20*/  IADD3.X R3, RZ, RZ, RZ, P0, !PT ;  /* 0x000000ffff037210 */ /* 0x000fc600007fe4ff */
[----:B------:R-:W-:-:S08]  /*1fb30*/  IMAD.WIDE.U32.X R2, R11, UR5, R2, P1 ;  /* 0x000000050b027c25 */ /* 0x000fd000088e0402 */
.L_x_364:
[--C-:B------:R-:W-:Y:S01]  /*1fb40*/  SHF.R.U64 R10, R2, UR7, R3.reuse ;  /* 0x00000007020a7c19 */ /* 0x100fe20008001203 */
[----:B------:R-:W-:Y:S01]  /*1fb50*/  ULDC.64 UR4, c[0x0][0x8c8] ;  /* 0x0002320000047ab9 */ /* 0x000fe20000000a00 */
[----:B------:R-:W-:Y:S01]  /*1fb60*/  SHF.R.U32.HI R2, RZ, UR7, R3 ;  /* 0x00000007ff027c19 */ /* 0x000fe20008011603 */
[----:B------:R-:W-:Y:S01]  /*1fb70*/  ULDC.64 UR6, c[0x0][0x8e8] ;  /* 0x00023a0000067ab9 */ /* 0x000fe20000000a00 */
[----:B------:R-:W-:Y:S02]  /*1fb80*/  IADD3 R11, P0, RZ, -R10, RZ ;  /* 0x8000000aff0b7210 */ /* 0x000fe40007f1e0ff */
[----:B------:R-:W-:Y:S02]  /*1fb90*/  MOV R3, R14 ;  /* 0x0000000e00037202 */ /* 0x000fe40000000f00 */
[----:B------:R-:W-:Y:S02]  /*1fba0*/  IADD3.X R2, RZ, ~R2, RZ, P0, !PT ;  /* 0x80000002ff027210 */ /* 0x000fe400007fe4ff */
[----:B------:R-:W-:-:S03]  /*1fbb0*/  ISETP.NE.U32.AND P0, PT, RZ, UR6, PT ;  /* 0x00000006ff007c0c */ /* 0x000fc6000bf05070 */
[----:B------:R-:W-:Y:S01]  /*1fbc0*/  IMAD R2, R2, UR4, RZ ;  /* 0x0000000402027c24 */ /* 0x000fe2000f8e02ff */
[----:B------:R-:W-:-:S03]  /*1fbd0*/  ISETP.NE.AND.EX P0, PT, RZ, UR7, PT, P0 ;  /* 0x00000007ff007c0c */ /* 0x000fc6000bf05300 */
[----:B------:R-:W-:Y:S01]  /*1fbe0*/  IMAD R5, R11, UR5, R2 ;  /* 0x000000050b057c24 */ /* 0x000fe2000f8e0202 */
[----:B------:R-:W-:-:S05]  /*1fbf0*/  MOV R2, R12 ;  /* 0x0000000c00027202 */ /* 0x000fca0000000f00 */
[----:B------:R-:W-:Y:S01]  /*1fc00*/  IMAD.WIDE.U32 R2, R11, UR4, R2 ;  /* 0x000000040b027c25 */ /* 0x000fe2000f8e0002 */
[----:B------:R-:W-:-:S04]  /*1fc10*/  ULDC UR4, c[0x0][0x8c0] ;  /* 0x0002300000047ab9 */ /* 0x000fc80000000800 */
[----:B------:R-:W-:-:S04]  /*1fc20*/  IADD3 R3, R3, R5, RZ ;  /* 0x0000000503037210 */ /* 0x000fc80007ffe0ff */
[--C-:B------:R-:W-:Y:S02]  /*1fc30*/  SHF.R.U64 R11, R2, UR4, R3.reuse ;  /* 0x00000004020b7c19 */ /* 0x100fe40008001203 */
[----:B------:R-:W-:Y:S01]  /*1fc40*/  SHF.R.U32.HI R2, RZ, UR4, R3 ;  /* 0x00000004ff027c19 */ /* 0x000fe20008011603 */
[----:B------:R-:W-:-:S03]  /*1fc50*/  ULDC UR4, c[0x0][0x8b0] ;  /* 0x00022c0000047ab9 */ /* 0x000fc60000000800 */
[--C-:B------:R-:W-:Y:S02]  /*1fc60*/  SHF.R.U64 R12, R11, UR4, R2.reuse ;  /* 0x000000040b0c7c19 */ /* 0x100fe40008001202 */
[----:B------:R-:W-:Y:S01]  /*1fc70*/  SHF.R.U32.HI R3, RZ, UR4, R2 ;  /* 0x00000004ff037c19 */ /* 0x000fe20008011602 */
[----:B------:R-:W-:-:S03]  /*1fc80*/  ULDC UR4, c[0x0][0x900] ;  /* 0x0002400000047ab9 */ /* 0x000fc60000000800 */
[--C-:B------:R-:W-:Y:S02]  /*1fc90*/  SHF.R.U64 R13, R12, UR4, R3.reuse ;  /* 0x000000040c0d7c19 */ /* 0x100fe40008001203 */
[----:B------:R-:W-:Y:S02]  /*1fca0*/  SHF.R.U32.HI R14, RZ, UR4, R3 ;  /* 0x00000004ff0e7c19 */ /* 0x000fe40008011603 */
[----:B------:R-:W-:Y:S02]  /*1fcb0*/  MOV R2, R13 ;  /* 0x0000000d00027202 */ /* 0x000fe40000000f00 */
        /* <DEDUP_REMOVED lines=12> */
.L_x_365:
[----:B------:R-:W-:Y:S01]  /*1fd80*/  ULDC UR4, c[0x0][0x8f0] ;  /* 0x00023c0000047ab9 */ /* 0x000fe20000000800 */
[----:B------:R-:W-:Y:S02]  /*1fd90*/  LOP3.LUT R12, R12, UR16, RZ, 0xc0, !PT ;  /* 0x000000100c0c7c12 */ /* 0x000fe4000f8ec0ff */
[----:B------:R-:W-:Y:S01]  /*1fda0*/  SHF.R.U64 R3, R2, UR4, R3 ;  /* 0x0000000402037c19 */ /* 0x000fe20008001203 */
[----:B------:R-:W-:Y:S01]  /*1fdb0*/  ULDC UR4, c[0x0][0x8e0] ;  /* 0x0002380000047ab9 */ /* 0x000fe20000000800 */
[----:B------:R-:W-:Y:S02]  /*1fdc0*/  MOV R4, 0x1 ;  /* 0x0000000100047802 */ /* 0x000fe40000000f00 */
[C---:B------:R-:W-:Y:S01]  /*1fdd0*/  IADD3 R2, -R3.reuse, RZ, RZ ;  /* 0x000000ff03027210 */ /* 0x040fe20007ffe1ff */
[----:B------:R-:W-:-:S04]  /*1fde0*/  IMAD R5, R3, UR15, R12 ;  /* 0x0000000f03057c24 */ /* 0x000fc8000f8e020c */
[----:B------:R-:W-:Y:S01]  /*1fdf0*/  IMAD R13, R2, UR4, R13 ;  /* 0x00000004020d7c24 */ /* 0x000fe2000f8e020d */
[----:B------:R-:W-:Y:S01]  /*1fe00*/  ULDC UR4, c[0x0][0x8b8] ;  /* 0x00022e0000047ab9 */ /* 0x000fe20000000800 */
[----:B------:R-:W-:Y:S01]  /*1fe10*/  LOP3.LUT R2, R11, UR14, RZ, 0xc0, !PT ;  /* 0x0000000e0b027c12 */ /* 0x000fe2000f8ec0ff */
[----:B------:R-:W-:Y:S01]  /*1fe20*/  IMAD R8, R5, UR4, R8 ;  /* 0x0000000405087c24 */ /* 0x000fe2000f8e0208 */
[----:B------:R-:W-:-:S03]  /*1fe30*/  ULDC UR4, c[0x0][0x8a8] ;  /* 0x00022a0000047ab9 */ /* 0x000fc60000000800 */
[----:B------:R-:W-:-:S05]  /*1fe40*/  IMAD R13, R13, UR4, R2 ;  /* 0x000000040d0d7c24 */ /* 0x000fca000f8e0202 */
[----:B------:R-:W-:Y:S02]  /*1fe50*/  SEL R3, R13, R8, !P2 ;  /* 0x000000080d037207 */ /* 0x000fe40005000000 */
[----:B------:R-:W-:-:S07]  /*1fe60*/  SEL R2, R8, R13, !P2 ;  /* 0x0000000d08027207 */ /* 0x000fce0005000000 */
.L_x_363:
[----:B------:R-:W-:Y:S05]  /*1fe70*/  BSYNC B1 ;  /* 0x0000000000017941 */ /* 0x000fea0003800000 */
.L_x_362:
[----:B------:R-:W-:-:S13]  /*1fe80*/  LOP3.LUT P0, RZ, R4, 0xff, RZ, 0xc0, !PT ;  /* 0x000000ff04ff7812 */ /* 0x000fda000780c0ff */
[----:B------:R-:W-:Y:S05]  /*1fe90*/  @P0 BRA `(.L_x_366) ;  /* 0xfffffff400280947 */ /* 0x000fea000383ffff */
[----:B------:R-:W-:Y:S05]  /*1fea0*/  BSYNC B0 ;  /* 0x0000000000007941 */ /* 0x000fea0003800000 */
.L_x_355:
[----:B------:R-:W-:-:S03]  /*1feb0*/  UMOV UR4, 0xffffffff ;  /* 0xffffffff00047882 */ /* 0x000fc60000000000 */
[----:B------:R-:W-:Y:S05]  /*1fec0*/  BRA.DIV UR4, `(.L_x_367) ;  /* 0x0000001204807947 */ /* 0x000fea000b800000 */
[----:B------:R-:W-:-:S13]  /*1fed0*/  ELECT P0, URZ, PT ;  /* 0x00000000003f782f */ /* 0x000fda0003800000 */
.L_x_418:
[----:B------:R-:W-:Y:S04]  /*1fee0*/  BSSY B0, `(.L_x_368) ;  /* 0x000003e000007945 */ /* 0x000fe80003800000 */
[----:B------:R-:W-:Y:S05]  /*1fef0*/  @!P0 BRA `(.L_x_369) ;  /* 0x0000000000f08947 */ /* 0x000fea0003800000 */
[----:B------:R-:W-:-:S04]  /*1ff00*/  ULOP3.LUT UR4, UR45, 0x2, URZ, 0xfc, !UPT ;  /* 0x000000022d047892 */ /* 0x000fc8000f8efc3f */
[----:B------:R-:W-:-:S06]  /*1ff10*/  UISETP.NE.AND UP0, UPT, UR4, 0x3, UPT ;  /* 0x000000030400788c */ /* 0x000fcc000bf05270 */
[----:B------:R-:W-:-:S13]  /*1ff20*/  PLOP3.LUT P0, PT, PT, PT, UP0, 0x80, 0x0 ;  /* 0x000000000000781c */ /* 0x000fda0003f0f008 */
[----:B------:R-:W-:Y:S05]  /*1ff30*/  @!P0 BRA `(.L_x_370) ;  /* 0x0000000000048947 */ /* 0x000fea0003800000 */
[----:B------:R-:W-:Y:S01]  /*1ff40*/  BPT.TRAP 0x1 ;  /* 0x000000040000795c */ /* 0x000fe20000300000 */
.L_x_370:
[----:B------:R-:W1:Y:S01]  /*1ff50*/  S2R R3, SR_CgaCtaId ;  /* 0x0000000000037919 */ /* 0x000e620000008800 */
[----:B------:R-:W-:-:S04]  /*1ff60*/  MOV R2, 0x400 ;  /* 0x0000040000027802 */ /* 0x000fc80000000f00 */
[----:B-1----:R-:W-:Y:S02]  /*1ff70*/  LEA R2, R3, R2, 0x18 ;  /* 0x0000000203027211 */ /* 0x002fe400078ec0ff */
[----:B------:R-:W-:Y:S02]  /*1ff80*/  SHF.L.U32 R3, R0, 0x1f, RZ ;  /* 0x0000001f00037819 */ /* 0x000fe400000006ff */
[----:B------:R-:W-:-:S04]  /*1ff90*/  IADD3 R2, R2, 0x30, RZ ;  /* 0x0000003002027810 */ /* 0x000fc80007ffe0ff */
[----:B------:R-:W-:-:S04]  /*1ffa0*/  LEA R4, R7, R2, 0x3 ;  /* 0x0000000207047211 */ /* 0x000fc800078e18ff */
[----:B------:R-:W1:Y:S02]  /*1ffb0*/  SYNCS.PHASECHK.TRANS64.TRYWAIT P0, [R4+URZ], R3 ;  /* 0x00000003040075a7 */ /* 0x000e64000800017f */
[----:B-1----:R-:W-:Y:S05]  /*1ffc0*/  @!P0 BRA `(.L_x_371) ;  /* 0x0000001000648947 */ /* 0x002fea0003800000 */
.L_x_419:
[----:B------:R-:W-:-:S04]  /*1ffd0*/  IADD3 R7, R7, 0x1, RZ ;  /* 0x0000000107077810 */ /* 0x000fc80007ffe0ff */
[----:B------:R-:W-:-:S04]  /*1ffe0*/  ISETP.NE.AND P0, PT, R7, 0x6, PT ;  /* 0x000000060700780c */ /* 0x000fc80003f05270 */
[----:B-1----:R-:W-:Y:S02]  /*1fff0*/  SEL R3, RZ, 0x1, P0 ;  /* 0x00000001ff037807 */ /* 0x002fe40000000000 */
[----:B------:R-:W-:Y:S02]  /*20000*/  SEL R7, R7, RZ, P0 ;  /* 0x000000ff07077207 */ /* 0x000fe40000000000 */
[----:B------:R-:W-:Y:S02]  /*20010*/  LOP3.LUT R4, R0, R3, RZ, 0x3c, !PT ;  /* 0x0000000300047212 */ /* 0x000fe400078e3cff */
[----:B------:R-:W-:Y:S02]  /*20020*/  LEA R3, R7, R2, 0x3 ;  /* 0x0000000207037211 */ /* 0x000fe400078e18ff */
[----:B------:R-:W-:-:S04]  /*20030*/  SHF.L.U32 R0, R4, 0x1f, RZ ;  /* 0x0000001f04007819 */ /* 0x000fc800000006ff */
[----:B------:R-:W1:Y:S02]  /*20040*/  SYNCS.PHASECHK.TRANS64.TRYWAIT P0, [R3+URZ], R0 ;  /* 0x00000000030075a7 */ /* 0x000e64000800017f */
[----:B-1----:R-:W-:Y:S05]  /*20050*/  @!P0 BRA `(.L_x_372) ;  /* 0x0000001000548947 */ /* 0x002fea0003800000 */
.L_x_420:
[----:B-1----:R-:W-:-:S04]  /*20060*/  IADD3 R0, R7, 0x1, RZ ;  /* 0x0000000107007810 */ /* 0x002fc80007ffe0ff */
[----:B------:R-:W-:-:S04]  /*20070*/  ISETP.NE.AND P0, PT, R0, 0x6, PT ;  /* 0x000000060000780c */ /* 0x000fc80003f05270 */
[----:B------:R-:W-:Y:S02]  /*20080*/  SEL R3, RZ, 0x1, P0 ;  /* 0x00000001ff037807 */ /* 0x000fe40000000000 */
[----:B------:R-:W-:Y:S02]  /*20090*/  SEL R5, R0, RZ, P0 ;  /* 0x000000ff00057207 */ /* 0x000fe40000000000 */
[----:B------:R-:W-:Y:S02]  /*200a0*/  LOP3.LUT R4, R4, R3, RZ, 0x3c, !PT ;  /* 0x0000000304047212 */ /* 0x000fe400078e3cff */
[----:B------:R-:W-:Y:S02]  /*200b0*/  LEA R3, R5, R2, 0x3 ;  /* 0x0000000205037211 */ /* 0x000fe400078e18ff */
[----:B------:R-:W-:-:S04]  /*200c0*/  SHF.L.U32 R0, R4, 0x1f, RZ ;  /* 0x0000001f04007819 */ /* 0x000fc800000006ff */
[----:B------:R-:W1:Y:S02]  /*200d0*/  SYNCS.PHASECHK.TRANS64.TRYWAIT P0, [R3+URZ], R0 ;  /* 0x00000000030075a7 */ /* 0x000e64000800017f */
[----:B-1----:R-:W-:Y:S05]  /*200e0*/  @!P0 BRA `(.L_x_373) ;  /* 0x0000001000448947 */ /* 0x002fea0003800000 */
.L_x_421:
        /* <DEDUP_REMOVED lines=9> */
.L_x_422:
        /* <DEDUP_REMOVED lines=9> */
.L_x_423:
[----:B-1----:R-:W-:-:S04]  /*20210*/  IADD3 R0, R5, 0x1, RZ ;  /* 0x0000000105007810 */ /* 0x002fc80007ffe0ff */
[----:B------:R-:W-:-:S04]  /*20220*/  ISETP.NE.AND P0, PT, R0, 0x6, PT ;  /* 0x000000060000780c */ /* 0x000fc80003f05270 */
[----:B------:R-:W-:Y:S02]  /*20230*/  SEL R4, RZ, 0x1, P0 ;  /* 0x00000001ff047807 */ /* 0x000fe40000000000 */
[----:B------:R-:W-:Y:S02]  /*20240*/  SEL R3, R0, RZ, P0 ;  /* 0x000000ff00037207 */ /* 0x000fe40000000000 */
[----:B------:R-:W-:Y:S02]  /*20250*/  LOP3.LUT R0, R7, R4, RZ, 0x3c, !PT ;  /* 0x0000000407007212 */ /* 0x000fe400078e3cff */
[----:B------:R-:W-:Y:S02]  /*20260*/  LEA R3, R3, R2, 0x3 ;  /* 0x0000000203037211 */ /* 0x000fe400078e18ff */
[----:B------:R-:W-:-:S07]  /*20270*/  SHF.L.U32 R0, R0, 0x1f, RZ ;  /* 0x0000001f00007819 */ /* 0x000fce00000006ff */
.L_x_376:
[----:B-1----:R1:W2:Y:S02]  /*20280*/  SYNCS.PHASECHK.TRANS64.TRYWAIT P0, [R3+URZ], R0 ;  /* 0x00000000030075a7 */ /* 0x0022a4000800017f */
[----:B--2---:R-:W-:Y:S05]  /*20290*/  @!P0 NANOSLEEP.SYNCS 0x989680 ;  /* 0x009896800000895d */ /* 0x004fea0003900000 */
[----:B------:R-:W2:Y:S02]  /*202a0*/  @!P0 SYNCS.PHASECHK.TRANS64 P0, [R3+URZ], R0 ;  /* 0x00000000030085a7 */ /* 0x000ea4000800007f */
[----:B--2---:R-:W-:Y:S05]  /*202b0*/  @!P0 BRA `(.L_x_376) ;  /* 0xfffffffc00f08947 */ /* 0x004fea000383ffff */
.L_x_369:
[----:B------:R-:W-:Y:S05]  /*202c0*/  BSYNC B0 ;  /* 0x0000000000007941 */ /* 0x000fea0003800000 */
.L_x_368:
[----:B------:R-:W-:Y:S05]  /*202d0*/  EXIT ;  /* 0x000000000000794d */ /* 0x000fea0003800000 */
.L_x_24:
[----:B---3--:R-:W-:-:S04]  /*202e0*/  MOV R5, UR4 ;  /* 0x0000000400057c02 */ /* 0x008fc80008000f00 */
[----:B------:R3:W4:Y:S03]  /*202f0*/  SYNCS.PHASECHK.TRANS64.TRYWAIT P0, [R5+URZ], R0 ;  /* 0x00000000050075a7 */ /* 0x000726000800017f */
[----:B----4-:R-:W-:Y:S05]  /*20300*/  @!P0 NANOSLEEP.SYNCS 0x989680 ;  /* 0x009896800000895d */ /* 0x010fea0003900000 */
[----:B------:R-:W4:Y:S02]  /*20310*/  @!P0 SYNCS.PHASECHK.TRANS64 P0, [R5+URZ], R0 ;  /* 0x00000000050085a7 */ /* 0x000f24000800007f */
[----:B----4-:R-:W-:Y:S05]  /*20320*/  @!P0 BRA `(.L_x_24) ;  /* 0xfffffffc00ec8947 */ /* 0x010fea000383ffff */
[----:B------:R-:W-:Y:S05]  /*20330*/  BRA `(.L_x_23) ;  /* 0xfffffe3000507947 */ /* 0x000fea000383ffff */
.L_x_30:
[----:B---3--:R-:W-:-:S04]  /*20340*/  MOV R4, UR6 ;  /* 0x0000000600047c02 */ /* 0x008fc80008000f00 */
[----:B------:R3:W4:Y:S03]  /*20350*/  SYNCS.PHASECHK.TRANS64.TRYWAIT P0, [R4+URZ], R0 ;  /* 0x00000000040075a7 */ /* 0x000726000800017f */
[----:B----4-:R-:W-:Y:S05]  /*20360*/  @!P0 NANOSLEEP.SYNCS 0x989680 ;  /* 0x009896800000895d */ /* 0x010fea0003900000 */
[----:B------:R-:W4:Y:S02]  /*20370*/  @!P0 SYNCS.PHASECHK.TRANS64 P0, [R4+URZ], R0 ;  /* 0x00000000040085a7 */ /* 0x000f24000800007f */
[----:B----4-:R-:W-:Y:S05]  /*20380*/  @!P0 BRA `(.L_x_30) ;  /* 0xfffffffc00ec8947 */ /* 0x010fea000383ffff */
[----:B------:R-:W-:Y:S05]  /*20390*/  BRA `(.L_x_29) ;  /* 0xfffffe7400b47947 */ /* 0x000fea000383ffff */
.L_x_56:
[----:B-1----:R1:W3:Y:S02]  /*203a0*/  SYNCS.PHASECHK.TRANS64.TRYWAIT P1, [R6+URZ+0x60], R0 ;  /* 0x00006000060075a7 */ /* 0x0022e4000802017f */
[----:B---3--:R-:W-:Y:S05]  /*203b0*/  @!P1 NANOSLEEP.SYNCS 0x989680 ;  /* 0x009896800000995d */ /* 0x008fea0003900000 */
[----:B------:R-:W3:Y:S02]  /*203c0*/  @!P1 SYNCS.PHASECHK.TRANS64 P1, [R6+URZ+0x60], R0 ;  /* 0x00006000060095a7 */ /* 0x000ee4000802007f */
[----:B---3--:R-:W-:Y:S05]  /*203d0*/  @!P1 BRA `(.L_x_56) ;  /* 0xfffffffc00f09947 */ /* 0x008fea000383ffff */
[----:B------:R-:W-:Y:S05]  /*203e0*/  BRA `(.L_x_377) ;  /* 0xffffff18004c7947 */ /* 0x000fea000383ffff */
.L_x_67:
[----:B-1----:R1:W3:Y:S02]  /*203f0*/  SYNCS.PHASECHK.TRANS64.TRYWAIT P3, [R7+URZ+0x60], R8 ;  /* 0x00006008070075a7 */ /* 0x0022e4000806017f */
[----:B---3--:R-:W-:Y:S05]  /*20400*/  @!P3 NANOSLEEP.SYNCS 0x989680 ;  /* 0x009896800000b95d */ /* 0x008fea0003900000 */
[----:B------:R-:W3:Y:S02]  /*20410*/  @!P3 SYNCS.PHASECHK.TRANS64 P3, [R7+URZ+0x60], R8 ;  /* 0x000060080700b5a7 */ /* 0x000ee4000806007f */
[----:B---3--:R-:W-:Y:S05]  /*20420*/  @!P3 BRA `(.L_x_67) ;  /* 0xfffffffc00f0b947 */ /* 0x008fea000383ffff */
[----:B------:R-:W-:Y:S05]  /*20430*/  BRA `(.L_x_378) ;  /* 0xffffff2000b07947 */ /* 0x000fea000383ffff */
.L_x_78:
[----:B-1----:R1:W2:Y:S02]  /*20440*/  SYNCS.PHASECHK.TRANS64.TRYWAIT P3, [R7+URZ+0x60], R8 ;  /* 0x00006008070075a7 */ /* 0x0022a4000806017f */
[----:B--2---:R-:W-:Y:S05]  /*20450*/  @!P3 NANOSLEEP.SYNCS 0x989680 ;  /* 0x009896800000b95d */ /* 0x004fea0003900000 */
[----:B------:R-:W2:Y:S02]  /*20460*/  @!P3 SYNCS.PHASECHK.TRANS64 P3, [R7+URZ+0x60], R8 ;  /* 0x000060080700b5a7 */ /* 0x000ea4000806007f */
[----:B--2---:R-:W-:Y:S05]  /*20470*/  @!P3 BRA `(.L_x_78) ;  /* 0xfffffffc00f0b947 */ /* 0x004fea000383ffff */
[----:B------:R-:W-:Y:S05]  /*20480*/  BRA `(.L_x_379) ;  /* 0xffffff2c00307947 */ /* 0x000fea000383ffff */
.L_x_89:
[----:B-1----:R1:W2:Y:S02]  /*20490*/  SYNCS.PHASECHK.TRANS64.TRYWAIT P3, [R9+URZ+0x60], R10 ;  /* 0x0000600a090075a7 */ /* 0x0022a4000806017f */
[----:B--2---:R-:W-:Y:S05]  /*204a0*/  @!P3 NANOSLEEP.SYNCS 0x989680 ;  /* 0x009896800000b95d */ /* 0x004fea0003900000 */
[----:B------:R-:W2:Y:S02]  /*204b0*/  @!P3 SYNCS.PHASECHK.TRANS64 P3, [R9+URZ+0x60], R10 ;  /* 0x0000600a0900b5a7 */ /* 0x000ea4000806007f */
[----:B--2---:R-:W-:Y:S05]  /*204c0*/  @!P3 BRA `(.L_x_89) ;  /* 0xfffffffc00f0b947 */ /* 0x004fea000383ffff */
[----:B------:R-:W-:Y:S05]  /*204d0*/  BRA `(.L_x_380) ;  /* 0xffffff3400707947 */ /* 0x000fea000383ffff */
.L_x_100:
[----:B-1----:R1:W2:Y:S02]  /*204e0*/  SYNCS.PHASECHK.TRANS64.TRYWAIT P3, [R9+URZ+0x60], R10 ;  /* 0x0000600a090075a7 */ /* 0x0022a4000806017f */
[----:B--2---:R-:W-:Y:S05]  /*204f0*/  @!P3 NANOSLEEP.SYNCS 0x989680 ;  /* 0x009896800000b95d */ /* 0x004fea0003900000 */
[----:B------:R-:W2:Y:S02]  /*20500*/  @!P3 SYNCS.PHASECHK.TRANS64 P3, [R9+URZ+0x60], R10 ;  /* 0x0000600a0900b5a7 */ /* 0x000ea4000806007f */
[----:B--2---:R-:W-:Y:S05]  /*20510*/  @!P3 BRA `(.L_x_100) ;  /* 0xfffffffc00f0b947 */ /* 0x004fea000383ffff */
[----:B------:R-:W-:Y:S05]  /*20520*/  BRA `(.L_x_381) ;  /* 0xffffff4000007947 */ /* 0x000fea000383ffff */
.L_x_111:
[----:B-1----:R1:W2:Y:S02]  /*20530*/  SYNCS.PHASECHK.TRANS64.TRYWAIT P3, [R9+URZ+0x60], R10 ;  /* 0x0000600a090075a7 */ /* 0x0022a4000806017f */
[----:B--2---:R-:W-:Y:S05]  /*20540*/  @!P3 NANOSLEEP.SYNCS 0x989680 ;  /* 0x009896800000b95d */ /* 0x004fea0003900000 */
[----:B------:R-:W2:Y:S02]  /*20550*/  @!P3 SYNCS.PHASECHK.TRANS64 P3, [R9+URZ+0x60], R10 ;  /* 0x0000600a0900b5a7 */ /* 0x000ea4000806007f */
[----:B--2---:R-:W-:Y:S05]  /*20560*/  @!P3 BRA `(.L_x_111) ;  /* 0xfffffffc00f0b947 */ /* 0x004fea000383ffff */
[----:B------:R-:W-:Y:S05]  /*20570*/  BRA `(.L_x_382) ;  /* 0xffffff4800507947 */ /* 0x000fea000383ffff */
.L_x_122:
[----:B-1----:R1:W2:Y:S02]  /*20580*/  SYNCS.PHASECHK.TRANS64.TRYWAIT P3, [R9+URZ+0x60], R10 ;  /* 0x0000600a090075a7 */ /* 0x0022a4000806017f */
[----:B--2---:R-:W-:Y:S05]  /*20590*/  @!P3 NANOSLEEP.SYNCS 0x989680 ;  /* 0x009896800000b95d */ /* 0x004fea0003900000 */
[----:B------:R-:W2:Y:S02]  /*205a0*/  @!P3 SYNCS.PHASECHK.TRANS64 P3, [R9+URZ+0x60], R10 ;  /* 0x0000600a0900b5a7 */ /* 0x000ea4000806007f */
[----:B--2---:R-:W-:Y:S05]  /*205b0*/  @!P3 BRA `(.L_x_122) ;  /* 0xfffffffc00f0b947 */ /* 0x004fea000383ffff */
[----:B------:R-:W-:Y:S05]  /*205c0*/  BRA `(.L_x_383) ;  /* 0xffffff5000e07947 */ /* 0x000fea000383ffff */
.L_x_133:
[----:B-1----:R1:W2:Y:S02]  /*205d0*/  SYNCS.PHASECHK.TRANS64.TRYWAIT P3, [R9+URZ+0x60], R10 ;  /* 0x0000600a090075a7 */ /* 0x0022a4000806017f */
[----:B--2---:R-:W-:Y:S05]  /*205e0*/  @!P3 NANOSLEEP.SYNCS 0x989680 ;  /* 0x009896800000b95d */ /* 0x004fea0003900000 */
[----:B------:R-:W2:Y:S02]  /*205f0*/  @!P3 SYNCS.PHASECHK.TRANS64 P3, [R9+URZ+0x60], R10 ;  /* 0x0000600a0900b5a7 */ /* 0x000ea4000806007f */
[----:B--2---:R-:W-:Y:S05]  /*20600*/  @!P3 BRA `(.L_x_133) ;  /* 0xfffffffc00f0b947 */ /* 0x004fea000383ffff */
[----:B------:R-:W-:Y:S05]  /*20610*/  BRA `(.L_x_384) ;  /* 0xffffff5c00307947 */ /* 0x000fea000383ffff */
.L_x_144:
[----:B-1----:R1:W2:Y:S02]  /*20620*/  SYNCS.PHASECHK.TRANS64.TRYWAIT P3, [R9+URZ+0x60], R10 ;  /* 0x0000600a090075a7 */ /* 0x0022a4000806017f */
[----:B--2---:R-:W-:Y:S05]  /*20630*/  @!P3 NANOSLEEP.SYNCS 0x989680 ;  /* 0x009896800000b95d */ /* 0x004fea0003900000 */
[----:B------:R-:W2:Y:S02]  /*20640*/  @!P3 SYNCS.PHASECHK.TRANS64 P3, [R9+URZ+0x60], R10 ;  /* 0x0000600a0900b5a7 */ /* 0x000ea4000806007f */
[----:B--2---:R-:W-:Y:S05]  /*20650*/  @!P3 BRA `(.L_x_144) ;  /* 0xfffffffc00f0b947 */ /* 0x004fea000383ffff */
[----:B------:R-:W-:Y:S05]  /*20660*/  BRA `(.L_x_385) ;  /* 0xffffff6400c07947 */ /* 0x000fea000383ffff */
.L_x_155:
[----:B-1----:R1:W2:Y:S02]  /*20670*/  SYNCS.PHASECHK.TRANS64.TRYWAIT P3, [R9+URZ+0x60], R10 ;  /* 0x0000600a090075a7 */ /* 0x0022a4000806017f */
[----:B--2---:R-:W-:Y:S05]  /*20680*/  @!P3 NANOSLEEP.SYNCS 0x989680 ;  /* 0x009896800000b95d */ /* 0x004fea0003900000 */
[----:B------:R-:W2:Y:S02]  /*20690*/  @!P3 SYNCS.PHASECHK.TRANS64 P3, [R9+URZ+0x60], R10 ;  /* 0x0000600a0900b5a7 */ /* 0x000ea4000806007f */
[----:B--2---:R-:W-:Y:S05]  /*206a0*/  @!P3 BRA `(.L_x_155) ;  /* 0xfffffffc00f0b947 */ /* 0x004fea000383ffff */
[----:B------:R-:W-:Y:S05]  /*206b0*/  BRA `(.L_x_386) ;  /* 0xffffff7000107947 */ /* 0x000fea000383ffff */
.L_x_166:
[----:B-1----:R1:W2:Y:S02]  /*206c0*/  SYNCS.PHASECHK.TRANS64.TRYWAIT P3, [R9+URZ+0x60], R10 ;  /* 0x0000600a090075a7 */ /* 0x0022a4000806017f */
[----:B--2---:R-:W-:Y:S05]  /*206d0*/  @!P3 NANOSLEEP.SYNCS 0x989680 ;  /* 0x009896800000b95d */ /* 0x004fea0003900000 */
[----:B------:R-:W2:Y:S02]  /*206e0*/  @!P3 SYNCS.PHASECHK.TRANS64 P3, [R9+URZ+0x60], R10 ;  /* 0x0000600a0900b5a7 */ /* 0x000ea4000806007f */
[----:B--2---:R-:W-:Y:S05]  /*206f0*/  @!P3 BRA `(.L_x_166) ;  /* 0xfffffffc00f0b947 */ /* 0x004fea000383ffff */
[----:B------:R-:W-:Y:S05]  /*20700*/  BRA `(.L_x_387) ;  /* 0xffffff7800a07947 */ /* 0x000fea000383ffff */
.L_x_177:
[----:B-1----:R1:W2:Y:S02]  /*20710*/  SYNCS.PHASECHK.TRANS64.TRYWAIT P3, [R9+URZ+0x60], R10 ;  /* 0x0000600a090075a7 */ /* 0x0022a4000806017f */
[----:B--2---:R-:W-:Y:S05]  /*20720*/  @!P3 NANOSLEEP.SYNCS 0x989680 ;  /* 0x009896800000b95d */ /* 0x004fea0003900000 */
[----:B------:R-:W2:Y:S02]  /*20730*/  @!P3 SYNCS.PHASECHK.TRANS64 P3, [R9+URZ+0x60], R10 ;  /* 0x0000600a0900b5a7 */ /* 0x000ea4000806007f */
[----:B--2---:R-:W-:Y:S05]  /*20740*/  @!P3 BRA `(.L_x_177) ;  /* 0xfffffffc00f0b947 */ /* 0x004fea000383ffff */
[----:B------:R-:W-:Y:S05]  /*20750*/  BRA `(.L_x_388) ;  /* 0xffffff8400107947 */ /* 0x000fea000383ffff */
.L_x_188:
[----:B-1----:R1:W2:Y:S02]  /*20760*/  SYNCS.PHASECHK.TRANS64.TRYWAIT P3, [R9+URZ+0x60], R10 ;  /* 0x0000600a090075a7 */ /* 0x0022a4000806017f */
[----:B--2---:R-:W-:Y:S05]  /*20770*/  @!P3 NANOSLEEP.SYNCS 0x989680 ;  /* 0x009896800000b95d */ /* 0x004fea0003900000 */
[----:B------:R-:W2:Y:S02]  /*20780*/  @!P3 SYNCS.PHASECHK.TRANS64 P3, [R9+URZ+0x60], R10 ;  /* 0x0000600a0900b5a7 */ /* 0x000ea4000806007f */
[----:B--2---:R-:W-:Y:S05]  /*20790*/  @!P3 BRA `(.L_x_188) ;  /* 0xfffffffc00f0b947 */ /* 0x004fea000383ffff */
[----:B------:R-:W-:Y:S05]  /*207a0*/  BRA `(.L_x_389) ;  /* 0xffffff8c00a07947 */ /* 0x000fea000383ffff */
.L_x_199:
[----:B-1----:R1:W2:Y:S02]  /*207b0*/  SYNCS.PHASECHK.TRANS64.TRYWAIT P3, [R9+URZ+0x60], R10 ;  /* 0x0000600a090075a7 */ /* 0x0022a4000806017f */
[----:B--2---:R-:W-:Y:S05]  /*207c0*/  @!P3 NANOSLEEP.SYNCS 0x989680 ;  /* 0x009896800000b95d */ /* 0x004fea0003900000 */
[----:B------:R-:W2:Y:S02]  /*207d0*/  @!P3 SYNCS.PHASECHK.TRANS64 P3, [R9+URZ+0x60], R10 ;  /* 0x0000600a0900b5a7 */ /* 0x000ea4000806007f */
[----:B--2---:R-:W-:Y:S05]  /*207e0*/  @!P3 BRA `(.L_x_199) ;  /* 0xfffffffc00f0b947 */ /* 0x004fea000383ffff */
[----:B------:R-:W-:Y:S05]  /*207f0*/  BRA `(.L_x_390) ;  /* 0xffffff9800307947 */ /* 0x000fea000383ffff */
.L_x_210:
[----:B-1----:R1:W2:Y:S02]  /*20800*/  SYNCS.PHASECHK.TRANS64.TRYWAIT P3, [R9+URZ+0x60], R10 ;  /* 0x0000600a090075a7 */ /* 0x0022a4000806017f */
[----:B--2---:R-:W-:Y:S05]  /*20810*/  @!P3 NANOSLEEP.SYNCS 0x989680 ;  /* 0x009896800000b95d */ /* 0x004fea0003900000 */
[----:B------:R-:W2:Y:S02]  /*20820*/  @!P3 SYNCS.PHASECHK.TRANS64 P3, [R9+URZ+0x60], R10 ;  /* 0x0000600a0900b5a7 */ /* 0x000ea4000806007f */
[----:B--2---:R-:W-:Y:S05]  /*20830*/  @!P3 BRA `(.L_x_210) ;  /* 0xfffffffc00f0b947 */ /* 0x004fea000383ffff */
[----:B------:R-:W-:Y:S05]  /*20840*/  BRA `(.L_x_391) ;  /* 0xffffffa000c07947 */ /* 0x000fea000383ffff */
.L_x_221:
[----:B-1----:R1:W2:Y:S02]  /*20850*/  SYNCS.PHASECHK.TRANS64.TRYWAIT P0, [R10+URZ+0x60], R9 ;  /* 0x000060090a0075a7 */ /* 0x0022a4000800017f */
[----:B--2---:R-:W-:Y:S05]  /*20860*/  @!P0 NANOSLEEP.SYNCS 0x989680 ;  /* 0x009896800000895d */ /* 0x004fea0003900000 */
[----:B------:R-:W2:Y:S02]  /*20870*/  @!P0 SYNCS.PHASECHK.TRANS64 P0, [R10+URZ+0x60], R9 ;  /* 0x000060090a0085a7 */ /* 0x000ea4000800007f */
[----:B--2---:R-:W-:Y:S05]  /*20880*/  @!P0 BRA `(.L_x_221) ;  /* 0xfffffffc00f08947 */ /* 0x004fea000383ffff */
[----:B------:R-:W-:Y:S05]  /*20890*/  BRA `(.L_x_392) ;  /* 0xffffffac00507947 */ /* 0x000fea000383ffff */
.L_x_237:
[----:B-1----:R-:W-:-:S04]  /*208a0*/  MOV R5, UR4 ;  /* 0x0000000400057c02 */ /* 0x002fc80008000f00 */
[----:B------:R1:W2:Y:S03]  /*208b0*/  SYNCS.PHASECHK.TRANS64.TRYWAIT P0, [R5+URZ+0xa8], R0 ;  /* 0x0000a800050075a7 */ /* 0x0002a6000800017f */
[----:B--2---:R-:W-:Y:S05]  /*208c0*/  @!P0 NANOSLEEP.SYNCS 0x989680 ;  /* 0x009896800000895d */ /* 0x004fea0003900000 */
[----:B------:R-:W2:Y:S02]  /*208d0*/  @!P0 SYNCS.PHASECHK.TRANS64 P0, [R5+URZ+0xa8], R0 ;  /* 0x0000a800050085a7 */ /* 0x000ea4000800007f */
[----:B--2---:R-:W-:Y:S05]  /*208e0*/  @!P0 BRA `(.L_x_237) ;  /* 0xfffffffc00ec8947 */ /* 0x004fea000383ffff */
[----:B------:R-:W-:Y:S05]  /*208f0*/  BRA `(.L_x_236) ;  /* 0xffffffc4001c7947 */ /* 0x000fea000383ffff */
.L_x_246:
[----:B-1----:R-:W-:-:S04]  /*20900*/  MOV R3, UR13 ;  /* 0x0000000d00037c02 */ /* 0x002fc80008000f00 */
[----:B------:R1:W2:Y:S03]  /*20910*/  SYNCS.PHASECHK.TRANS64.TRYWAIT P2, [R3+URZ+0x80], R2 ;  /* 0x00008002030075a7 */ /* 0x0002a6000804017f */
[----:B--2---:R-:W-:Y:S05]  /*20920*/  @!P2 NANOSLEEP.SYNCS 0x989680 ;  /* 0x009896800000a95d */ /* 0x004fea0003900000 */
[----:B------:R-:W2:Y:S02]  /*20930*/  @!P2 SYNCS.PHASECHK.TRANS64 P2, [R3+URZ+0x80], R2 ;  /* 0x000080020300a5a7 */ /* 0x000ea4000804007f */
[----:B--2---:R-:W-:Y:S05]  /*20940*/  @!P2 BRA `(.L_x_246) ;  /* 0xfffffffc00eca947 */ /* 0x004fea000383ffff */
[----:B------:R-:W-:Y:S05]  /*20950*/  BRA `(.L_x_393) ;  /* 0xffffffc8000c7947 */ /* 0x000fea000383ffff */
.L_x_252:
[----:B-12---:R-:W-:-:S04]  /*20960*/  MOV R3, UR13 ;  /* 0x0000000d00037c02 */ /* 0x006fc80008000f00 */
[----:B------:R1:W2:Y:S03]  /*20970*/  SYNCS.PHASECHK.TRANS64.TRYWAIT P2, [R3+URZ+0x88], R2 ;  /* 0x00008802030075a7 */ /* 0x0002a6000804017f */
[----:B--2---:R-:W-:Y:S05]  /*20980*/  @!P2 NANOSLEEP.SYNCS 0x989680 ;  /* 0x009896800000a95d */ /* 0x004fea0003900000 */
[----:B------:R-:W2:Y:S02]  /*20990*/  @!P2 SYNCS.PHASECHK.TRANS64 P2, [R3+URZ+0x88], R2 ;  /* 0x000088020300a5a7 */ /* 0x000ea4000804007f */
[----:B--2---:R-:W-:Y:S05]  /*209a0*/  @!P2 BRA `(.L_x_252) ;  /* 0xfffffffc00eca947 */ /* 0x004fea000383ffff */
[----:B------:R-:W-:Y:S05]  /*209b0*/  BRA `(.L_x_394) ;  /* 0xffffffc800547947 */ /* 0x000fea000383ffff */
.L_x_258:
[----:B-123--:R-:W-:-:S04]  /*209c0*/  MOV R3, UR13 ;  /* 0x0000000d00037c02 */ /* 0x00efc80008000f00 */
[----:B------:R1:W2:Y:S03]  /*209d0*/  SYNCS.PHASECHK.TRANS64.TRYWAIT P2, [R3+URZ+0x90], R2 ;  /* 0x00009002030075a7 */ /* 0x0002a6000804017f */
[----:B--2---:R-:W-:Y:S05]  /*209e0*/  @!P2 NANOSLEEP.SYNCS 0x989680 ;  /* 0x009896800000a95d */ /* 0x004fea0003900000 */
[----:B------:R-:W2:Y:S02]  /*209f0*/  @!P2 SYNCS.PHASECHK.TRANS64 P2, [R3+URZ+0x90], R2 ;  /* 0x000090020300a5a7 */ /* 0x000ea4000804007f */
[----:B--2---:R-:W-:Y:S05]  /*20a00*/  @!P2 BRA `(.L_x_258) ;  /* 0xfffffffc00eca947 */ /* 0x004fea000383ffff */
[----:B------:R-:W-:Y:S05]  /*20a10*/  BRA `(.L_x_395) ;  /* 0xffffffc800a87947 */ /* 0x000fea000383ffff */
.L_x_264:
[----:B-1234-:R-:W-:-:S04]  /*20a20*/  MOV R3, UR13 ;  /* 0x0000000d00037c02 */ /* 0x01efc80008000f00 */
[----:B------:R1:W2:Y:S03]  /*20a30*/  SYNCS.PHASECHK.TRANS64.TRYWAIT P2, [R3+URZ+0x98], R2 ;  /* 0x00009802030075a7 */ /* 0x0002a6000804017f */
[----:B--2---:R-:W-:Y:S05]  /*20a40*/  @!P2 NANOSLEEP.SYNCS 0x989680 ;  /* 0x009896800000a95d */ /* 0x004fea0003900000 */
[----:B------:R-:W2:Y:S02]  /*20a50*/  @!P2 SYNCS.PHASECHK.TRANS64 P2, [R3+URZ+0x98], R2 ;  /* 0x000098020300a5a7 */ /* 0x000ea4000804007f */
[----:B--2---:R-:W-:Y:S05]  /*20a60*/  @!P2 BRA `(.L_x_264) ;  /* 0xfffffffc00eca947 */ /* 0x004fea000383ffff */
[----:B------:R-:W-:Y:S05]  /*20a70*/  BRA `(.L_x_396) ;  /* 0xffffffc800f47947 */ /* 0x000fea000383ffff */
.L_x_270:
[----:B-1----:R-:W-:-:S04]  /*20a80*/  MOV R4, UR13 ;  /* 0x0000000d00047c02 */ /* 0x002fc80008000f00 */
[----:B------:R1:W2:Y:S03]  /*20a90*/  SYNCS.PHASECHK.TRANS64.TRYWAIT P2, [R4+URZ+0x80], R3 ;  /* 0x00008003040075a7 */ /* 0x0002a6000804017f */
[----:B--2---:R-:W-:Y:S05]  /*20aa0*/  @!P2 NANOSLEEP.SYNCS 0x989680 ;  /* 0x009896800000a95d */ /* 0x004fea0003900000 */
[----:B------:R-:W2:Y:S02]  /*20ab0*/  @!P2 SYNCS.PHASECHK.TRANS64 P2, [R4+URZ+0x80], R3 ;  /* 0x000080030400a5a7 */ /* 0x000ea4000804007f */
[----:B--2---:R-:W-:Y:S05]  /*20ac0*/  @!P2 BRA `(.L_x_270) ;  /* 0xfffffffc00eca947 */ /* 0x004fea000383ffff */
[----:B------:R-:W-:Y:S05]  /*20ad0*/  BRA `(.L_x_397) ;  /* 0xffffffcc00487947 */ /* 0x000fea000383ffff */
.L_x_276:
[----:B-12---:R-:W-:-:S04]  /*20ae0*/  MOV R4, UR13 ;  /* 0x0000000d00047c02 */ /* 0x006fc80008000f00 */
[----:B------:R1:W2:Y:S03]  /*20af0*/  SYNCS.PHASECHK.TRANS64.TRYWAIT P2, [R4+URZ+0x88], R3 ;  /* 0x00008803040075a7 */ /* 0x0002a6000804017f */
[----:B--2---:R-:W-:Y:S05]  /*20b00*/  @!P2 NANOSLEEP.SYNCS 0x989680 ;  /* 0x009896800000a95d */ /* 0x004fea0003900000 */
[----:B------:R-:W2:Y:S02]  /*20b10*/  @!P2 SYNCS.PHASECHK.TRANS64 P2, [R4+URZ+0x88], R3 ;  /* 0x000088030400a5a7 */ /* 0x000ea4000804007f */
[----:B--2---:R-:W-:Y:S05]  /*20b20*/  @!P2 BRA `(.L_x_276) ;  /* 0xfffffffc00eca947 */ /* 0x004fea000383ffff */
[----:B------:R-:W-:Y:S05]  /*20b30*/  BRA `(.L_x_398) ;  /* 0xffffffcc00887947 */ /* 0x000fea000383ffff */
.L_x_282:
[----:B-123--:R-:W-:-:S04]  /*20b40*/  MOV R4, UR13 ;  /* 0x0000000d00047c02 */ /* 0x00efc80008000f00 */
[----:B------:R1:W2:Y:S03]  /*20b50*/  SYNCS.PHASECHK.TRANS64.TRYWAIT P2, [R4+URZ+0x90], R3 ;  /* 0x00009003040075a7 */ /* 0x0002a6000804017f */
[----:B--2---:R-:W-:Y:S05]  /*20b60*/  @!P2 NANOSLEEP.SYNCS 0x989680 ;  /* 0x009896800000a95d */ /* 0x004fea0003900000 */
[----:B------:R-:W2:Y:S02]  /*20b70*/  @!P2 SYNCS.PHASECHK.TRANS64 P2, [R4+URZ+0x90], R3 ;  /* 0x000090030400a5a7 */ /* 0x000ea4000804007f */
[----:B--2---:R-:W-:Y:S05]  /*20b80*/  @!P2 BRA `(.L_x_282) ;  /* 0xfffffffc00eca947 */ /* 0x004fea000383ffff */
[----:B------:R-:W-:Y:S05]  /*20b90*/  BRA `(.L_x_399) ;  /* 0xffffffcc00d07947 */ /* 0x000fea000383ffff */
.L_x_288:
[----:B-1234-:R-:W-:-:S04]  /*20ba0*/  MOV R4, UR13 ;  /* 0x0000000d00047c02 */ /* 0x01efc80008000f00 */
[----:B------:R1:W2:Y:S03]  /*20bb0*/  SYNCS.PHASECHK.TRANS64.TRYWAIT P2, [R4+URZ+0x98], R3 ;  /* 0x00009803040075a7 */ /* 0x0002a6000804017f */
[----:B--2---:R-:W-:Y:S05]  /*20bc0*/  @!P2 NANOSLEEP.SYNCS 0x989680 ;  /* 0x009896800000a95d */ /* 0x004fea0003900000 */
[----:B------:R-:W2:Y:S02]  /*20bd0*/  @!P2 SYNCS.PHASECHK.TRANS64 P2, [R4+URZ+0x98], R3 ;  /* 0x000098030400a5a7 */ /* 0x000ea4000804007f */
[----:B--2---:R-:W-:Y:S05]  /*20be0*/  @!P2 BRA `(.L_x_288) ;  /* 0xfffffffc00eca947 */ /* 0x004fea000383ffff */
[----:B------:R-:W-:Y:S05]  /*20bf0*/  BRA `(.L_x_400) ;  /* 0xffffffd000107947 */ /* 0x000fea000383ffff */
.L_x_294:
[----:B------:R-:W-:-:S04]  /*20c00*/  MOV R5, UR13 ;  /* 0x0000000d00057c02 */ /* 0x000fc80008000f00 */
[----:B------:R1:W1:Y:S03]  /*20c10*/  SYNCS.PHASECHK.TRANS64.TRYWAIT P2, [R5+URZ+0x80], R2 ;  /* 0x00008002050075a7 */ /* 0x000266000804017f */
[----:B-1----:R-:W-:Y:S05]  /*20c20*/  @!P2 NANOSLEEP.SYNCS 0x989680 ;  /* 0x009896800000a95d */ /* 0x002fea0003900000 */
[----:B------:R-:W1:Y:S02]  /*20c30*/  @!P2 SYNCS.PHASECHK.TRANS64 P2, [R5+URZ+0x80], R2 ;  /* 0x000080020500a5a7 */ /* 0x000e64000804007f */
[----:B-1----:R-:W-:Y:S05]  /*20c40*/  @!P2 BRA `(.L_x_294) ;  /* 0xfffffffc00eca947 */ /* 0x002fea000383ffff */
[----:B------:R-:W-:Y:S05]  /*20c50*/  BRA `(.L_x_401) ;  /* 0xffffffd000587947 */ /* 0x000fea000383ffff */
.L_x_300:
[----:B------:R-:W-:-:S04]  /*20c60*/  MOV R5, UR13 ;  /* 0x0000000d00057c02 */ /* 0x000fc80008000f00 */
[----:B------:R1:W1:Y:S03]  /*20c70*/  SYNCS.PHASECHK.TRANS64.TRYWAIT P2, [R5+URZ+0x88], R2 ;  /* 0x00008802050075a7 */ /* 0x000266000804017f */
[----:B-1----:R-:W-:Y:S05]  /*20c80*/  @!P2 NANOSLEEP.SYNCS 0x989680 ;  /* 0x009896800000a95d */ /* 0x002fea0003900000 */
[----:B------:R-:W1:Y:S02]  /*20c90*/  @!P2 SYNCS.PHASECHK.TRANS64 P2, [R5+URZ+0x88], R2 ;  /* 0x000088020500a5a7 */ /* 0x000e64000804007f */
[----:B-1----:R-:W-:Y:S05]  /*20ca0*/  @!P2 BRA `(.L_x_300) ;  /* 0xfffffffc00eca947 */ /* 0x002fea000383ffff */
[----:B------:R-:W-:Y:S05]  /*20cb0*/  BRA `(.L_x_402) ;  /* 0xffffffd0009c7947 */ /* 0x000fea000383ffff */
.L_x_306:
[----:B------:R-:W-:-:S04]  /*20cc0*/  MOV R5, UR13 ;  /* 0x0000000d00057c02 */ /* 0x000fc80008000f00 */
[----:B------:R1:W1:Y:S03]  /*20cd0*/  SYNCS.PHASECHK.TRANS64.TRYWAIT P2, [R5+URZ+0x90], R2 ;  /* 0x00009002050075a7 */ /* 0x000266000804017f */
[----:B-1----:R-:W-:Y:S05]  /*20ce0*/  @!P2 NANOSLEEP.SYNCS 0x989680 ;  /* 0x009896800000a95d */ /* 0x002fea0003900000 */
[----:B------:R-:W1:Y:S02]  /*20cf0*/  @!P2 SYNCS.PHASECHK.TRANS64 P2, [R5+URZ+0x90], R2 ;  /* 0x000090020500a5a7 */ /* 0x000e64000804007f */
[----:B-1----:R-:W-:Y:S05]  /*20d00*/  @!P2 BRA `(.L_x_306) ;  /* 0xfffffffc00eca947 */ /* 0x002fea000383ffff */
[----:B------:R-:W-:Y:S05]  /*20d10*/  BRA `(.L_x_403) ;  /* 0xffffffd000e47947 */ /* 0x000fea000383ffff */
.L_x_312:
[----:B------:R-:W-:-:S04]  /*20d20*/  MOV R5, UR13 ;  /* 0x0000000d00057c02 */ /* 0x000fc80008000f00 */
[----:B------:R1:W1:Y:S03]  /*20d30*/  SYNCS.PHASECHK.TRANS64.TRYWAIT P2, [R5+URZ+0x98], R2 ;  /* 0x00009802050075a7 */ /* 0x000266000804017f */
[----:B-1----:R-:W-:Y:S05]  /*20d40*/  @!P2 NANOSLEEP.SYNCS 0x989680 ;  /* 0x009896800000a95d */ /* 0x002fea0003900000 */
[----:B------:R-:W1:Y:S02]  /*20d50*/  @!P2 SYNCS.PHASECHK.TRANS64 P2, [R5+URZ+0x98], R2 ;  /* 0x000098020500a5a7 */ /* 0x000e64000804007f */
[----:B-1----:R-:W-:Y:S05]  /*20d60*/  @!P2 BRA `(.L_x_312) ;  /* 0xfffffffc00eca947 */ /* 0x002fea000383ffff */
[----:B------:R-:W-:Y:S05]  /*20d70*/  BRA `(.L_x_404) ;  /* 0xffffffd400287947 */ /* 0x000fea000383ffff */
.L_x_318:
[----:B-1----:R-:W-:-:S04]  /*20d80*/  MOV R2, UR13 ;  /* 0x0000000d00027c02 */ /* 0x002fc80008000f00 */
[----:B------:R1:W1:Y:S03]  /*20d90*/  SYNCS.PHASECHK.TRANS64.TRYWAIT P2, [R2+URZ+0x80], R3 ;  /* 0x00008003020075a7 */ /* 0x000266000804017f */
[----:B-1----:R-:W-:Y:S05]  /*20da0*/  @!P2 NANOSLEEP.SYNCS 0x989680 ;  /* 0x009896800000a95d */ /* 0x002fea0003900000 */
[----:B------:R-:W1:Y:S02]  /*20db0*/  @!P2 SYNCS.PHASECHK.TRANS64 P2, [R2+URZ+0x80], R3 ;  /* 0x000080030200a5a7 */ /* 0x000e64000804007f */
[----:B-1----:R-:W-:Y:S05]  /*20dc0*/  @!P2 BRA `(.L_x_318) ;  /* 0xfffffffc00eca947 */ /* 0x002fea000383ffff */
[----:B------:R-:W-:Y:S05]  /*20dd0*/  BRA `(.L_x_405) ;  /* 0xffffffd400707947 */ /* 0x000fea000383ffff */
.L_x_324:
[----:B-1----:R-:W-:-:S04]  /*20de0*/  MOV R2, UR13 ;  /* 0x0000000d00027c02 */ /* 0x002fc80008000f00 */
[----:B------:R1:W1:Y:S03]  /*20df0*/  SYNCS.PHASECHK.TRANS64.TRYWAIT P2, [R2+URZ+0x88], R3 ;  /* 0x00008803020075a7 */ /* 0x000266000804017f */
[----:B-1----:R-:W-:Y:S05]  /*20e00*/  @!P2 NANOSLEEP.SYNCS 0x989680 ;  /* 0x009896800000a95d */ /* 0x002fea0003900000 */
[----:B------:R-:W1:Y:S02]  /*20e10*/  @!P2 SYNCS.PHASECHK.TRANS64 P2, [R2+URZ+0x88], R3 ;  /* 0x000088030200a5a7 */ /* 0x000e64000804007f */
[----:B-1----:R-:W-:Y:S05]  /*20e20*/  @!P2 BRA `(.L_x_324) ;  /* 0xfffffffc00eca947 */ /* 0x002fea000383ffff */
[----:B------:R-:W-:Y:S05]  /*20e30*/  BRA `(.L_x_406) ;  /* 0xffffffd400b47947 */ /* 0x000fea000383ffff */
.L_x_330:
[----:B-1----:R-:W-:-:S04]  /*20e40*/  MOV R2, UR13 ;  /* 0x0000000d00027c02 */ /* 0x002fc80008000f00 */
[----:B------:R1:W1:Y:S03]  /*20e50*/  SYNCS.PHASECHK.TRANS64.TRYWAIT P2, [R2+URZ+0x90], R3 ;  /* 0x00009003020075a7 */ /* 0x000266000804017f */
[----:B-1----:R-:W-:Y:S05]  /*20e60*/  @!P2 NANOSLEEP.SYNCS 0x989680 ;  /* 0x009896800000a95d */ /* 0x002fea0003900000 */
[----:B------:R-:W1:Y:S02]  /*20e70*/  @!P2 SYNCS.PHASECHK.TRANS64 P2, [R2+URZ+0x90], R3 ;  /* 0x000090030200a5a7 */ /* 0x000e64000804007f */
[----:B-1----:R-:W-:Y:S05]  /*20e80*/  @!P2 BRA `(.L_x_330) ;  /* 0xfffffffc00eca947 */ /* 0x002fea000383ffff */
[----:B------:R-:W-:Y:S05]  /*20e90*/  BRA `(.L_x_407) ;  /* 0xffffffd400fc7947 */ /* 0x000fea000383ffff */
.L_x_336:
[----:B-1----:R-:W-:-:S04]  /*20ea0*/  MOV R2, UR13 ;  /* 0x0000000d00027c02 */ /* 0x002fc80008000f00 */
[----:B------:R1:W1:Y:S03]  /*20eb0*/  SYNCS.PHASECHK.TRANS64.TRYWAIT P2, [R2+URZ+0x98], R3 ;  /* 0x00009803020075a7 */ /* 0x000266000804017f */
[----:B-1----:R-:W-:Y:S05]  /*20ec0*/  @!P2 NANOSLEEP.SYNCS 0x989680 ;  /* 0x009896800000a95d */ /* 0x002fea0003900000 */
[----:B------:R-:W1:Y:S02]  /*20ed0*/  @!P2 SYNCS.PHASECHK.TRANS64 P2, [R2+URZ+0x98], R3 ;  /* 0x000098030200a5a7 */ /* 0x000e64000804007f */
[----:B-1----:R-:W-:Y:S05]  /*20ee0*/  @!P2 BRA `(.L_x_336) ;  /* 0xfffffffc00eca947 */ /* 0x002fea000383ffff */
[----:B------:R-:W-:Y:S05]  /*20ef0*/  BRA `(.L_x_408) ;  /* 0xffffffd800407947 */ /* 0x000fea000383ffff */
.L_x_348:
[----:B---3--:R3:W4:Y:S02]  /*20f00*/  SYNCS.PHASECHK.TRANS64.TRYWAIT P1, [R0+URZ+0x80], R3 ;  /* 0x00008003000075a7 */ /* 0x008724000802017f */
[----:B----4-:R-:W-:Y:S05]  /*20f10*/  @!P1 NANOSLEEP.SYNCS 0x989680 ;  /* 0x009896800000995d */ /* 0x010fea0003900000 */
[----:B------:R-:W4:Y:S02]  /*20f20*/  @!P1 SYNCS.PHASECHK.TRANS64 P1, [R0+URZ+0x80], R3 ;  /* 0x00008003000095a7 */ /* 0x000f24000802007f */
[----:B----4-:R-:W-:Y:S05]  /*20f30*/  @!P1 BRA `(.L_x_348) ;  /* 0xfffffffc00f09947 */ /* 0x010fea000383ffff */
[----:B------:R-:W-:Y:S05]  /*20f40*/  BRA `(.L_x_409) ;  /* 0xffffffe000487947 */ /* 0x000fea000383ffff */
.L_x_350:
[----:B----4-:R4:W1:Y:S02]  /*20f50*/  SYNCS.PHASECHK.TRANS64.TRYWAIT P1, [R0+URZ+0x88], R3 ;  /* 0x00008803000075a7 */ /* 0x010864000802017f */
[----:B-1----:R-:W-:Y:S05]  /*20f60*/  @!P1 NANOSLEEP.SYNCS 0x989680 ;  /* 0x009896800000995d */ /* 0x002fea0003900000 */
[----:B------:R-:W1:Y:S02]  /*20f70*/  @!P1 SYNCS.PHASECHK.TRANS64 P1, [R0+URZ+0x88], R3 ;  /* 0x00008803000095a7 */ /* 0x000e64000802007f */
[----:B-1----:R-:W-:Y:S05]  /*20f80*/  @!P1 BRA `(.L_x_350) ;  /* 0xfffffffc00f09947 */ /* 0x002fea000383ffff */
[----:B------:R-:W-:Y:S05]  /*20f90*/  BRA `(.L_x_410) ;  /* 0xffffffe000447947 */ /* 0x000fea000383ffff */
.L_x_352:
[----:B------:R1:W1:Y:S02]  /*20fa0*/  SYNCS.PHASECHK.TRANS64.TRYWAIT P1, [R0+URZ+0x90], R3 ;  /* 0x00009003000075a7 */ /* 0x000264000802017f */
[----:B-1----:R-:W-:Y:S05]  /*20fb0*/  @!P1 NANOSLEEP.SYNCS 0x989680 ;  /* 0x009896800000995d */ /* 0x002fea0003900000 */
[----:B------:R-:W1:Y:S02]  /*20fc0*/  @!P1 SYNCS.PHASECHK.TRANS64 P1, [R0+URZ+0x90], R3 ;  /* 0x00009003000095a7 */ /* 0x000e64000802007f */
[----:B-1----:R-:W-:Y:S05]  /*20fd0*/  @!P1 BRA `(.L_x_352) ;  /* 0xfffffffc00f09947 */ /* 0x002fea000383ffff */
[----:B------:R-:W-:Y:S05]  /*20fe0*/  BRA `(.L_x_411) ;  /* 0xffffffe000407947 */ /* 0x000fea000383ffff */
.L_x_356:
[----:B------:R-:W-:Y:S01]  /*20ff0*/  BSSY B1, `(.L_x_412) ;  /* 0x0000006000017945 */ /* 0x000fe20003800000 */
[----:B------:R-:W-:-:S07]  /*21000*/  MOV R15, 0xffffffff ;  /* 0xffffffff000f7802 */ /* 0x000fce0000000f00 */
[----:B------:R-:W-:Y:S05]  /*21010*/  WARPSYNC.COLLECTIVE R15, `(.L_x_413) ;  /* 0x000000000f0c7348 */ /* 0x000fea0003c00000 */
[----:B------:R-:W-:Y:S02]  /*21020*/  ELECT P6, UR62, PT ;  /* 0x00000000003e782f */ /* 0x000fe400038c0000 */
[----:B------:R-:W-:Y:S01]  /*21030*/  MOV R14, UR62 ;  /* 0x0000003e000e7c02 */ /* 0x000fe20008000f00 */
[----:B------:R-:W-:Y:S10]  /*21040*/  ENDCOLLECTIVE ;  /* 0x000000000000791b */ /* 0x000ff40003800000 */
.L_x_413:
[----:B------:R-:W-:Y:S05]  /*21050*/  BSYNC B1 ;  /* 0x0000000000017941 */ /* 0x000fea0003800000 */
.L_x_412:
[----:B------:R-:W-:Y:S01]  /*21060*/  PLOP3.LUT P0, PT, P6, PT, PT, 0x80, 0x0 ;  /* 0x000000000000781c */ /* 0x000fe2000370f070 */
[----:B------:R-:W-:-:S12]  /*21070*/  BRA `(.L_x_414) ;  /* 0xffffffe000bc7947 */ /* 0x000fd8000383ffff */
.L_x_359:
[----:B-1----:R1:W2:Y:S02]  /*21080*/  SYNCS.PHASECHK.TRANS64.TRYWAIT P0, [R12+URZ+0x30], R11 ;  /* 0x0000300b0c0075a7 */ /* 0x0022a4000800017f */
[----:B--2---:R-:W-:Y:S05]  /*21090*/  @!P0 NANOSLEEP.SYNCS 0x989680 ;  /* 0x009896800000895d */ /* 0x004fea0003900000 */
[----:B------:R-:W2:Y:S02]  /*210a0*/  @!P0 SYNCS.PHASECHK.TRANS64 P0, [R12+URZ+0x30], R11 ;  /* 0x0000300b0c0085a7 */ /* 0x000ea4000800007f */
[----:B--2---:R-:W-:Y:S05]  /*210b0*/  @!P0 BRA `(.L_x_359) ;  /* 0xfffffffc00f08947 */ /* 0x004fea000383ffff */
[----:B------:R-:W-:Y:S05]  /*210c0*/  BRA `(.L_x_415) ;  /* 0xffffffe000f47947 */ /* 0x000fea000383ffff */
.L_x_367:
[----:B------:R-:W-:Y:S01]  /*210d0*/  BSSY B0, `(.L_x_416) ;  /* 0x0000006000007945 */ /* 0x000fe20003800000 */
[----:B------:R-:W-:-:S07]  /*210e0*/  MOV R15, 0xffffffff ;  /* 0xffffffff000f7802 */ /* 0x000fce0000000f00 */
[----:B------:R-:W-:Y:S05]  /*210f0*/  WARPSYNC.COLLECTIVE R15, `(.L_x_417) ;  /* 0x000000000f0c7348 */ /* 0x000fea0003c00000 */
[----:B------:R-:W-:Y:S02]  /*21100*/  ELECT P6, UR62, PT ;  /* 0x00000000003e782f */ /* 0x000fe400038c0000 */
[----:B------:R-:W-:Y:S01]  /*21110*/  MOV R14, UR62 ;  /* 0x0000003e000e7c02 */ /* 0x000fe20008000f00 */
[----:B------:R-:W-:Y:S10]  /*21120*/  ENDCOLLECTIVE ;  /* 0x000000000000791b */ /* 0x000ff40003800000 */
.L_x_417:
[----:B------:R-:W-:Y:S05]  /*21130*/  BSYNC B0 ;  /* 0x0000000000007941 */ /* 0x000fea0003800000 */
.L_x_416:
[----:B------:R-:W-:Y:S01]  /*21140*/  PLOP3.LUT P0, PT, P6, PT, PT, 0x80, 0x0 ;  /* 0x000000000000781c */ /* 0x000fe2000370f070 */
[----:B------:R-:W-:-:S12]  /*21150*/  BRA `(.L_x_418) ;  /* 0xffffffec00607947 */ /* 0x000fd8000383ffff */
.L_x_371:
[----:B-1----:R1:W2:Y:S02]  /*21160*/  SYNCS.PHASECHK.TRANS64.TRYWAIT P0, [R4+URZ], R3 ;  /* 0x00000003040075a7 */ /* 0x0022a4000800017f */
[----:B--2---:R-:W-:Y:S05]  /*21170*/  @!P0 NANOSLEEP.SYNCS 0x989680 ;  /* 0x009896800000895d */ /* 0x004fea0003900000 */
[----:B------:R-:W2:Y:S02]  /*21180*/  @!P0 SYNCS.PHASECHK.TRANS64 P0, [R4+URZ], R3 ;  /* 0x00000003040085a7 */ /* 0x000ea4000800007f */
[----:B--2---:R-:W-:Y:S05]  /*21190*/  @!P0 BRA `(.L_x_371) ;  /* 0xfffffffc00f08947 */ /* 0x004fea000383ffff */
[----:B------:R-:W-:Y:S05]  /*211a0*/  BRA `(.L_x_419) ;  /* 0xffffffec00887947 */ /* 0x000fea000383ffff */
.L_x_372:
[----:B-1----:R1:W2:Y:S02]  /*211b0*/  SYNCS.PHASECHK.TRANS64.TRYWAIT P0, [R3+URZ], R0 ;  /* 0x00000000030075a7 */ /* 0x0022a4000800017f */
[----:B--2---:R-:W-:Y:S05]  /*211c0*/  @!P0 NANOSLEEP.SYNCS 0x989680 ;  /* 0x009896800000895d */ /* 0x004fea0003900000 */
[----:B------:R-:W2:Y:S02]  /*211d0*/  @!P0 SYNCS.PHASECHK.TRANS64 P0, [R3+URZ], R0 ;  /* 0x00000000030085a7 */ /* 0x000ea4000800007f */
[----:B--2---:R-:W-:Y:S05]  /*211e0*/  @!P0 BRA `(.L_x_372) ;  /* 0xfffffffc00f08947 */ /* 0x004fea000383ffff */
[----:B------:R-:W-:Y:S05]  /*211f0*/  BRA `(.L_x_420) ;  /* 0xffffffec00987947 */ /* 0x000fea000383ffff */
.L_x_373:
[----:B-1----:R1:W2:Y:S02]  /*21200*/  SYNCS.PHASECHK.TRANS64.TRYWAIT P0, [R3+URZ], R0 ;  /* 0x00000000030075a7 */ /* 0x0022a4000800017f */
[----:B--2---:R-:W-:Y:S05]  /*21210*/  @!P0 NANOSLEEP.SYNCS 0x989680 ;  /* 0x009896800000895d */ /* 0x004fea0003900000 */
[----:B------:R-:W2:Y:S02]  /*21220*/  @!P0 SYNCS.PHASECHK.TRANS64 P0, [R3+URZ], R0 ;  /* 0x00000000030085a7 */ /* 0x000ea4000800007f */
[----:B--2---:R-:W-:Y:S05]  /*21230*/  @!P0 BRA `(.L_x_373) ;  /* 0xfffffffc00f08947 */ /* 0x004fea000383ffff */
[----:B------:R-:W-:Y:S05]  /*21240*/  BRA `(.L_x_421) ;  /* 0xffffffec00a87947 */ /* 0x000fea000383ffff */
.L_x_374:
[----:B-1----:R1:W2:Y:S02]  /*21250*/  SYNCS.PHASECHK.TRANS64.TRYWAIT P0, [R3+URZ], R0 ;  /* 0x00000000030075a7 */ /* 0x0022a4000800017f */
[----:B--2---:R-:W-:Y:S05]  /*21260*/  @!P0 NANOSLEEP.SYNCS 0x989680 ;  /* 0x009896800000895d */ /* 0x004fea0003900000 */
[----:B------:R-:W2:Y:S02]  /*21270*/  @!P0 SYNCS.PHASECHK.TRANS64 P0, [R3+URZ], R0 ;  /* 0x00000000030085a7 */ /* 0x000ea4000800007f */
[----:B--2---:R-:W-:Y:S05]  /*21280*/  @!P0 BRA `(.L_x_374) ;  /* 0xfffffffc00f08947 */ /* 0x004fea000383ffff */
[----:B------:R-:W-:Y:S05]  /*21290*/  BRA `(.L_x_422) ;  /* 0xffffffec00b87947 */ /* 0x000fea000383ffff */
.L_x_375:
[----:B-1----:R1:W2:Y:S02]  /*212a0*/  SYNCS.PHASECHK.TRANS64.TRYWAIT P0, [R3+URZ], R0 ;  /* 0x00000000030075a7 */ /* 0x0022a4000800017f */
[----:B--2---:R-:W-:Y:S05]  /*212b0*/  @!P0 NANOSLEEP.SYNCS 0x989680 ;  /* 0x009896800000895d */ /* 0x004fea0003900000 */
[----:B------:R-:W2:Y:S02]  /*212c0*/  @!P0 SYNCS.PHASECHK.TRANS64 P0, [R3+URZ], R0 ;  /* 0x00000000030085a7 */ /* 0x000ea4000800007f */
[----:B--2---:R-:W-:Y:S05]  /*212d0*/  @!P0 BRA `(.L_x_375) ;  /* 0xfffffffc00f08947 */ /* 0x004fea000383ffff */
[----:B------:R-:W-:Y:S05]  /*212e0*/  BRA `(.L_x_423) ;  /* 0xffffffec00c87947 */ /* 0x000fea000383ffff */
.L_x_424:
[----:B------:R-:W-:-:S00]  /*212f0*/  BRA `(.L_x_424) ;  /* 0xfffffffc00fc7947 */ /* 0x000fc0000383ffff */
[----:B------:R-:W-:-:S00]  /*21300*/  NOP ;  /* 0x0000000000007918 */ /* 0x000fc00000000000 */
[----:B------:R-:W-:-:S00]  /*21310*/  NOP ;  /* 0x0000000000007918 */ /* 0x000fc00000000000 */
[----:B------:R-:W-:-:S00]  /*21320*/  NOP ;  /* 0x0000000000007918 */ /* 0x000fc00000000000 */
[----:B------:R-:W-:-:S00]  /*21330*/  NOP ;  /* 0x0000000000007918 */ /* 0x000fc00000000000 */
[----:B------:R-:W-:-:S00]  /*21340*/  NOP ;  /* 0x0000000000007918 */ /* 0x000fc00000000000 */
[----:B------:R-:W-:-:S00]  /*21350*/  NOP ;  /* 0x0000000000007918 */ /* 0x000fc00000000000 */
[----:B------:R-:W-:-:S00]  /*21360*/  NOP ;  /* 0x0000000000007918 */ /* 0x000fc00000000000 */
[----:B------:R-:W-:-:S00]  /*21370*/  NOP ;  /* 0x0000000000007918 */ /* 0x000fc00000000000 */
.L_x_425:


//--------------------- .nv.global.init           --------------------------
	.section	.nv.global.init,"aw",@progbits
.nv.global.init:
	.type		$str$24,@object
	.size		$str$24,($str$25 - $str$24)
$str$24:
        /*0000*/ 	.byte	0x28, 0x61, 0x64, 0x64, 0x72, 0x65, 0x73, 0x73, 0x20, 0x26, 0x20, 0x6d, 0x61, 0x73, 0x6b, 0x29
        /*0010*/ 	.byte	0x20, 0x3d, 0x3d, 0x20, 0x30, 0x00
	.type		$str$25,@object
	.size		$str$25,(__unnamed_1 - $str$25)
$str$25:
        /*0016*/ 	.byte	0x2f, 0x74, 0x6d, 0x70, 0x2f, 0x63, 0x75, 0x74, 0x6c, 0x61, 0x73, 0x73, 0x5f, 0x73, 0x77, 0x65
        /*0026*/ 	.byte	0x65, 0x70, 0x5f, 0x73, 0x72, 0x63, 0x2f, 0x69, 0x6e, 0x63, 0x6c, 0x75, 0x64, 0x65, 0x2f, 0x63
        /*0036*/ 	.byte	0x75, 0x74, 0x65, 0x2f, 0x70, 0x6f, 0x69, 0x6e, 0x74, 0x65, 0x72, 0x5f, 0x66, 0x6c, 0x61, 0x67
        /*0046*/ 	.byte	0x67, 0x65, 0x64, 0x2e, 0x68, 0x70, 0x70, 0x00
	.type		__unnamed_1,@object
	.size		__unnamed_1,(__unnamed_2 - __unnamed_1)
__unnamed_1:
        /* <DEDUP_REMOVED lines=28> */
        /*020e*/ 	.byte	0x3a, 0x43, 0x3c, 0x34, 0x30, 0x39, 0x36, 0x3e, 0x3e, 0x3e, 0x3e, 0x3e, 0x5d, 0x00
	.type		__unnamed_2,@object
	.size		__unnamed_2,(.L_1 - __unnamed_2)
__unnamed_2:
        /* <DEDUP_REMOVED lines=29> */
.L_1:


//--------------------- .nv.shared._ZN7cutlass13device_kernelINS_4gemm6kernel13GemmUniversalIN4cute5tupleIJiiiiEEENS1_10collective13CollectiveMmaINS1_37MainloopSm90TmaGmmaWarpSpecializedFP8ILi6ENS5_IJNS4_1CILi2EEENSA_ILi1EEESC_EEENS1_35KernelTmaWarpSpecializedCooperativeEEENS5_IJNSA_ILi256EEESG_NSA_ILi64EEEEEENS_12float_e4m3_tENS5_IJlSC_lEEESJ_SK_NS4_8TiledMMAINS4_8MMA_AtomIJNS4_4SM904GMMA31MMA_64x256x32_F32E4M3E4M3_SS_TNILNSO_7ScaleInE1ELSQ_1EEEEEENS4_6LayoutISD_NS5_IJSC_NSA_ILi0EEESU_EEEEENS5_IJNS4_10UnderscoreESX_SX_EEEEENS4_13SM90_TMA_LOADENS4_14ComposedLayoutINS4_7SwizzleILi2ELi4ELi3EEENS4_18smem_ptr_flag_bitsILi8EEENST_INS5_IJNSA_ILi8EEESH_EEENS5_IJSH_SC_EEEEEEEvNS4_8identityENS4_23SM90_TMA_LOAD_MULTICASTES1A_vS1B_EENS_8epilogue10collective18CollectiveEpilogueINS1E_22Sm90TmaWarpSpecializedILi4ELi2ELi16ELb0ELb0EEEJSI_NS5_IJNSA_ILi128EEENSA_ILi32EEEEEESJ_SK_SJ_SK_NS1E_6fusion15FusionCallbacksIS1I_NS1M_13LinCombEltActINS1E_6thread4ReLuESJ_fSJ_fLNS_15FloatRoundStyleE2EEESI_S1L_JEEES10_NS11_INS12_ILi1ELi4ELi3EEES15_NST_INS5_IJS16_S1K_EEENS5_IJS1K_SC_EEEEEEENS4_39AutoVectorizingCopyWithAssumedAlignmentILi128EEENS4_14SM90_TMA_STOREES1Y_S20_NS4_9Copy_AtomIJNS4_17SM90_U32x4_STSM_NENS_6half_tEEEEvEEEvvEEEEvNT_6ParamsE --------------------------
	.section	.nv.shared._ZN7cutlass13device_kernelINS_4gemm6kernel13GemmUniversalIN4cute5tupleIJiiiiEEENS1_10collective13CollectiveMmaINS1_37MainloopSm90TmaGmmaWarpSpecializedFP8ILi6ENS5_IJNS4_1CILi2EEENSA_ILi1EEESC_EEENS1_35KernelTmaWarpSpecializedCooperativeEEENS5_IJNSA_ILi256EEESG_NSA_ILi64EEEEEENS_12float_e4m3_tENS5_IJlSC_lEEESJ_SK_NS4_8TiledMMAINS4_8MMA_AtomIJNS4_4SM904GMMA31MMA_64x256x32_F32E4M3E4M3_SS_TNILNSO_7ScaleInE1ELSQ_1EEEEEENS4_6LayoutISD_NS5_IJSC_NSA_ILi0EEESU_EEEEENS5_IJNS4_10UnderscoreESX_SX_EEEEENS4_13SM90_TMA_LOADENS4_14ComposedLayoutINS4_7SwizzleILi2ELi4ELi3EEENS4_18smem_ptr_flag_bitsILi8EEENST_INS5_IJNSA_ILi8EEESH_EEENS5_IJSH_SC_EEEEEEEvNS4_8identityENS4_23SM90_TMA_LOAD_MULTICASTES1A_vS1B_EENS_8epilogue10collective18CollectiveEpilogueINS1E_22Sm90TmaWarpSpecializedILi4ELi2ELi16ELb0ELb0EEEJSI_NS5_IJNSA_ILi128EEENSA_ILi32EEEEEESJ_SK_SJ_SK_NS1E_6fusion15FusionCallbacksIS1I_NS1M_13LinCombEltActINS1E_6thread4ReLuESJ_fSJ_fLNS_15FloatRoundStyleE2EEESI_S1L_JEEES10_NS11_INS12_ILi1ELi4ELi3EEES15_NST_INS5_IJS16_S1K_EEENS5_IJS1K_SC_EEEEEEENS4_39AutoVectorizingCopyWithAssumedAlignmentILi128EEENS4_14SM90_TMA_STOREES1Y_S20_NS4_9Copy_AtomIJNS4_17SM90_U32x4_STSM_NENS_6half_tEEEEvEEEvvEEEEvNT_6ParamsE,"aw",@nobits
	.sectionflags	@""
	.align	16
	.zero		1024


//--------------------- .nv.shared.reserved.0     --------------------------
	.section	.nv.shared.reserved.0,"aw",@nobits
	.weak		__nv_reservedSMEM_offset_0_alias
	.size		__nv_reservedSMEM_offset_0_alias, 0, 0
	.other		__nv_reservedSMEM_offset_0_alias,@"STO_CUDA_RESERVED_SHARED STV_DEFAULT"
__nv_reservedSMEM_offset_0_alias:
	.zero		0


//--------------------- .nv.global                --------------------------
	.section	.nv.global,"aw",@nobits
.nv.global:
	.type		_ZN39_INTERNAL_6acd100e_4_k_cu_17ac4a58_38034cute1_E,@object
	.size		_ZN39_INTERNAL_6acd100e_4_k_cu_17ac4a58_38034cute1_E,(_ZN39_INTERNAL_6acd100e_4_k_cu_17ac4a58_38034cuda3std3__45__cpo6cbeginE - _ZN39_INTERNAL_6acd100e_4_k_cu_17ac4a58_38034cute1_E)
_ZN39_INTERNAL_6acd100e_4_k_cu_17ac4a58_38034cute1_E:
	.zero		1
	.type		_ZN39_INTERNAL_6acd100e_4_k_cu_17ac4a58_38034cuda3std3__45__cpo6cbeginE,@object
	.size		_ZN39_INTERNAL_6acd100e_4_k_cu_17ac4a58_38034cuda3std3__45__cpo6cbeginE,(_ZN39_INTERNAL_6acd100e_4_k_cu_17ac4a58_38034cuda3std3__48in_placeE - _ZN39_INTERNAL_6acd100e_4_k_cu_17ac4a58_38034cuda3std3__45__cpo6cbeginE)
_ZN39_INTERNAL_6acd100e_4_k_cu_17ac4a58_38034cuda3std3__45__cpo6cbeginE:
	.zero		1
	.type		_ZN39_INTERNAL_6acd100e_4_k_cu_17ac4a58_38034cuda3std3__48in_placeE,@object
	.size		_ZN39_INTERNAL_6acd100e_4_k_cu_17ac4a58_38034cuda3std3__48in_placeE,(_ZN39_INTERNAL_6acd100e_4_k_cu_17ac4a58_38034cuda3std6ranges3__45__cpo9iter_moveE - _ZN39_INTERNAL_6acd100e_4_k_cu_17ac4a58_38034cuda3std3__48in_placeE)
_ZN39_INTERNAL_6acd100e_4_k_cu_17ac4a58_38034cuda3std3__48in_placeE:
	.zero		1
	.type		_ZN39_INTERNAL_6acd100e_4_k_cu_17ac4a58_38034cuda3std6ranges3__45__cpo9iter_moveE,@object
	.size		_ZN39_INTERNAL_6acd100e_4_k_cu_17ac4a58_38034cuda3std6ranges3__45__cpo9iter_moveE,(_ZN39_INTERNAL_6acd100e_4_k_cu_17ac4a58_38034cuda3std3__45__cpo5beginE - _ZN39_INTERNAL_6acd100e_4_k_cu_17ac4a58_38034cuda3std6ranges3__45__cpo9iter_moveE)
_ZN39_INTERNAL_6acd100e_4_k_cu_17ac4a58_38034cuda3std6ranges3__45__cpo9iter_moveE:
	.zero		1
	.type		_ZN39_INTERNAL_6acd100e_4_k_cu_17ac4a58_38034cuda3std3__45__cpo5beginE,@object
	.size		_ZN39_INTERNAL_6acd100e_4_k_cu_17ac4a58_38034cuda3std3__45__cpo5beginE,(_ZN39_INTERNAL_6acd100e_4_k_cu_17ac4a58_38034cuda3std3__441_GLOBAL__N__6acd100e_4_k_cu_17ac4a58_38036ignoreE - _ZN39_INTERNAL_6acd100e_4_k_cu_17ac4a58_38034cuda3std3__45__cpo5beginE)
_ZN39_INTERNAL_6acd100e_4_k_cu_17ac4a58_38034cuda3std3__45__cpo5beginE:
	.zero		1
	.type		_ZN39_INTERNAL_6acd100e_4_k_cu_17ac4a58_38034cuda3std3__441_GLOBAL__N__6acd100e_4_k_cu_17ac4a58_38036ignoreE,@object
	.size		_ZN39_INTERNAL_6acd100e_4_k_cu_17ac4a58_38034cuda3std3__441_GLOBAL__N__6acd100e_4_k_cu_17ac4a58_38036ignoreE,(_ZN39_INTERNAL_6acd100e_4_k_cu_17ac4a58_38034cute7productE - _ZN39_INTERNAL_6acd100e_4_k_cu_17ac4a58_38034cuda3std3__441_GLOBAL__N__6acd100e_4_k_cu_17ac4a58_38036ignoreE)
_ZN39_INTERNAL_6acd100e_4_k_cu_17ac4a58_38034cuda3std3__441_GLOBAL__N__6acd100e_4_k_cu_17ac4a58_38036ignoreE:
	.zero		1
	.type		_ZN39_INTERNAL_6acd100e_4_k_cu_17ac4a58_38034cute7productE,@object
	.size		_ZN39_INTERNAL_6acd100e_4_k_cu_17ac4a58_38034cute7productE,(_ZN39_INTERNAL_6acd100e_4_k_cu_17ac4a58_38034cuda3std3__45__cpo3endE - _ZN39_INTERNAL_6acd100e_4_k_cu_17ac4a58_38034cute7productE)
_ZN39_INTERNAL_6acd100e_4_k_cu_17ac4a58_38034cute7productE:
	.zero		1
	.type		_ZN39_INTERNAL_6acd100e_4_k_cu_17ac4a58_38034cuda3std3__45__cpo3endE,@object
	.size		_ZN39_INTERNAL_6acd100e_4_k_cu_17ac4a58_38034cuda3std3__45__cpo3endE,(_ZN39_INTERNAL_6acd100e_4_k_cu_17ac4a58_38034cuda3std3__419piecewise_constructE - _ZN39_INTERNAL_6acd100e_4_k_cu_17ac4a58_38034cuda3std3__45__cpo3endE)
_ZN39_INTERNAL_6acd100e_4_k_cu_17ac4a58_38034cuda3std3__45__cpo3endE:
	.zero		1
	.type		_ZN39_INTERNAL_6acd100e_4_k_cu_17ac4a58_38034cuda3std3__419piecewise_constructE,@object
	.size		_ZN39_INTERNAL_6acd100e_4_k_cu_17ac4a58_38034cuda3std3__419piecewise_constructE,(_ZN39_INTERNAL_6acd100e_4_k_cu_17ac4a58_38034cuda3std3__45__cpo4cendE - _ZN39_INTERNAL_6acd100e_4_k_cu_17ac4a58_38034cuda3std3__419piecewise_constructE)
_ZN39_INTERNAL_6acd100e_4_k_cu_17ac4a58_38034cuda3std3__419piecewise_constructE:
	.zero		1
	.type		_ZN39_INTERNAL_6acd100e_4_k_cu_17ac4a58_38034cuda3std3__45__cpo4cendE,@object
	.size		_ZN39_INTERNAL_6acd100e_4_k_cu_17ac4a58_38034cuda3std3__45__cpo4cendE,(_ZN39_INTERNAL_6acd100e_4_k_cu_17ac4a58_38034cuda3std6ranges3__45__cpo4swapE - _ZN39_INTERNAL_6acd100e_4_k_cu_17ac4a58_38034cuda3std3__45__cpo4cendE)
_ZN39_INTERNAL_6acd100e_4_k_cu_17ac4a58_38034cuda3std3__45__cpo4cendE:
	.zero		1
	.type		_ZN39_INTERNAL_6acd100e_4_k_cu_17ac4a58_38034cuda3std6ranges3__45__cpo4swapE,@object
	.size		_ZN39_INTERNAL_6acd100e_4_k_cu_17ac4a58_38034cuda3std6ranges3__45__cpo4swapE,(.L_9 - _ZN39_INTERNAL_6acd100e_4_k_cu_17ac4a58_38034cuda3std6ranges3__45__cpo4swapE)
_ZN39_INTERNAL_6acd100e_4_k_cu_17ac4a58_38034cuda3std6ranges3__45__cpo4swapE:
	.zero		1
.L_9:


//--------------------- .nv.constant0._ZN7cutlass13device_kernelINS_4gemm6kernel13GemmUniversalIN4cute5tupleIJiiiiEEENS1_10collective13CollectiveMmaINS1_37MainloopSm90TmaGmmaWarpSpecializedFP8ILi6ENS5_IJNS4_1CILi2EEENSA_ILi1EEESC_EEENS1_35KernelTmaWarpSpecializedCooperativeEEENS5_IJNSA_ILi256EEESG_NSA_ILi64EEEEEENS_12float_e4m3_tENS5_IJlSC_lEEESJ_SK_NS4_8TiledMMAINS4_8MMA_AtomIJNS4_4SM904GMMA31MMA_64x256x32_F32E4M3E4M3_SS_TNILNSO_7ScaleInE1ELSQ_1EEEEEENS4_6LayoutISD_NS5_IJSC_NSA_ILi0EEESU_EEEEENS5_IJNS4_10UnderscoreESX_SX_EEEEENS4_13SM90_TMA_LOADENS4_14ComposedLayoutINS4_7SwizzleILi2ELi4ELi3EEENS4_18smem_ptr_flag_bitsILi8EEENST_INS5_IJNSA_ILi8EEESH_EEENS5_IJSH_SC_EEEEEEEvNS4_8identityENS4_23SM90_TMA_LOAD_MULTICASTES1A_vS1B_EENS_8epilogue10collective18CollectiveEpilogueINS1E_22Sm90TmaWarpSpecializedILi4ELi2ELi16ELb0ELb0EEEJSI_NS5_IJNSA_ILi128EEENSA_ILi32EEEEEESJ_SK_SJ_SK_NS1E_6fusion15FusionCallbacksIS1I_NS1M_13LinCombEltActINS1E_6thread4ReLuESJ_fSJ_fLNS_15FloatRoundStyleE2EEESI_S1L_JEEES10_NS11_INS12_ILi1ELi4ELi3EEES15_NST_INS5_IJS16_S1K_EEENS5_IJS1K_SC_EEEEEEENS4_39AutoVectorizingCopyWithAssumedAlignmentILi128EEENS4_14SM90_TMA_STOREES1Y_S20_NS4_9Copy_AtomIJNS4_17SM90_U32x4_STSM_NENS_6half_tEEEEvEEEvvEEEEvNT_6ParamsE --------------------------
	.section	.nv.constant0._ZN7cutlass13device_kernelINS_4gemm6kernel13GemmUniversalIN4cute5tupleIJiiiiEEENS1_10collective13CollectiveMmaINS1_37MainloopSm90TmaGmmaWarpSpecializedFP8ILi6ENS5_IJNS4_1CILi2EEENSA_ILi1EEESC_EEENS1_35KernelTmaWarpSpecializedCooperativeEEENS5_IJNSA_ILi256EEESG_NSA_ILi64EEEEEENS_12float_e4m3_tENS5_IJlSC_lEEESJ_SK_NS4_8TiledMMAINS4_8MMA_AtomIJNS4_4SM904GMMA31MMA_64x256x32_F32E4M3E4M3_SS_TNILNSO_7ScaleInE1ELSQ_1EEEEEENS4_6LayoutISD_NS5_IJSC_NSA_ILi0EEESU_EEEEENS5_IJNS4_10UnderscoreESX_SX_EEEEENS4_13SM90_TMA_LOADENS4_14ComposedLayoutINS4_7SwizzleILi2ELi4ELi3EEENS4_18smem_ptr_flag_bitsILi8EEENST_INS5_IJNSA_ILi8EEESH_EEENS5_IJSH_SC_EEEEEEEvNS4_8identityENS4_23SM90_TMA_LOAD_MULTICASTES1A_vS1B_EENS_8epilogue10collective18CollectiveEpilogueINS1E_22Sm90TmaWarpSpecializedILi4ELi2ELi16ELb0ELb0EEEJSI_NS5_IJNSA_ILi128EEENSA_ILi32EEEEEESJ_SK_SJ_SK_NS1E_6fusion15FusionCallbacksIS1I_NS1M_13LinCombEltActINS1E_6thread4ReLuESJ_fSJ_fLNS_15FloatRoundStyleE2EEESI_S1L_JEEES10_NS11_INS12_ILi1ELi4ELi3EEES15_NST_INS5_IJS16_S1K_EEENS5_IJS1K_SC_EEEEEEENS4_39AutoVectorizingCopyWithAssumedAlignmentILi128EEENS4_14SM90_TMA_STOREES1Y_S20_NS4_9Copy_AtomIJNS4_17SM90_U32x4_STSM_NENS_6half_tEEEEvEEEvvEEEEvNT_6ParamsE,"a",@progbits
	.sectionflags	@""
	.align	4
.nv.constant0._ZN7cutlass13device_kernelINS_4gemm6kernel13GemmUniversalIN4cute5tupleIJiiiiEEENS1_10collective13CollectiveMmaINS1_37MainloopSm90TmaGmmaWarpSpecializedFP8ILi6ENS5_IJNS4_1CILi2EEENSA_ILi1EEESC_EEENS1_35KernelTmaWarpSpecializedCooperativeEEENS5_IJNSA_ILi256EEESG_NSA_ILi64EEEEEENS_12float_e4m3_tENS5_IJlSC_lEEESJ_SK_NS4_8TiledMMAINS4_8MMA_AtomIJNS4_4SM904GMMA31MMA_64x256x32_F32E4M3E4M3_SS_TNILNSO_7ScaleInE1ELSQ_1EEEEEENS4_6LayoutISD_NS5_IJSC_NSA_ILi0EEESU_EEEEENS5_IJNS4_10UnderscoreESX_SX_EEEEENS4_13SM90_TMA_LOADENS4_14ComposedLayoutINS4_7SwizzleILi2ELi4ELi3EEENS4_18smem_ptr_flag_bitsILi8EEENST_INS5_IJNSA_ILi8EEESH_EEENS5_IJSH_SC_EEEEEEEvNS4_8identityENS4_23SM90_TMA_LOAD_MULTICASTES1A_vS1B_EENS_8epilogue10collective18CollectiveEpilogueINS1E_22Sm90TmaWarpSpecializedILi4ELi2ELi16ELb0ELb0EEEJSI_NS5_IJNSA_ILi128EEENSA_ILi32EEEEEESJ_SK_SJ_SK_NS1E_6fusion15FusionCallbacksIS1I_NS1M_13LinCombEltActINS1E_6thread4ReLuESJ_fSJ_fLNS_15FloatRoundStyleE2EEESI_S1L_JEEES10_NS11_INS12_ILi1ELi4ELi3EEES15_NST_INS5_IJS16_S1K_EEENS5_IJS1K_SC_EEEEEEENS4_39AutoVectorizingCopyWithAssumedAlignmentILi128EEENS4_14SM90_TMA_STOREES1Y_S20_NS4_9Copy_AtomIJNS4_17SM90_U32x4_STSM_NENS_6half_tEEEEvEEEvvEEEEvNT_6ParamsE:
	.zero		2432


//--------------------- SYMBOLS --------------------------

	.type		.nv.reservedSmem.offset0,@object
	.size		.nv.reservedSmem.offset0,0x4
	.type		__assertfail,@function
